// auto-generated by cutlass_sweep.grouped_gemm — config: {"arch": "sm_90", "cluster_m": 1, "cluster_n": 1, "dtype": "fp16", "schedule": "pingpong", "tile_k": 128, "tile_m": 256, "tile_n": 128}
#include "cutlass/cutlass.h"
#include "cutlass/gemm/group_array_problem_shape.hpp"
#include "cutlass/gemm/collective/collective_builder.hpp"
#include "cutlass/gemm/device/gemm_universal_adapter.h"
#include "cutlass/gemm/kernel/gemm_universal.hpp"
#include "cutlass/epilogue/collective/collective_builder.hpp"

using Elem = cutlass::half_t;
using Acc  = float;
using ElemC = cutlass::half_t;
using TileShape    = cute::Shape<cute::_256, cute::_128, cute::_128>;
using ClusterShape = cute::Shape<cute::_1, cute::_1, cute::_1>;
using ProblemShape = cutlass::gemm::GroupProblemShape<cute::Shape<int,int,int>>;

using CollectiveEpilogue = typename cutlass::epilogue::collective::CollectiveBuilder<
    cutlass::arch::Sm90, cutlass::arch::OpClassTensorOp,
    TileShape, ClusterShape,
    cutlass::epilogue::collective::EpilogueTileAuto,
    Acc, Acc,
    ElemC, cutlass::layout::ColumnMajor *, 128 / cutlass::sizeof_bits<ElemC>::value,
    ElemC, cutlass::layout::ColumnMajor *, 128 / cutlass::sizeof_bits<ElemC>::value,
    cutlass::epilogue::PtrArrayTmaWarpSpecializedPingpong
  >::CollectiveOp;

using CollectiveMainloop = typename cutlass::gemm::collective::CollectiveBuilder<
    cutlass::arch::Sm90, cutlass::arch::OpClassTensorOp,
    Elem, cutlass::layout::RowMajor *, 128 / cutlass::sizeof_bits<Elem>::value,
    Elem, cutlass::layout::ColumnMajor *, 128 / cutlass::sizeof_bits<Elem>::value,
    Acc,
    TileShape, ClusterShape,
    cutlass::gemm::collective::StageCountAutoCarveout<
        static_cast<int>(sizeof(typename CollectiveEpilogue::SharedStorage))>,
    cutlass::gemm::KernelPtrArrayTmaWarpSpecializedPingpong
  >::CollectiveOp;

using GemmKernel = cutlass::gemm::kernel::GemmUniversal<
    ProblemShape, CollectiveMainloop, CollectiveEpilogue>;
using Gemm = cutlass::gemm::device::GemmUniversalAdapter<GemmKernel>;

auto* _anchor = &cutlass::device_kernel<GemmKernel>;


// ===== COMPILED SASS (sm_90a) =====

	.target	sm_90a

	.elftype	@"ET_EXEC"


//--------------------- .note.nv.tkinfo           --------------------------
	.section	.note.nv.tkinfo,"",@"SHT_NOTE"
	.sectionflags	@"SHF_NOTE_NV_TKINFO"
	.tkinfo
        /*0018*/ 	.word	0x00000002
        /*0030*/ 	.string	""
        /*0030*/ 	.string	"ptxas"
        /*0030*/ 	.string	"Cuda compilation tools, release 13.0, V13.0.88"
        /*0030*/ 	.string	"Build cuda_13.0.r13.0/compiler.36424714_0"
        /*0030*/ 	.string	"-arch sm_90a -m 64 "



//--------------------- .note.nv.cuinfo           --------------------------
	.section	.note.nv.cuinfo,"",@"SHT_NOTE"
	.sectionflags	@"SHF_NOTE_NV_CUINFO"
        /*0018*/ 	.short	0x0002
        /*001a*/ 	.short	0x005a
        /*001c*/ 	.short	0x0082
	.zero		2


//--------------------- .nv.info                  --------------------------
	.section	.nv.info,"",@"SHT_CUDA_INFO"
	.align	4


	//----- nvinfo : EIATTR_REGCOUNT
	.align		4
        /*0000*/ 	.byte	0x04, 0x2f
        /*0002*/ 	.short	(.L_15 - .L_14)
	.align		4
.L_14:
        /*0004*/ 	.word	index@(_ZN7cutlass13device_kernelINS_4gemm6kernel13GemmUniversalINS1_17GroupProblemShapeIN4cute5tupleIJiiiEEEEENS1_10collective13CollectiveMmaINS1_39MainloopSm90ArrayTmaGmmaWarpSpecializedILi2ENS6_IJNS5_1CILi1EEESD_SD_EEENS1_40KernelPtrArrayTmaWarpSpecializedPingpongEEENS6_IJNSC_ILi256EEENSC_ILi128EEESI_EEENS_6half_tEPNS6_IJlSD_NSC_ILi0EEEEEESK_SN_NS5_8TiledMMAINS5_8MMA_AtomIJNS5_4SM904GMMA26MMA_64x128x16_F32F16F16_SSILNSR_5MajorE0ELST_0ELNSR_7ScaleInE1ELSU_1EEEEEENS5_6LayoutISE_NS6_IJSL_SL_SL_EEEEENS6_IJNS5_10UnderscoreES10_S10_EEEEENS5_13SM90_TMA_LOADENS5_14ComposedLayoutINS5_7SwizzleILi3ELi4ELi3EEENS5_18smem_ptr_flag_bitsILi16EEENSX_INS6_IJNSC_ILi8EEENSC_ILi64EEEEEENS6_IJS1A_SD_EEEEEEEvNS5_8identityES13_S1E_vS1F_EENS_8epilogue10collective18CollectiveEpilogueINS1H_30Sm90PtrArrayTmaWarpSpecializedILi4ELi2ELi16ELb1ELb0ELi2EEEJSJ_NS6_IJS1A_NSC_ILi32EEEEEESK_PNS6_IJSD_lSL_EEESK_S1P_NS1H_6fusion15FusionCallbacksIS1L_NS1Q_17LinearCombinationISK_fSK_fLNS_15FloatRoundStyleE2EEESJ_S1N_JEEES13_NS14_IS16_S18_NSX_INS6_IJS1A_S19_EEENS6_IJSD_S1A_EEEEEEENS5_17SM75_U16x8_LDSM_TENS5_14SM90_TMA_STOREES1Z_NS5_17SM90_U16x8_STSM_TENS5_9Copy_AtomIJNS5_17SM90_U32x4_STSM_NESK_EEEvEEEvvEEEEvNT_6ParamsE)
        /*0008*/ 	.word	0x000000a8


	//----- nvinfo : EIATTR_FRAME_SIZE
	.align		4
.L_15:
        /*000c*/ 	.byte	0x04, 0x11
        /*000e*/ 	.short	(.L_17 - .L_16)
	.align		4
.L_16:
        /*0010*/ 	.word	index@($__internal_0_$__cuda_sm20_div_u64)
        /*0014*/ 	.word	0x000008b0


	//----- nvinfo : EIATTR_FRAME_SIZE
	.align		4
.L_17:
        /*0018*/ 	.byte	0x04, 0x11
        /*001a*/ 	.short	(.L_19 - .L_18)
	.align		4
.L_18:
        /*001c*/ 	.word	index@(_ZN7cutlass13device_kernelINS_4gemm6kernel13GemmUniversalINS1_17GroupProblemShapeIN4cute5tupleIJiiiEEEEENS1_10collective13CollectiveMmaINS1_39MainloopSm90ArrayTmaGmmaWarpSpecializedILi2ENS6_IJNS5_1CILi1EEESD_SD_EEENS1_40KernelPtrArrayTmaWarpSpecializedPingpongEEENS6_IJNSC_ILi256EEENSC_ILi128EEESI_EEENS_6half_tEPNS6_IJlSD_NSC_ILi0EEEEEESK_SN_NS5_8TiledMMAINS5_8MMA_AtomIJNS5_4SM904GMMA26MMA_64x128x16_F32F16F16_SSILNSR_5MajorE0ELST_0ELNSR_7ScaleInE1ELSU_1EEEEEENS5_6LayoutISE_NS6_IJSL_SL_SL_EEEEENS6_IJNS5_10UnderscoreES10_S10_EEEEENS5_13SM90_TMA_LOADENS5_14ComposedLayoutINS5_7SwizzleILi3ELi4ELi3EEENS5_18smem_ptr_flag_bitsILi16EEENSX_INS6_IJNSC_ILi8EEENSC_ILi64EEEEEENS6_IJS1A_SD_EEEEEEEvNS5_8identityES13_S1E_vS1F_EENS_8epilogue10collective18CollectiveEpilogueINS1H_30Sm90PtrArrayTmaWarpSpecializedILi4ELi2ELi16ELb1ELb0ELi2EEEJSJ_NS6_IJS1A_NSC_ILi32EEEEEESK_PNS6_IJSD_lSL_EEESK_S1P_NS1H_6fusion15FusionCallbacksIS1L_NS1Q_17LinearCombinationISK_fSK_fLNS_15FloatRoundStyleE2EEESJ_S1N_JEEES13_NS14_IS16_S18_NSX_INS6_IJS1A_S19_EEENS6_IJSD_S1A_EEEEEEENS5_17SM75_U16x8_LDSM_TENS5_14SM90_TMA_STOREES1Z_NS5_17SM90_U16x8_STSM_TENS5_9Copy_AtomIJNS5_17SM90_U32x4_STSM_NESK_EEEvEEEvvEEEEvNT_6ParamsE)
        /*0020*/ 	.word	0x000008b0


	//----- nvinfo : EIATTR_MIN_STACK_SIZE
	.align		4
.L_19:
        /*0024*/ 	.byte	0x04, 0x12
        /*0026*/ 	.short	(.L_21 - .L_20)
	.align		4
.L_20:
        /*0028*/ 	.word	index@(_ZN7cutlass13device_kernelINS_4gemm6kernel13GemmUniversalINS1_17GroupProblemShapeIN4cute5tupleIJiiiEEEEENS1_10collective13CollectiveMmaINS1_39MainloopSm90ArrayTmaGmmaWarpSpecializedILi2ENS6_IJNS5_1CILi1EEESD_SD_EEENS1_40KernelPtrArrayTmaWarpSpecializedPingpongEEENS6_IJNSC_ILi256EEENSC_ILi128EEESI_EEENS_6half_tEPNS6_IJlSD_NSC_ILi0EEEEEESK_SN_NS5_8TiledMMAINS5_8MMA_AtomIJNS5_4SM904GMMA26MMA_64x128x16_F32F16F16_SSILNSR_5MajorE0ELST_0ELNSR_7ScaleInE1ELSU_1EEEEEENS5_6LayoutISE_NS6_IJSL_SL_SL_EEEEENS6_IJNS5_10UnderscoreES10_S10_EEEEENS5_13SM90_TMA_LOADENS5_14ComposedLayoutINS5_7SwizzleILi3ELi4ELi3EEENS5_18smem_ptr_flag_bitsILi16EEENSX_INS6_IJNSC_ILi8EEENSC_ILi64EEEEEENS6_IJS1A_SD_EEEEEEEvNS5_8identityES13_S1E_vS1F_EENS_8epilogue10collective18CollectiveEpilogueINS1H_30Sm90PtrArrayTmaWarpSpecializedILi4ELi2ELi16ELb1ELb0ELi2EEEJSJ_NS6_IJS1A_NSC_ILi32EEEEEESK_PNS6_IJSD_lSL_EEESK_S1P_NS1H_6fusion15FusionCallbacksIS1L_NS1Q_17LinearCombinationISK_fSK_fLNS_15FloatRoundStyleE2EEESJ_S1N_JEEES13_NS14_IS16_S18_NSX_INS6_IJS1A_S19_EEENS6_IJSD_S1A_EEEEEEENS5_17SM75_U16x8_LDSM_TENS5_14SM90_TMA_STOREES1Z_NS5_17SM90_U16x8_STSM_TENS5_9Copy_AtomIJNS5_17SM90_U32x4_STSM_NESK_EEEvEEEvvEEEEvNT_6ParamsE)
        /*002c*/ 	.word	0x000008b0
.L_21:


//--------------------- .nv.compat                --------------------------
	.section	.nv.compat,"",@"SHT_CUDA_COMPAT_INFO"
	.align	4
        /*0000*/ 	.byte	0x02, 0x09, 0x01, 0x00, 0x02, 0x02, 0x04, 0x00, 0x02, 0x05, 0x05, 0x00, 0x03, 0x07, 0x01, 0x01
        /*0010*/ 	.byte	0x02, 0x03, 0x03, 0x00, 0x02, 0x06, 0x01, 0x00, 0x04, 0x0b, 0x08, 0x00, 0x00, 0x00, 0x00, 0x00
        /*0020*/ 	.byte	0x00, 0x00, 0x00, 0x00


//--------------------- .nv.info._ZN7cutlass13device_kernelINS_4gemm6kernel13GemmUniversalINS1_17GroupProblemShapeIN4cute5tupleIJiiiEEEEENS1_10collective13CollectiveMmaINS1_39MainloopSm90ArrayTmaGmmaWarpSpecializedILi2ENS6_IJNS5_1CILi1EEESD_SD_EEENS1_40KernelPtrArrayTmaWarpSpecializedPingpongEEENS6_IJNSC_ILi256EEENSC_ILi128EEESI_EEENS_6half_tEPNS6_IJlSD_NSC_ILi0EEEEEESK_SN_NS5_8TiledMMAINS5_8MMA_AtomIJNS5_4SM904GMMA26MMA_64x128x16_F32F16F16_SSILNSR_5MajorE0ELST_0ELNSR_7ScaleInE1ELSU_1EEEEEENS5_6LayoutISE_NS6_IJSL_SL_SL_EEEEENS6_IJNS5_10UnderscoreES10_S10_EEEEENS5_13SM90_TMA_LOADENS5_14ComposedLayoutINS5_7SwizzleILi3ELi4ELi3EEENS5_18smem_ptr_flag_bitsILi16EEENSX_INS6_IJNSC_ILi8EEENSC_ILi64EEEEEENS6_IJS1A_SD_EEEEEEEvNS5_8identityES13_S1E_vS1F_EENS_8epilogue10collective18CollectiveEpilogueINS1H_30Sm90PtrArrayTmaWarpSpecializedILi4ELi2ELi16ELb1ELb0ELi2EEEJSJ_NS6_IJS1A_NSC_ILi32EEEEEESK_PNS6_IJSD_lSL_EEESK_S1P_NS1H_6fusion15FusionCallbacksIS1L_NS1Q_17LinearCombinationISK_fSK_fLNS_15FloatRoundStyleE2EEESJ_S1N_JEEES13_NS14_IS16_S18_NSX_INS6_IJS1A_S19_EEENS6_IJSD_S1A_EEEEEEENS5_17SM75_U16x8_LDSM_TENS5_14SM90_TMA_STOREES1Z_NS5_17SM90_U16x8_STSM_TENS5_9Copy_AtomIJNS5_17SM90_U32x4_STSM_NESK_EEEvEEEvvEEEEvNT_6ParamsE --------------------------
	.section	.nv.info._ZN7cutlass13device_kernelINS_4gemm6kernel13GemmUniversalINS1_17GroupProblemShapeIN4cute5tupleIJiiiEEEEENS1_10collective13CollectiveMmaINS1_39MainloopSm90ArrayTmaGmmaWarpSpecializedILi2ENS6_IJNS5_1CILi1EEESD_SD_EEENS1_40KernelPtrArrayTmaWarpSpecializedPingpongEEENS6_IJNSC_ILi256EEENSC_ILi128EEESI_EEENS_6half_tEPNS6_IJlSD_NSC_ILi0EEEEEESK_SN_NS5_8TiledMMAINS5_8MMA_AtomIJNS5_4SM904GMMA26MMA_64x128x16_F32F16F16_SSILNSR_5MajorE0ELST_0ELNSR_7ScaleInE1ELSU_1EEEEEENS5_6LayoutISE_NS6_IJSL_SL_SL_EEEEENS6_IJNS5_10UnderscoreES10_S10_EEEEENS5_13SM90_TMA_LOADENS5_14ComposedLayoutINS5_7SwizzleILi3ELi4ELi3EEENS5_18smem_ptr_flag_bitsILi16EEENSX_INS6_IJNSC_ILi8EEENSC_ILi64EEEEEENS6_IJS1A_SD_EEEEEEEvNS5_8identityES13_S1E_vS1F_EENS_8epilogue10collective18CollectiveEpilogueINS1H_30Sm90PtrArrayTmaWarpSpecializedILi4ELi2ELi16ELb1ELb0ELi2EEEJSJ_NS6_IJS1A_NSC_ILi32EEEEEESK_PNS6_IJSD_lSL_EEESK_S1P_NS1H_6fusion15FusionCallbacksIS1L_NS1Q_17LinearCombinationISK_fSK_fLNS_15FloatRoundStyleE2EEESJ_S1N_JEEES13_NS14_IS16_S18_NSX_INS6_IJS1A_S19_EEENS6_IJSD_S1A_EEEEEEENS5_17SM75_U16x8_LDSM_TENS5_14SM90_TMA_STOREES1Z_NS5_17SM90_U16x8_STSM_TENS5_9Copy_AtomIJNS5_17SM90_U32x4_STSM_NESK_EEEvEEEvvEEEEvNT_6ParamsE,"",@"SHT_CUDA_INFO"
	.sectionflags	@""
	.align	4


	//----- nvinfo : EIATTR_CUDA_API_VERSION
	.align		4
        /*0000*/ 	.byte	0x04, 0x37
        /*0002*/ 	.short	(.L_23 - .L_22)
.L_22:
        /*0004*/ 	.word	0x00000082


	//----- nvinfo : EIATTR_KPARAM_INFO
	.align		4
.L_23:
        /*0008*/ 	.byte	0x04, 0x17
        /*000a*/ 	.short	(.L_25 - .L_24)
.L_24:
        /*000c*/ 	.word	0x00000000
        /*0010*/ 	.short	0x0000
        /*0012*/ 	.short	0x0070
        /*0014*/ 	.byte	0x00, 0xf0, 0x01, 0x1c


	//----- nvinfo : EIATTR_SPARSE_MMA_MASK
	.align		4
.L_25:
        /*0018*/ 	.byte	0x03, 0x50
        /*001a*/ 	.short	0x0000


	//----- nvinfo : EIATTR_MAXREG_COUNT
	.align		4
        /*001c*/ 	.byte	0x03, 0x1b
        /*001e*/ 	.short	0x00a8


	//----- nvinfo : EIATTR_NUM_BARRIERS
	.align		4
        /*0020*/ 	.byte	0x02, 0x4c
        /*0022*/ 	.byte	0x02
	.zero		1


	//----- nvinfo : EIATTR_EXTERNS
	.align		4
        /*0024*/ 	.byte	0x04, 0x0f
        /*0026*/ 	.short	(.L_27 - .L_26)


	//   ....[0]....
	.align		4
.L_26:
        /*0028*/ 	.word	index@(__assertfail)


	//----- nvinfo : EIATTR_ANNOTATIONS
	.align		4
.L_27:
        /*002c*/ 	.byte	0x04, 0x55
        /*002e*/ 	.short	(.L_29 - .L_28)


	//   ....[0]....
.L_28:
        /*0030*/ 	.word	0x00000001
        /*0034*/ 	.byte	0xd0, 0x3a, 0x00, 0x00, 0x01, 0x00, 0x00, 0x00, 0x10, 0x3b, 0x00, 0x00, 0x01, 0x00, 0x00, 0x00
        /* <DEDUP_REMOVED lines=958> */
        /*3c24*/ 	.byte	0x10, 0x89, 0x01, 0x00, 0x01, 0x00, 0x00, 0x00, 0x60, 0x89, 0x01, 0x00


	//----- nvinfo : EIATTR_MERCURY_ISA_VERSION
	.align		4
.L_29:
        /*3c30*/ 	.byte	0x03, 0x5f
        /*3c32*/ 	.short	0x0101


	//----- nvinfo : EIATTR_INT_WARP_WIDE_INSTR_OFFSETS
	.align		4
        /*3c34*/ 	.byte	0x04, 0x31
        /*3c36*/ 	.short	(.L_31 - .L_30)


	//   ....[0]....
.L_30:
        /*3c38*/ 	.word	0x00001150


	//   ....[1]....
        /*3c3c*/ 	.word	0x00001160


	//   ....[2]....
        /*3c40*/ 	.word	0x000011e0


	//   ....[3]....
        /*3c44*/ 	.word	0x00001240


	//   ....[4]....
        /*3c48*/ 	.word	0x00001290


	//   ....[5]....
        /*3c4c*/ 	.word	0x000012c0


	//   ....[6]....
        /*3c50*/ 	.word	0x00001330


	//   ....[7]....
        /*3c54*/ 	.word	0x00001370


	//----- nvinfo : EIATTR_COOP_GROUP_MASK_REGIDS
	.align		4
.L_31:
        /*3c58*/ 	.byte	0x04, 0x29
        /*3c5a*/ 	.short	(.L_33 - .L_32)


	//   ....[0]....
.L_32:
        /*3c5c*/ 	.word	0xffffffff


	//   ....[1]....
        /*3c60*/ 	.word	0xffffffff


	//   ....[2]....
        /*3c64*/ 	.word	0xffffffff


	//   ....[3]....
        /*3c68*/ 	.word	0xffffffff


	//   ....[4]....
        /*3c6c*/ 	.word	0xffffffff


	//   ....[5]....
        /*3c70*/ 	.word	0xffffffff


	//   ....[6]....
        /*3c74*/ 	.word	0xffffffff


	//   ....[7]....
        /*3c78*/ 	.word	0xffffffff


	//   ....[8]....
        /*3c7c*/ 	.word	0xffffffff


	//   ....[9]....
        /*3c80*/ 	.word	0xffffffff


	//   ....[10]....
        /*3c84*/ 	.word	0xffffffff


	//   ....[11]....
        /*3c88*/ 	.word	0xffffffff


	//   ....[12]....
        /*3c8c*/ 	.word	0xffffffff


	//   ....[13]....
        /*3c90*/ 	.word	0xffffffff


	//   ....[14]....
        /*3c94*/ 	.word	0xffffffff


	//   ....[15]....
        /*3c98*/ 	.word	0xffffffff


	//   ....[16]....
        /*3c9c*/ 	.word	0xffffffff


	//   ....[17]....
        /*3ca0*/ 	.word	0xffffffff


	//   ....[18]....
        /*3ca4*/ 	.word	0xffffffff


	//   ....[19]....
        /*3ca8*/ 	.word	0xffffffff


	//   ....[20]....
        /*3cac*/ 	.word	0xffffffff


	//   ....[21]....
        /*3cb0*/ 	.word	0xffffffff


	//   ....[22]....
        /*3cb4*/ 	.word	0xffffffff


	//   ....[23]....
        /*3cb8*/ 	.word	0xffffffff


	//   ....[24]....
        /*3cbc*/ 	.word	0xffffffff


	//   ....[25]....
        /*3cc0*/ 	.word	0xffffffff


	//   ....[26]....
        /*3cc4*/ 	.word	0xffffffff


	//   ....[27]....
        /*3cc8*/ 	.word	0xffffffff


	//   ....[28]....
        /*3ccc*/ 	.word	0xffffffff


	//   ....[29]....
        /*3cd0*/ 	.word	0xffffffff


	//   ....[30]....
        /*3cd4*/ 	.word	0xffffffff


	//   ....[31]....
        /*3cd8*/ 	.word	0xffffffff


	//   ....[32]....
        /*3cdc*/ 	.word	0xffffffff


	//   ....[33]....
        /*3ce0*/ 	.word	0xffffffff


	//   ....[34]....
        /*3ce4*/ 	.word	0xffffffff


	//   ....[35]....
        /*3ce8*/ 	.word	0xffffffff


	//   ....[36]....
        /*3cec*/ 	.word	0xffffffff


	//   ....[37]....
        /*3cf0*/ 	.word	0xffffffff


	//   ....[38]....
        /*3cf4*/ 	.word	0xffffffff


	//   ....[39]....
        /*3cf8*/ 	.word	0xffffffff


	//   ....[40]....
        /*3cfc*/ 	.word	0xffffffff


	//   ....[41]....
        /*3d00*/ 	.word	0xffffffff


	//   ....[42]....
        /*3d04*/ 	.word	0xffffffff


	//   ....[43]....
        /*3d08*/ 	.word	0xffffffff


	//   ....[44]....
        /*3d0c*/ 	.word	0xffffffff


	//   ....[45]....
        /*3d10*/ 	.word	0xffffffff


	//   ....[46]....
        /*3d14*/ 	.word	0xffffffff


	//   ....[47]....
        /*3d18*/ 	.word	0xffffffff


	//   ....[48]....
        /*3d1c*/ 	.word	0xffffffff


	//   ....[49]....
        /*3d20*/ 	.word	0xffffffff


	//   ....[50]....
        /*3d24*/ 	.word	0xffffffff


	//   ....[51]....
        /*3d28*/ 	.word	0xffffffff


	//   ....[52]....
        /*3d2c*/ 	.word	0xffffffff


	//   ....[53]....
        /*3d30*/ 	.word	0xffffffff


	//   ....[54]....
        /*3d34*/ 	.word	0xffffffff


	//   ....[55]....
        /*3d38*/ 	.word	0xffffffff


	//   ....[56]....
        /*3d3c*/ 	.word	0xffffffff


	//   ....[57]....
        /*3d40*/ 	.word	0xffffffff


	//   ....[58]....
        /*3d44*/ 	.word	0xffffffff


	//   ....[59]....
        /*3d48*/ 	.word	0xffffffff


	//   ....[60]....
        /*3d4c*/ 	.word	0xffffffff


	//   ....[61]....
        /*3d50*/ 	.word	0xffffffff


	//   ....[62]....
        /*3d54*/ 	.word	0xffffffff


	//   ....[63]....
        /*3d58*/ 	.word	0xffffffff


	//   ....[64]....
        /*3d5c*/ 	.word	0xffffffff


	//   ....[65]....
        /*3d60*/ 	.word	0xffffffff


	//   ....[66]....
        /*3d64*/ 	.word	0xffffffff


	//   ....[67]....
        /*3d68*/ 	.word	0xffffffff


	//   ....[68]....
        /*3d6c*/ 	.word	0xffffffff


	//   ....[69]....
        /*3d70*/ 	.word	0xffffffff


	//   ....[70]....
        /*3d74*/ 	.word	0xffffffff


	//   ....[71]....
        /*3d78*/ 	.word	0xffffffff


	//   ....[72]....
        /*3d7c*/ 	.word	0xffffffff


	//   ....[73]....
        /*3d80*/ 	.word	0xffffffff


	//   ....[74]....
        /*3d84*/ 	.word	0xffffffff


	//   ....[75]....
        /*3d88*/ 	.word	0xffffffff


	//   ....[76]....
        /*3d8c*/ 	.word	0xffffffff


	//   ....[77]....
        /*3d90*/ 	.word	0xffffffff


	//   ....[78]....
        /*3d94*/ 	.word	0x0500000f


	//----- nvinfo : EIATTR_COOP_GROUP_INSTR_OFFSETS
	.align		4
.L_33:
        /*3d98*/ 	.byte	0x04, 0x28
        /*3d9a*/ 	.short	(.L_35 - .L_34)


	//   ....[0]....
.L_34:
        /*3d9c*/ 	.word	0x00000820


	//   ....[1]....
        /*3da0*/ 	.word	0x00000850


	//   ....[2]....
        /*3da4*/ 	.word	0x00000cf0


	//   ....[3]....
        /*3da8*/ 	.word	0x00000ea0


	//   ....[4]....
        /*3dac*/ 	.word	0x00001070


	//   ....[5]....
        /*3db0*/ 	.word	0x000010b0


	//   ....[6]....
        /*3db4*/ 	.word	0x00001a00


	//   ....[7]....
        /*3db8*/ 	.word	0x00001a30


	//   ....[8]....
        /*3dbc*/ 	.word	0x00001ab0


	//   ....[9]....
        /*3dc0*/ 	.word	0x00001ac0


	//   ....[10]....
        /*3dc4*/ 	.word	0x00001b00


	//   ....[11]....
        /*3dc8*/ 	.word	0x00001b20


	//   ....[12]....
        /*3dcc*/ 	.word	0x00001b60


	//   ....[13]....
        /*3dd0*/ 	.word	0x00001b80


	//   ....[14]....
        /*3dd4*/ 	.word	0x00001bc0


	//   ....[15]....
        /*3dd8*/ 	.word	0x00001be0


	//   ....[16]....
        /*3ddc*/ 	.word	0x00001c50


	//   ....[17]....
        /*3de0*/ 	.word	0x00001d80


	//   ....[18]....
        /*3de4*/ 	.word	0x00001e00


	//   ....[19]....
        /*3de8*/ 	.word	0x000023e0


	//   ....[20]....
        /*3dec*/ 	.word	0x000023f0


	//   ....[21]....
        /*3df0*/ 	.word	0x00002440


	//   ....[22]....
        /*3df4*/ 	.word	0x00002450


	//   ....[23]....
        /*3df8*/ 	.word	0x000024a0


	//   ....[24]....
        /*3dfc*/ 	.word	0x000024b0


	//   ....[25]....
        /*3e00*/ 	.word	0x00002500


	//   ....[26]....
        /*3e04*/ 	.word	0x00002510


	//   ....[27]....
        /*3e08*/ 	.word	0x00002560


	//   ....[28]....
        /*3e0c*/ 	.word	0x00002570


	//   ....[29]....
        /*3e10*/ 	.word	0x00002600


	//   ....[30]....
        /*3e14*/ 	.word	0x00002650


	//   ....[31]....
        /*3e18*/ 	.word	0x000026e0


	//   ....[32]....
        /*3e1c*/ 	.word	0x00002700


	//   ....[33]....
        /*3e20*/ 	.word	0x00002710


	//   ....[34]....
        /*3e24*/ 	.word	0x00002720


	//   ....[35]....
        /*3e28*/ 	.word	0x00002730


	//   ....[36]....
        /*3e2c*/ 	.word	0x00002740


	//   ....[37]....
        /*3e30*/ 	.word	0x00002fb0


	//   ....[38]....
        /*3e34*/ 	.word	0x00003250


	//   ....[39]....
        /*3e38*/ 	.word	0x000035c0


	//   ....[40]....
        /*3e3c*/ 	.word	0x00015eb0


	//   ....[41]....
        /*3e40*/ 	.word	0x00016310


	//   ....[42]....
        /*3e44*/ 	.word	0x000166b0


	//   ....[43]....
        /*3e48*/ 	.word	0x00018430


	//   ....[44]....
        /*3e4c*/ 	.word	0x00018b40


	//   ....[45]....
        /*3e50*/ 	.word	0x00019010


	//   ....[46]....
        /*3e54*/ 	.word	0x00019f10


	//   ....[47]....
        /*3e58*/ 	.word	0x0001ac20


	//   ....[48]....
        /*3e5c*/ 	.word	0x0001ac40


	//   ....[49]....
        /*3e60*/ 	.word	0x0001ac90


	//   ....[50]....
        /*3e64*/ 	.word	0x0001acb0


	//   ....[51]....
        /*3e68*/ 	.word	0x0001acf0


	//   ....[52]....
        /*3e6c*/ 	.word	0x0001ad20


	//   ....[53]....
        /*3e70*/ 	.word	0x0001ad60


	//   ....[54]....
        /*3e74*/ 	.word	0x0001ad90


	//   ....[55]....
        /*3e78*/ 	.word	0x0001add0


	//   ....[56]....
        /*3e7c*/ 	.word	0x0001ae00


	//   ....[57]....
        /*3e80*/ 	.word	0x0001ae90


	//   ....[58]....
        /*3e84*/ 	.word	0x0001afb0


	//   ....[59]....
        /*3e88*/ 	.word	0x0001afd0


	//   ....[60]....
        /*3e8c*/ 	.word	0x0001b630


	//   ....[61]....
        /*3e90*/ 	.word	0x0001b640


	//   ....[62]....
        /*3e94*/ 	.word	0x0001b690


	//   ....[63]....
        /*3e98*/ 	.word	0x0001b6a0


	//   ....[64]....
        /*3e9c*/ 	.word	0x0001b6f0


	//   ....[65]....
        /*3ea0*/ 	.word	0x0001b700


	//   ....[66]....
        /*3ea4*/ 	.word	0x0001b750


	//   ....[67]....
        /*3ea8*/ 	.word	0x0001b760


	//   ....[68]....
        /*3eac*/ 	.word	0x0001b7b0


	//   ....[69]....
        /*3eb0*/ 	.word	0x0001b7c0


	//   ....[70]....
        /*3eb4*/ 	.word	0x0001b850


	//   ....[71]....
        /*3eb8*/ 	.word	0x0001b8c0


	//   ....[72]....
        /*3ebc*/ 	.word	0x0001b950


	//   ....[73]....
        /*3ec0*/ 	.word	0x0001b970


	//   ....[74]....
        /*3ec4*/ 	.word	0x0001b980


	//   ....[75]....
        /*3ec8*/ 	.word	0x0001b990


	//   ....[76]....
        /*3ecc*/ 	.word	0x0001b9a0


	//   ....[77]....
        /*3ed0*/ 	.word	0x0001b9b0


	//   ....[78]....
        /*3ed4*/ 	.word	0x0001d880


	//----- nvinfo : EIATTR_REG_RECONFIG
	.align		4
.L_35:
        /*3ed8*/ 	.byte	0x01, 0x54
	.zero		2


	//----- nvinfo : EIATTR_SYSCALL_OFFSETS
	.align		4
        /*3edc*/ 	.byte	0x04, 0x46
        /*3ede*/ 	.short	(.L_37 - .L_36)


	//   ....[0]....
.L_36:
        /*3ee0*/ 	.word	0x0000f700


	//   ....[1]....
        /*3ee4*/ 	.word	0x0000f7f0


	//----- nvinfo : EIATTR_MBARRIER_INSTR_OFFSETS
	.align		4
.L_37:
        /*3ee8*/ 	.byte	0x04, 0x39
        /*3eea*/ 	.short	(.L_39 - .L_38)


	//   ....[0]....
.L_38:
        /*3eec*/ 	.word	0x00000bd0
        /*3ef0*/ 	.word	0x000000ff
        /*3ef4*/ 	.word	0x00034400
        /*3ef8*/ 	.short	0x0100
        /*3efa*/ 	.byte	0x06
	.zero		1


	//   ....[1]....
        /*3efc*/ 	.word	0x00000be0
        /*3f00*/ 	.word	0x000000ff
        /*3f04*/ 	.word	0x00034440
        /*3f08*/ 	.short	0x0100
        /*3f0a*/ 	.byte	0x06
	.zero		1


	//   ....[2]....
        /*3f0c*/ 	.word	0x00000bf0
        /*3f10*/ 	.word	0x000000ff
        /*3f14*/ 	.word	0x00034408
        /*3f18*/ 	.short	0x0100
        /*3f1a*/ 	.byte	0x06
	.zero		1


	//   ....[3]....
        /*3f1c*/ 	.word	0x00000c00
        /*3f20*/ 	.word	0x000000ff
        /*3f24*/ 	.word	0x00034448
        /*3f28*/ 	.short	0x0100
        /*3f2a*/ 	.byte	0x06
	.zero		1


	//   ....[4]....
        /*3f2c*/ 	.word	0x00000c10
        /*3f30*/ 	.word	0x000000ff
        /*3f34*/ 	.word	0x00034410
        /*3f38*/ 	.short	0x0100
        /*3f3a*/ 	.byte	0x06
	.zero		1


	//   ....[5]....
        /*3f3c*/ 	.word	0x00000c20
        /*3f40*/ 	.word	0x000000ff
        /*3f44*/ 	.word	0x00034450
        /*3f48*/ 	.short	0x0100
        /*3f4a*/ 	.byte	0x06
	.zero		1


	//   ....[6]....
        /*3f4c*/ 	.word	0x00000c30
        /*3f50*/ 	.word	0x000000ff
        /*3f54*/ 	.word	0x00034418
        /*3f58*/ 	.short	0x0100
        /*3f5a*/ 	.byte	0x06
	.zero		1


	//   ....[7]....
        /*3f5c*/ 	.word	0x00000c40
        /*3f60*/ 	.word	0x000000ff
        /*3f64*/ 	.word	0x00034458
        /*3f68*/ 	.short	0x0100
        /*3f6a*/ 	.byte	0x06
	.zero		1


	//   ....[8]....
        /*3f6c*/ 	.word	0x00000c50
        /*3f70*/ 	.word	0x000000ff
        /*3f74*/ 	.word	0x00034420
        /*3f78*/ 	.short	0x0100
        /*3f7a*/ 	.byte	0x06
	.zero		1


	//   ....[9]....
        /*3f7c*/ 	.word	0x00000c60
        /*3f80*/ 	.word	0x000000ff
        /*3f84*/ 	.word	0x00034460
        /*3f88*/ 	.short	0x0100
        /*3f8a*/ 	.byte	0x06
	.zero		1


	//   ....[10]....
        /*3f8c*/ 	.word	0x00000c70
        /*3f90*/ 	.word	0x000000ff
        /*3f94*/ 	.word	0x00034428
        /*3f98*/ 	.short	0x0100
        /*3f9a*/ 	.byte	0x06
	.zero		1


	//   ....[11]....
        /*3f9c*/ 	.word	0x00000c80
        /*3fa0*/ 	.word	0x000000ff
        /*3fa4*/ 	.word	0x00034468
        /*3fa8*/ 	.short	0x0100
        /*3faa*/ 	.byte	0x06
	.zero		1


	//   ....[12]....
        /*3fac*/ 	.word	0x00000c90
        /*3fb0*/ 	.word	0x000000ff
        /*3fb4*/ 	.word	0x00034430
        /*3fb8*/ 	.short	0x0100
        /*3fba*/ 	.byte	0x06
	.zero		1


	//   ....[13]....
        /*3fbc*/ 	.word	0x00000ca0
        /*3fc0*/ 	.word	0x000000ff
        /*3fc4*/ 	.word	0x00034470
        /*3fc8*/ 	.short	0x0100
        /*3fca*/ 	.byte	0x06
	.zero		1


	//   ....[14]....
        /*3fcc*/ 	.word	0x00000cb0
        /*3fd0*/ 	.word	0x000000ff
        /*3fd4*/ 	.word	0x00034438
        /*3fd8*/ 	.short	0x0100
        /*3fda*/ 	.byte	0x06
	.zero		1


	//   ....[15]....
        /*3fdc*/ 	.word	0x00000cc0
        /*3fe0*/ 	.word	0x000000ff
        /*3fe4*/ 	.word	0x00034478
        /*3fe8*/ 	.short	0x0100
        /*3fea*/ 	.byte	0x06
	.zero		1


	//   ....[16]....
        /*3fec*/ 	.word	0x00000e50
        /*3ff0*/ 	.word	0x000000ff
        /*3ff4*/ 	.word	0x00034480
        /*3ff8*/ 	.short	0x0100
        /*3ffa*/ 	.byte	0x06
	.zero		1


	//   ....[17]....
        /*3ffc*/ 	.word	0x00000e60
        /*4000*/ 	.word	0x000000ff
        /*4004*/ 	.word	0x00034490
        /*4008*/ 	.short	0x0100
        /*400a*/ 	.byte	0x06
	.zero		1


	//   ....[18]....
        /*400c*/ 	.word	0x00000e70
        /*4010*/ 	.word	0x000000ff
        /*4014*/ 	.word	0x00034488
        /*4018*/ 	.short	0x0100
        /*401a*/ 	.byte	0x06
	.zero		1


	//   ....[19]....
        /*401c*/ 	.word	0x00000e80
        /*4020*/ 	.word	0x000000ff
        /*4024*/ 	.word	0x00034498
        /*4028*/ 	.short	0x0100
        /*402a*/ 	.byte	0x06
	.zero		1


	//   ....[20]....
        /*402c*/ 	.word	0x00000fe0
        /*4030*/ 	.word	0x000000ff
        /*4034*/ 	.word	0x000344a0
        /*4038*/ 	.short	0x0100
        /*403a*/ 	.byte	0x06
	.zero		1


	//   ....[21]....
        /*403c*/ 	.word	0x00000ff0
        /*4040*/ 	.word	0x000000ff
        /*4044*/ 	.word	0x000344c0
        /*4048*/ 	.short	0x0100
        /*404a*/ 	.byte	0x06
	.zero		1


	//   ....[22]....
        /*404c*/ 	.word	0x00001000
        /*4050*/ 	.word	0x000000ff
        /*4054*/ 	.word	0x000344a8
        /*4058*/ 	.short	0x0100
        /*405a*/ 	.byte	0x06
	.zero		1


	//   ....[23]....
        /*405c*/ 	.word	0x00001010
        /*4060*/ 	.word	0x000000ff
        /*4064*/ 	.word	0x000344c8
        /*4068*/ 	.short	0x0100
        /*406a*/ 	.byte	0x06
	.zero		1


	//   ....[24]....
        /*406c*/ 	.word	0x00001020
        /*4070*/ 	.word	0x000000ff
        /*4074*/ 	.word	0x000344b0
        /*4078*/ 	.short	0x0100
        /*407a*/ 	.byte	0x06
	.zero		1


	//   ....[25]....
        /*407c*/ 	.word	0x00001030
        /*4080*/ 	.word	0x000000ff
        /*4084*/ 	.word	0x000344d0
        /*4088*/ 	.short	0x0100
        /*408a*/ 	.byte	0x06
	.zero		1


	//   ....[26]....
        /*408c*/ 	.word	0x00001040
        /*4090*/ 	.word	0x000000ff
        /*4094*/ 	.word	0x000344b8
        /*4098*/ 	.short	0x0100
        /*409a*/ 	.byte	0x06
	.zero		1


	//   ....[27]....
        /*409c*/ 	.word	0x00001050
        /*40a0*/ 	.word	0x000000ff
        /*40a4*/ 	.word	0x000344d8
        /*40a8*/ 	.short	0x0100
        /*40aa*/ 	.byte	0x06
	.zero		1


	//   ....[28]....
        /*40ac*/ 	.word	0x00001270
        /*40b0*/ 	.word	0x000000ff
        /*40b4*/ 	.word	0x000344e0
        /*40b8*/ 	.short	0x0100
        /*40ba*/ 	.byte	0x06
	.zero		1


	//   ....[29]....
        /*40bc*/ 	.word	0x000012b0
        /*40c0*/ 	.word	0x000000ff
        /*40c4*/ 	.word	0x000344e8
        /*40c8*/ 	.short	0x0100
        /*40ca*/ 	.byte	0x06
	.zero		1


	//   ....[30]....
        /*40cc*/ 	.word	0x00001320
        /*40d0*/ 	.word	0x000000ff
        /*40d4*/ 	.word	0x000344f0
        /*40d8*/ 	.short	0x0100
        /*40da*/ 	.byte	0x0b
	.zero		1


	//   ....[31]....
        /*40dc*/ 	.word	0x00001360
        /*40e0*/ 	.word	0x000000ff
        /*40e4*/ 	.word	0x000344f8
        /*40e8*/ 	.short	0x0100
        /*40ea*/ 	.byte	0x0b
	.zero		1


	//   ....[32]....
        /*40ec*/ 	.word	0x00001380
        /*40f0*/ 	.word	0x000000ff
        /*40f4*/ 	.word	0x00034500
        /*40f8*/ 	.short	0x0100
        /*40fa*/ 	.byte	0x0b
	.zero		1


	//   ....[33]....
        /*40fc*/ 	.word	0x00001390
        /*4100*/ 	.word	0x000000ff
        /*4104*/ 	.word	0x00034508
        /*4108*/ 	.short	0x0100
        /*410a*/ 	.byte	0x0b
	.zero		1


	//   ....[34]....
        /*410c*/ 	.word	0x00002d10
        /*4110*/ 	.word	0x000000ff
        /*4114*/ 	.word	0x00034400
        /*4118*/ 	.short	0x010a
        /*411a*/ 	.byte	0x0b
	.zero		1


	//   ....[35]....
        /*411c*/ 	.word	0x00002df0
        /*4120*/ 	.word	0x000000ff
        /*4124*/ 	.word	0x00000000
        /*4128*/ 	.short	0x0101
        /*412a*/ 	.byte	0x0b
	.zero		1


	//   ....[36]....
        /*412c*/ 	.word	0x00003a50
        /*4130*/ 	.word	0x00000006
        /*4134*/ 	.word	0x00000000
        /*4138*/ 	.short	0x010a
        /*413a*/ 	.byte	0x32
	.zero		1


	//   ....[37]....
        /*413c*/ 	.word	0x00004590
        /*4140*/ 	.word	0x000000ff
        /*4144*/ 	.word	0x00034480
        /*4148*/ 	.short	0x010a
        /*414a*/ 	.byte	0x04
	.zero		1


	//   ....[38]....
        /*414c*/ 	.word	0x000045d0
        /*4150*/ 	.word	0x000000ff
        /*4154*/ 	.word	0x00034480
        /*4158*/ 	.short	0x010a
        /*415a*/ 	.byte	0x04
	.zero		1


	//   ....[39]....
        /*415c*/ 	.word	0x00009970
        /*4160*/ 	.word	0x000000ff
        /*4164*/ 	.word	0x00034480
        /*4168*/ 	.short	0x010a
        /*416a*/ 	.byte	0x07
	.zero		1


	//   ....[40]....
        /*416c*/ 	.word	0x000099b0
        /*4170*/ 	.word	0x000000ff
        /*4174*/ 	.word	0x00034480
        /*4178*/ 	.short	0x010a
        /*417a*/ 	.byte	0x07
	.zero		1


	//   ....[41]....
        /*417c*/ 	.word	0x0000f210
        /*4180*/ 	.word	0x000000ff
        /*4184*/ 	.word	0x00000000
        /*4188*/ 	.short	0x0101
        /*418a*/ 	.byte	0x07
	.zero		1


	//   ....[42]....
        /*418c*/ 	.word	0x0000f310
        /*4190*/ 	.word	0x00000000
        /*4194*/ 	.word	0x00000000
        /*4198*/ 	.short	0x0101
        /*419a*/ 	.byte	0x31
	.zero		1


	//   ....[43]....
        /*419c*/ 	.word	0x0000f3e0
        /*41a0*/ 	.word	0x000000ff
        /*41a4*/ 	.word	0x00000000
        /*41a8*/ 	.short	0x0101
        /*41aa*/ 	.byte	0x10
	.zero		1


	//   ....[44]....
        /*41ac*/ 	.word	0x0000f430
        /*41b0*/ 	.word	0x00000006
        /*41b4*/ 	.word	0x00000010
        /*41b8*/ 	.short	0x010a
        /*41ba*/ 	.byte	0x32
	.zero		1


	//   ....[45]....
        /*41bc*/ 	.word	0x0000fb90
        /*41c0*/ 	.word	0x000000ff
        /*41c4*/ 	.word	0x000344a0
        /*41c8*/ 	.short	0x010a
        /*41ca*/ 	.byte	0x2f
	.zero		1


	//   ....[46]....
        /*41cc*/ 	.word	0x00010270
        /*41d0*/ 	.word	0x000000ff
        /*41d4*/ 	.word	0x000344a8
        /*41d8*/ 	.short	0x010a
        /*41da*/ 	.byte	0x2f
	.zero		1


	//   ....[47]....
        /*41dc*/ 	.word	0x000107c0
        /*41e0*/ 	.word	0x000000ff
        /*41e4*/ 	.word	0x00000000
        /*41e8*/ 	.short	0x0101
        /*41ea*/ 	.byte	0x07
	.zero		1


	//   ....[48]....
        /*41ec*/ 	.word	0x000107f0
        /*41f0*/ 	.word	0x000000ff
        /*41f4*/ 	.word	0x000344b0
        /*41f8*/ 	.short	0x010a
        /*41fa*/ 	.byte	0x2f
	.zero		1


	//   ....[49]....
        /*41fc*/ 	.word	0x00010d40
        /*4200*/ 	.word	0x000000ff
        /*4204*/ 	.word	0x00000000
        /*4208*/ 	.short	0x0101
        /*420a*/ 	.byte	0x08
	.zero		1


	//   ....[50]....
        /*420c*/ 	.word	0x00010d70
        /*4210*/ 	.word	0x000000ff
        /*4214*/ 	.word	0x000344b8
        /*4218*/ 	.short	0x010a
        /*421a*/ 	.byte	0x2f
	.zero		1


	//   ....[51]....
        /*421c*/ 	.word	0x000112c0
        /*4220*/ 	.word	0x000000ff
        /*4224*/ 	.word	0x00000000
        /*4228*/ 	.short	0x0101
        /*422a*/ 	.byte	0x09
	.zero		1


	//   ....[52]....
        /*422c*/ 	.word	0x00011310
        /*4230*/ 	.word	0x000000ff
        /*4234*/ 	.word	0x000344a0
        /*4238*/ 	.short	0x010a
        /*423a*/ 	.byte	0x2f
	.zero		1


	//   ....[53]....
        /*423c*/ 	.word	0x00011960
        /*4240*/ 	.word	0x000000ff
        /*4244*/ 	.word	0x00000000
        /*4248*/ 	.short	0x0101
        /*424a*/ 	.byte	0x0a
	.zero		1


	//   ....[54]....
        /*424c*/ 	.word	0x00011990
        /*4250*/ 	.word	0x000000ff
        /*4254*/ 	.word	0x000344a8
        /*4258*/ 	.short	0x010a
        /*425a*/ 	.byte	0x2f
	.zero		1


	//   ....[55]....
        /*425c*/ 	.word	0x00011ec0
        /*4260*/ 	.word	0x000000ff
        /*4264*/ 	.word	0x00000000
        /*4268*/ 	.short	0x0101
        /*426a*/ 	.byte	0x07
	.zero		1


	//   ....[56]....
        /*426c*/ 	.word	0x00011ef0
        /*4270*/ 	.word	0x000000ff
        /*4274*/ 	.word	0x000344b0
        /*4278*/ 	.short	0x010a
        /*427a*/ 	.byte	0x2f
	.zero		1


	//   ....[57]....
        /*427c*/ 	.word	0x00012420
        /*4280*/ 	.word	0x000000ff
        /*4284*/ 	.word	0x00000000
        /*4288*/ 	.short	0x0101
        /*428a*/ 	.byte	0x08
	.zero		1


	//   ....[58]....
        /*428c*/ 	.word	0x00012450
        /*4290*/ 	.word	0x000000ff
        /*4294*/ 	.word	0x000344b8
        /*4298*/ 	.short	0x010a
        /*429a*/ 	.byte	0x2f
	.zero		1


	//   ....[59]....
        /*429c*/ 	.word	0x00012980
        /*42a0*/ 	.word	0x000000ff
        /*42a4*/ 	.word	0x00000000
        /*42a8*/ 	.short	0x0101
        /*42aa*/ 	.byte	0x09
	.zero		1


	//   ....[60]....
        /*42ac*/ 	.word	0x000129b0
        /*42b0*/ 	.word	0x000000ff
        /*42b4*/ 	.word	0x000344a0
        /*42b8*/ 	.short	0x010a
        /*42ba*/ 	.byte	0x2f
	.zero		1


	//   ....[61]....
        /*42bc*/ 	.word	0x00012fe0
        /*42c0*/ 	.word	0x000000ff
        /*42c4*/ 	.word	0x00000000
        /*42c8*/ 	.short	0x0101
        /*42ca*/ 	.byte	0x0a
	.zero		1


	//   ....[62]....
        /*42cc*/ 	.word	0x00013010
        /*42d0*/ 	.word	0x000000ff
        /*42d4*/ 	.word	0x000344a8
        /*42d8*/ 	.short	0x010a
        /*42da*/ 	.byte	0x2f
	.zero		1


	//   ....[63]....
        /*42dc*/ 	.word	0x00013540
        /*42e0*/ 	.word	0x000000ff
        /*42e4*/ 	.word	0x00000000
        /*42e8*/ 	.short	0x0101
        /*42ea*/ 	.byte	0x07
	.zero		1


	//   ....[64]....
        /*42ec*/ 	.word	0x00013570
        /*42f0*/ 	.word	0x000000ff
        /*42f4*/ 	.word	0x000344b0
        /*42f8*/ 	.short	0x010a
        /*42fa*/ 	.byte	0x2f
	.zero		1


	//   ....[65]....
        /*42fc*/ 	.word	0x00013aa0
        /*4300*/ 	.word	0x000000ff
        /*4304*/ 	.word	0x00000000
        /*4308*/ 	.short	0x0101
        /*430a*/ 	.byte	0x08
	.zero		1


	//   ....[66]....
        /*430c*/ 	.word	0x00013ad0
        /*4310*/ 	.word	0x000000ff
        /*4314*/ 	.word	0x000344b8
        /*4318*/ 	.short	0x010a
        /*431a*/ 	.byte	0x2f
	.zero		1


	//   ....[67]....
        /*431c*/ 	.word	0x00014000
        /*4320*/ 	.word	0x000000ff
        /*4324*/ 	.word	0x00000000
        /*4328*/ 	.short	0x0101
        /*432a*/ 	.byte	0x09
	.zero		1


	//   ....[68]....
        /*432c*/ 	.word	0x00014030
        /*4330*/ 	.word	0x000000ff
        /*4334*/ 	.word	0x000344a0
        /*4338*/ 	.short	0x010a
        /*433a*/ 	.byte	0x2f
	.zero		1


	//   ....[69]....
        /*433c*/ 	.word	0x00014660
        /*4340*/ 	.word	0x000000ff
        /*4344*/ 	.word	0x00000000
        /*4348*/ 	.short	0x0101
        /*434a*/ 	.byte	0x0a
	.zero		1


	//   ....[70]....
        /*434c*/ 	.word	0x00014690
        /*4350*/ 	.word	0x000000ff
        /*4354*/ 	.word	0x000344a8
        /*4358*/ 	.short	0x010a
        /*435a*/ 	.byte	0x2f
	.zero		1


	//   ....[71]....
        /*435c*/ 	.word	0x00014bc0
        /*4360*/ 	.word	0x000000ff
        /*4364*/ 	.word	0x00000000
        /*4368*/ 	.short	0x0101
        /*436a*/ 	.byte	0x07
	.zero		1


	//   ....[72]....
        /*436c*/ 	.word	0x00014bf0
        /*4370*/ 	.word	0x000000ff
        /*4374*/ 	.word	0x000344b0
        /*4378*/ 	.short	0x010a
        /*437a*/ 	.byte	0x2f
	.zero		1


	//   ....[73]....
        /*437c*/ 	.word	0x00015120
        /*4380*/ 	.word	0x000000ff
        /*4384*/ 	.word	0x00000000
        /*4388*/ 	.short	0x0101
        /*438a*/ 	.byte	0x08
	.zero		1


	//   ....[74]....
        /*438c*/ 	.word	0x00015150
        /*4390*/ 	.word	0x000000ff
        /*4394*/ 	.word	0x000344b8
        /*4398*/ 	.short	0x010a
        /*439a*/ 	.byte	0x2f
	.zero		1


	//   ....[75]....
        /*439c*/ 	.word	0x00015690
        /*43a0*/ 	.word	0x000000ff
        /*43a4*/ 	.word	0x00000000
        /*43a8*/ 	.short	0x0101
        /*43aa*/ 	.byte	0x09
	.zero		1


	//   ....[76]....
        /*43ac*/ 	.word	0x00015710
        /*43b0*/ 	.word	0x000000ff
        /*43b4*/ 	.word	0x00034400
        /*43b8*/ 	.short	0x010a
        /*43ba*/ 	.byte	0x04
	.zero		1


	//   ....[77]....
        /*43bc*/ 	.word	0x00015830
        /*43c0*/ 	.word	0x000000ff
        /*43c4*/ 	.word	0x00000000
        /*43c8*/ 	.short	0x0101
        /*43ca*/ 	.byte	0x04
	.zero		1


	//   ....[78]....
        /*43cc*/ 	.word	0x000159f0
        /*43d0*/ 	.word	0x000000ff
        /*43d4*/ 	.word	0x00034400
        /*43d8*/ 	.short	0x010a
        /*43da*/ 	.byte	0x04
	.zero		1


	//   ....[79]....
        /*43dc*/ 	.word	0x00015b10
        /*43e0*/ 	.word	0x000000ff
        /*43e4*/ 	.word	0x00000000
        /*43e8*/ 	.short	0x0101
        /*43ea*/ 	.byte	0x04
	.zero		1


	//   ....[80]....
        /*43ec*/ 	.word	0x00015fa0
        /*43f0*/ 	.word	0x000000ff
        /*43f4*/ 	.word	0x00000000
        /*43f8*/ 	.short	0x0101
        /*43fa*/ 	.byte	0x0a
	.zero		1


	//   ....[81]....
        /*43fc*/ 	.word	0x00015fd0
        /*4400*/ 	.word	0x00000000
        /*4404*/ 	.word	0x00000000
        /*4408*/ 	.short	0x0101
        /*440a*/ 	.byte	0x31
	.zero		1


	//   ....[82]....
        /*440c*/ 	.word	0x000167b0
        /*4410*/ 	.word	0x000000ff
        /*4414*/ 	.word	0x000344e8
        /*4418*/ 	.short	0x010a
        /*441a*/ 	.byte	0x06
	.zero		1


	//   ....[83]....
        /*441c*/ 	.word	0x000168d0
        /*4420*/ 	.word	0x000000ff
        /*4424*/ 	.word	0x00034400
        /*4428*/ 	.short	0x010a
        /*442a*/ 	.byte	0x07
	.zero		1


	//   ....[84]....
        /*442c*/ 	.word	0x000169f0
        /*4430*/ 	.word	0x000000ff
        /*4434*/ 	.word	0x00000000
        /*4438*/ 	.short	0x0101
        /*443a*/ 	.byte	0x07
	.zero		1


	//   ....[85]....
        /*443c*/ 	.word	0x00016be0
        /*4440*/ 	.word	0x000000ff
        /*4444*/ 	.word	0x000344c0
        /*4448*/ 	.short	0x010a
        /*444a*/ 	.byte	0x06
	.zero		1


	//   ....[86]....
        /*444c*/ 	.word	0x00016ca0
        /*4450*/ 	.word	0x000000ff
        /*4454*/ 	.word	0x000344a0
        /*4458*/ 	.short	0x010b
        /*445a*/ 	.byte	0x06
	.zero		1


	//   ....[87]....
        /*445c*/ 	.word	0x00016d00
        /*4460*/ 	.word	0x000000ff
        /*4464*/ 	.word	0x00000000
        /*4468*/ 	.short	0x0101
        /*446a*/ 	.byte	0x0f
	.zero		1


	//   ....[88]....
        /*446c*/ 	.word	0x00016d30
        /*4470*/ 	.word	0x000000ff
        /*4474*/ 	.word	0x000344c8
        /*4478*/ 	.short	0x010a
        /*447a*/ 	.byte	0x06
	.zero		1


	//   ....[89]....
        /*447c*/ 	.word	0x00016e10
        /*4480*/ 	.word	0x000000ff
        /*4484*/ 	.word	0x000344a8
        /*4488*/ 	.short	0x010b
        /*448a*/ 	.byte	0x06
	.zero		1


	//   ....[90]....
        /*448c*/ 	.word	0x00016e70
        /*4490*/ 	.word	0x000000ff
        /*4494*/ 	.word	0x00000000
        /*4498*/ 	.short	0x0101
        /*449a*/ 	.byte	0x07
	.zero		1


	//   ....[91]....
        /*449c*/ 	.word	0x00016ea0
        /*44a0*/ 	.word	0x000000ff
        /*44a4*/ 	.word	0x000344d0
        /*44a8*/ 	.short	0x010a
        /*44aa*/ 	.byte	0x06
	.zero		1


	//   ....[92]....
        /*44ac*/ 	.word	0x00016f80
        /*44b0*/ 	.word	0x000000ff
        /*44b4*/ 	.word	0x000344b0
        /*44b8*/ 	.short	0x010b
        /*44ba*/ 	.byte	0x06
	.zero		1


	//   ....[93]....
        /*44bc*/ 	.word	0x00016fe0
        /*44c0*/ 	.word	0x000000ff
        /*44c4*/ 	.word	0x00000000
        /*44c8*/ 	.short	0x0101
        /*44ca*/ 	.byte	0x0e
	.zero		1


	//   ....[94]....
        /*44cc*/ 	.word	0x00017010
        /*44d0*/ 	.word	0x000000ff
        /*44d4*/ 	.word	0x000344d8
        /*44d8*/ 	.short	0x010a
        /*44da*/ 	.byte	0x06
	.zero		1


	//   ....[95]....
        /*44dc*/ 	.word	0x000170f0
        /*44e0*/ 	.word	0x000000ff
        /*44e4*/ 	.word	0x000344b8
        /*44e8*/ 	.short	0x010b
        /*44ea*/ 	.byte	0x06
	.zero		1


	//   ....[96]....
        /*44ec*/ 	.word	0x00017160
        /*44f0*/ 	.word	0x000000ff
        /*44f4*/ 	.word	0x00000000
        /*44f8*/ 	.short	0x0101
        /*44fa*/ 	.byte	0x24
	.zero		1


	//   ....[97]....
        /*44fc*/ 	.word	0x000171a0
        /*4500*/ 	.word	0x000000ff
        /*4504*/ 	.word	0x000344c0
        /*4508*/ 	.short	0x010a
        /*450a*/ 	.byte	0x06
	.zero		1


	//   ....[98]....
        /*450c*/ 	.word	0x00017260
        /*4510*/ 	.word	0x000000ff
        /*4514*/ 	.word	0x000344a0
        /*4518*/ 	.short	0x010b
        /*451a*/ 	.byte	0x06
	.zero		1


	//   ....[99]....
        /*451c*/ 	.word	0x000172a0
        /*4520*/ 	.word	0x000000ff
        /*4524*/ 	.word	0x00000000
        /*4528*/ 	.short	0x0101
        /*452a*/ 	.byte	0x0f
	.zero		1


	//   ....[100]....
        /*452c*/ 	.word	0x000172d0
        /*4530*/ 	.word	0x000000ff
        /*4534*/ 	.word	0x000344c8
        /*4538*/ 	.short	0x010a
        /*453a*/ 	.byte	0x06
	.zero		1


	//   ....[101]....
        /*453c*/ 	.word	0x000173a0
        /*4540*/ 	.word	0x000000ff
        /*4544*/ 	.word	0x000344a8
        /*4548*/ 	.short	0x010b
        /*454a*/ 	.byte	0x06
	.zero		1


	//   ....[102]....
        /*454c*/ 	.word	0x000173e0
        /*4550*/ 	.word	0x000000ff
        /*4554*/ 	.word	0x00000000
        /*4558*/ 	.short	0x0101
        /*455a*/ 	.byte	0x07
	.zero		1


	//   ....[103]....
        /*455c*/ 	.word	0x00017410
        /*4560*/ 	.word	0x000000ff
        /*4564*/ 	.word	0x000344d0
        /*4568*/ 	.short	0x010a
        /*456a*/ 	.byte	0x06
	.zero		1


	//   ....[104]....
        /*456c*/ 	.word	0x000174e0
        /*4570*/ 	.word	0x000000ff
        /*4574*/ 	.word	0x000344b0
        /*4578*/ 	.short	0x010b
        /*457a*/ 	.byte	0x06
	.zero		1


	//   ....[105]....
        /*457c*/ 	.word	0x00017520
        /*4580*/ 	.word	0x000000ff
        /*4584*/ 	.word	0x00000000
        /*4588*/ 	.short	0x0101
        /*458a*/ 	.byte	0x0e
	.zero		1


	//   ....[106]....
        /*458c*/ 	.word	0x00017550
        /*4590*/ 	.word	0x000000ff
        /*4594*/ 	.word	0x000344d8
        /*4598*/ 	.short	0x010a
        /*459a*/ 	.byte	0x06
	.zero		1


	//   ....[107]....
        /*459c*/ 	.word	0x00017620
        /*45a0*/ 	.word	0x000000ff
        /*45a4*/ 	.word	0x000344b8
        /*45a8*/ 	.short	0x010b
        /*45aa*/ 	.byte	0x06
	.zero		1


	//   ....[108]....
        /*45ac*/ 	.word	0x00017660
        /*45b0*/ 	.word	0x000000ff
        /*45b4*/ 	.word	0x00000000
        /*45b8*/ 	.short	0x0101
        /*45ba*/ 	.byte	0x24
	.zero		1


	//   ....[109]....
        /*45bc*/ 	.word	0x000176a0
        /*45c0*/ 	.word	0x000000ff
        /*45c4*/ 	.word	0x000344c0
        /*45c8*/ 	.short	0x010a
        /*45ca*/ 	.byte	0x06
	.zero		1


	//   ....[110]....
        /*45cc*/ 	.word	0x00017760
        /*45d0*/ 	.word	0x000000ff
        /*45d4*/ 	.word	0x000344a0
        /*45d8*/ 	.short	0x010b
        /*45da*/ 	.byte	0x06
	.zero		1


	//   ....[111]....
        /*45dc*/ 	.word	0x000177a0
        /*45e0*/ 	.word	0x000000ff
        /*45e4*/ 	.word	0x00000000
        /*45e8*/ 	.short	0x0101
        /*45ea*/ 	.byte	0x0f
	.zero		1


	//   ....[112]....
        /*45ec*/ 	.word	0x000177d0
        /*45f0*/ 	.word	0x000000ff
        /*45f4*/ 	.word	0x000344c8
        /*45f8*/ 	.short	0x010a
        /*45fa*/ 	.byte	0x06
	.zero		1


	//   ....[113]....
        /*45fc*/ 	.word	0x000178a0
        /*4600*/ 	.word	0x000000ff
        /*4604*/ 	.word	0x000344a8
        /*4608*/ 	.short	0x010b
        /*460a*/ 	.byte	0x06
	.zero		1


	//   ....[114]....
        /*460c*/ 	.word	0x000178e0
        /*4610*/ 	.word	0x000000ff
        /*4614*/ 	.word	0x00000000
        /*4618*/ 	.short	0x0101
        /*461a*/ 	.byte	0x07
	.zero		1


	//   ....[115]....
        /*461c*/ 	.word	0x00017910
        /*4620*/ 	.word	0x000000ff
        /*4624*/ 	.word	0x000344d0
        /*4628*/ 	.short	0x010a
        /*462a*/ 	.byte	0x06
	.zero		1


	//   ....[116]....
        /*462c*/ 	.word	0x000179e0
        /*4630*/ 	.word	0x000000ff
        /*4634*/ 	.word	0x000344b0
        /*4638*/ 	.short	0x010b
        /*463a*/ 	.byte	0x06
	.zero		1


	//   ....[117]....
        /*463c*/ 	.word	0x00017a20
        /*4640*/ 	.word	0x000000ff
        /*4644*/ 	.word	0x00000000
        /*4648*/ 	.short	0x0101
        /*464a*/ 	.byte	0x0e
	.zero		1


	//   ....[118]....
        /*464c*/ 	.word	0x00017a50
        /*4650*/ 	.word	0x000000ff
        /*4654*/ 	.word	0x000344d8
        /*4658*/ 	.short	0x010a
        /*465a*/ 	.byte	0x06
	.zero		1


	//   ....[119]....
        /*465c*/ 	.word	0x00017b20
        /*4660*/ 	.word	0x000000ff
        /*4664*/ 	.word	0x000344b8
        /*4668*/ 	.short	0x010b
        /*466a*/ 	.byte	0x06
	.zero		1


	//   ....[120]....
        /*466c*/ 	.word	0x00017b60
        /*4670*/ 	.word	0x000000ff
        /*4674*/ 	.word	0x00000000
        /*4678*/ 	.short	0x0101
        /*467a*/ 	.byte	0x24
	.zero		1


	//   ....[121]....
        /*467c*/ 	.word	0x00017ba0
        /*4680*/ 	.word	0x000000ff
        /*4684*/ 	.word	0x000344c0
        /*4688*/ 	.short	0x010a
        /*468a*/ 	.byte	0x06
	.zero		1


	//   ....[122]....
        /*468c*/ 	.word	0x00017c60
        /*4690*/ 	.word	0x000000ff
        /*4694*/ 	.word	0x000344a0
        /*4698*/ 	.short	0x010b
        /*469a*/ 	.byte	0x06
	.zero		1


	//   ....[123]....
        /*469c*/ 	.word	0x00017ca0
        /*46a0*/ 	.word	0x000000ff
        /*46a4*/ 	.word	0x00000000
        /*46a8*/ 	.short	0x0101
        /*46aa*/ 	.byte	0x0f
	.zero		1


	//   ....[124]....
        /*46ac*/ 	.word	0x00017cd0
        /*46b0*/ 	.word	0x000000ff
        /*46b4*/ 	.word	0x000344c8
        /*46b8*/ 	.short	0x010a
        /*46ba*/ 	.byte	0x06
	.zero		1


	//   ....[125]....
        /*46bc*/ 	.word	0x00017db0
        /*46c0*/ 	.word	0x000000ff
        /*46c4*/ 	.word	0x000344a8
        /*46c8*/ 	.short	0x010b
        /*46ca*/ 	.byte	0x06
	.zero		1


	//   ....[126]....
        /*46cc*/ 	.word	0x00017df0
        /*46d0*/ 	.word	0x000000ff
        /*46d4*/ 	.word	0x00000000
        /*46d8*/ 	.short	0x0101
        /*46da*/ 	.byte	0x07
	.zero		1


	//   ....[127]....
        /*46dc*/ 	.word	0x00017e20
        /*46e0*/ 	.word	0x000000ff
        /*46e4*/ 	.word	0x000344d0
        /*46e8*/ 	.short	0x010a
        /*46ea*/ 	.byte	0x06
	.zero		1


	//   ....[128]....
        /*46ec*/ 	.word	0x00017f00
        /*46f0*/ 	.word	0x000000ff
        /*46f4*/ 	.word	0x000344b0
        /*46f8*/ 	.short	0x010b
        /*46fa*/ 	.byte	0x06
	.zero		1


	//   ....[129]....
        /*46fc*/ 	.word	0x00017f40
        /*4700*/ 	.word	0x000000ff
        /*4704*/ 	.word	0x00000000
        /*4708*/ 	.short	0x0101
        /*470a*/ 	.byte	0x0e
	.zero		1


	//   ....[130]....
        /*470c*/ 	.word	0x00017f70
        /*4710*/ 	.word	0x000000ff
        /*4714*/ 	.word	0x000344d8
        /*4718*/ 	.short	0x010a
        /*471a*/ 	.byte	0x06
	.zero		1


	//   ....[131]....
        /*471c*/ 	.word	0x00018050
        /*4720*/ 	.word	0x000000ff
        /*4724*/ 	.word	0x000344b8
        /*4728*/ 	.short	0x010b
        /*472a*/ 	.byte	0x06
	.zero		1


	//   ....[132]....
        /*472c*/ 	.word	0x000180a0
        /*4730*/ 	.word	0x000000ff
        /*4734*/ 	.word	0x00000000
        /*4738*/ 	.short	0x0101
        /*473a*/ 	.byte	0x24
	.zero		1


	//   ....[133]....
        /*473c*/ 	.word	0x000185f0
        /*4740*/ 	.word	0x000000ff
        /*4744*/ 	.word	0x000344c0
        /*4748*/ 	.short	0x010a
        /*474a*/ 	.byte	0x06
	.zero		1


	//   ....[134]....
        /*474c*/ 	.word	0x00018630
        /*4750*/ 	.word	0x000000ff
        /*4754*/ 	.word	0x000344c8
        /*4758*/ 	.short	0x010a
        /*475a*/ 	.byte	0x06
	.zero		1


	//   ....[135]....
        /*475c*/ 	.word	0x00018670
        /*4760*/ 	.word	0x000000ff
        /*4764*/ 	.word	0x000344d0
        /*4768*/ 	.short	0x010a
        /*476a*/ 	.byte	0x06
	.zero		1


	//   ....[136]....
        /*476c*/ 	.word	0x000186e0
        /*4770*/ 	.word	0x00000003
        /*4774*/ 	.word	0x000344d8
        /*4778*/ 	.short	0x010a
        /*477a*/ 	.byte	0x3f
	.zero		1


	//   ....[137]....
        /*477c*/ 	.word	0x00019400
        /*4780*/ 	.word	0x00000008
        /*4784*/ 	.word	0x00034490
        /*4788*/ 	.short	0x010a
        /*478a*/ 	.byte	0x3f
	.zero		1


	//   ....[138]....
        /*478c*/ 	.word	0x00019720
        /*4790*/ 	.word	0x000000ff
        /*4794*/ 	.word	0x000344e8
        /*4798*/ 	.short	0x0101
        /*479a*/ 	.byte	0x16
	.zero		1


	//   ....[139]....
        /*479c*/ 	.word	0x00019820
        /*47a0*/ 	.word	0x00000003
        /*47a4*/ 	.word	0x00034400
        /*47a8*/ 	.short	0x010a
        /*47aa*/ 	.byte	0x3f
	.zero		1


	//   ....[140]....
        /*47ac*/ 	.word	0x00019960
        /*47b0*/ 	.word	0x00000002
        /*47b4*/ 	.word	0x00000000
        /*47b8*/ 	.short	0x0101
        /*47ba*/ 	.byte	0x3f
	.zero		1


	//   ....[141]....
        /*47bc*/ 	.word	0x0001a1a0
        /*47c0*/ 	.word	0x00000007
        /*47c4*/ 	.word	0x00000000
        /*47c8*/ 	.short	0x010a
        /*47ca*/ 	.byte	0x3f
	.zero		1


	//   ....[142]....
        /*47cc*/ 	.word	0x0001a220
        /*47d0*/ 	.word	0x00000003
        /*47d4*/ 	.word	0x00000000
        /*47d8*/ 	.short	0x010a
        /*47da*/ 	.byte	0x3f
	.zero		1


	//   ....[143]....
        /*47dc*/ 	.word	0x0001bea0
        /*47e0*/ 	.word	0x0000000c
        /*47e4*/ 	.word	0x00034440
        /*47e8*/ 	.short	0x010a
        /*47ea*/ 	.byte	0x3f
	.zero		1


	//   ....[144]....
        /*47ec*/ 	.word	0x0001bfc0
        /*47f0*/ 	.word	0x0000000c
        /*47f4*/ 	.word	0x00034400
        /*47f8*/ 	.short	0x0101
        /*47fa*/ 	.byte	0x3f
	.zero		1


	//   ....[145]....
        /*47fc*/ 	.word	0x0001c090
        /*4800*/ 	.word	0x00000003
        /*4804*/ 	.word	0x00034440
        /*4808*/ 	.short	0x010a
        /*480a*/ 	.byte	0x3f
	.zero		1


	//   ....[146]....
        /*480c*/ 	.word	0x0001c140
        /*4810*/ 	.word	0x00000003
        /*4814*/ 	.word	0x00034440
        /*4818*/ 	.short	0x010a
        /*481a*/ 	.byte	0x3f
	.zero		1


	//   ....[147]....
        /*481c*/ 	.word	0x0001c1f0
        /*4820*/ 	.word	0x00000003
        /*4824*/ 	.word	0x00034440
        /*4828*/ 	.short	0x010a
        /*482a*/ 	.byte	0x3f
	.zero		1


	//   ....[148]....
        /*482c*/ 	.word	0x0001c2a0
        /*4830*/ 	.word	0x00000003
        /*4834*/ 	.word	0x00034440
        /*4838*/ 	.short	0x010a
        /*483a*/ 	.byte	0x3f
	.zero		1


	//   ....[149]....
        /*483c*/ 	.word	0x0001c350
        /*4840*/ 	.word	0x00000003
        /*4844*/ 	.word	0x00034440
        /*4848*/ 	.short	0x010a
        /*484a*/ 	.byte	0x3f
	.zero		1


	//   ....[150]....
        /*484c*/ 	.word	0x0001c400
        /*4850*/ 	.word	0x00000003
        /*4854*/ 	.word	0x00034440
        /*4858*/ 	.short	0x010a
        /*485a*/ 	.byte	0x3f
	.zero		1


	//   ....[151]....
        /*485c*/ 	.word	0x0001c4b0
        /*4860*/ 	.word	0x00000003
        /*4864*/ 	.word	0x00034440
        /*4868*/ 	.short	0x010a
        /*486a*/ 	.byte	0x3f
	.zero		1


	//   ....[152]....
        /*486c*/ 	.word	0x0001c560
        /*4870*/ 	.word	0x00000003
        /*4874*/ 	.word	0x00034440
        /*4878*/ 	.short	0x010a
        /*487a*/ 	.byte	0x3f
	.zero		1


	//   ....[153]....
        /*487c*/ 	.word	0x0001c5c0
        /*4880*/ 	.word	0x0000000c
        /*4884*/ 	.word	0x00034400
        /*4888*/ 	.short	0x010a
        /*488a*/ 	.byte	0x3f
	.zero		1


	//   ....[154]....
        /*488c*/ 	.word	0x0001c630
        /*4890*/ 	.word	0x00000000
        /*4894*/ 	.word	0x00000000
        /*4898*/ 	.short	0x010a
        /*489a*/ 	.byte	0x3f
	.zero		1


	//   ....[155]....
        /*489c*/ 	.word	0x0001c690
        /*48a0*/ 	.word	0x00000003
        /*48a4*/ 	.word	0x00034480
        /*48a8*/ 	.short	0x010a
        /*48aa*/ 	.byte	0x3f
	.zero		1


	//   ....[156]....
        /*48ac*/ 	.word	0x0001c6f0
        /*48b0*/ 	.word	0x00000007
        /*48b4*/ 	.word	0x00034480
        /*48b8*/ 	.short	0x010a
        /*48ba*/ 	.byte	0x3f
	.zero		1


	//   ....[157]....
        /*48bc*/ 	.word	0x0001c760
        /*48c0*/ 	.word	0x00000002
        /*48c4*/ 	.word	0x00000010
        /*48c8*/ 	.short	0x010a
        /*48ca*/ 	.byte	0x3f
	.zero		1


	//   ....[158]....
        /*48cc*/ 	.word	0x0001c820
        /*48d0*/ 	.word	0x00000003
        /*48d4*/ 	.word	0x000344a0
        /*48d8*/ 	.short	0x010a
        /*48da*/ 	.byte	0x3f
	.zero		1


	//   ....[159]....
        /*48dc*/ 	.word	0x0001c880
        /*48e0*/ 	.word	0x0000000c
        /*48e4*/ 	.word	0x000344a8
        /*48e8*/ 	.short	0x010a
        /*48ea*/ 	.byte	0x3f
	.zero		1


	//   ....[160]....
        /*48ec*/ 	.word	0x0001c8e0
        /*48f0*/ 	.word	0x0000000c
        /*48f4*/ 	.word	0x000344b0
        /*48f8*/ 	.short	0x010a
        /*48fa*/ 	.byte	0x3f
	.zero		1


	//   ....[161]....
        /*48fc*/ 	.word	0x0001c940
        /*4900*/ 	.word	0x0000000d
        /*4904*/ 	.word	0x000344b8
        /*4908*/ 	.short	0x010a
        /*490a*/ 	.byte	0x3f
	.zero		1


	//   ....[162]....
        /*490c*/ 	.word	0x0001c9a0
        /*4910*/ 	.word	0x0000000d
        /*4914*/ 	.word	0x000344a0
        /*4918*/ 	.short	0x010a
        /*491a*/ 	.byte	0x3f
	.zero		1


	//   ....[163]....
        /*491c*/ 	.word	0x0001ca00
        /*4920*/ 	.word	0x0000000d
        /*4924*/ 	.word	0x000344a8
        /*4928*/ 	.short	0x010a
        /*492a*/ 	.byte	0x3f
	.zero		1


	//   ....[164]....
        /*492c*/ 	.word	0x0001ca60
        /*4930*/ 	.word	0x0000000d
        /*4934*/ 	.word	0x000344b0
        /*4938*/ 	.short	0x010a
        /*493a*/ 	.byte	0x3f
	.zero		1


	//   ....[165]....
        /*493c*/ 	.word	0x0001cac0
        /*4940*/ 	.word	0x0000000d
        /*4944*/ 	.word	0x000344b8
        /*4948*/ 	.short	0x010a
        /*494a*/ 	.byte	0x3f
	.zero		1


	//   ....[166]....
        /*494c*/ 	.word	0x0001cb20
        /*4950*/ 	.word	0x0000000d
        /*4954*/ 	.word	0x000344a0
        /*4958*/ 	.short	0x010a
        /*495a*/ 	.byte	0x3f
	.zero		1


	//   ....[167]....
        /*495c*/ 	.word	0x0001cb80
        /*4960*/ 	.word	0x0000000d
        /*4964*/ 	.word	0x000344a8
        /*4968*/ 	.short	0x010a
        /*496a*/ 	.byte	0x3f
	.zero		1


	//   ....[168]....
        /*496c*/ 	.word	0x0001cbe0
        /*4970*/ 	.word	0x0000000d
        /*4974*/ 	.word	0x000344b0
        /*4978*/ 	.short	0x010a
        /*497a*/ 	.byte	0x3f
	.zero		1


	//   ....[169]....
        /*497c*/ 	.word	0x0001cc40
        /*4980*/ 	.word	0x0000000d
        /*4984*/ 	.word	0x000344b8
        /*4988*/ 	.short	0x010a
        /*498a*/ 	.byte	0x3f
	.zero		1


	//   ....[170]....
        /*498c*/ 	.word	0x0001cca0
        /*4990*/ 	.word	0x0000000d
        /*4994*/ 	.word	0x000344a0
        /*4998*/ 	.short	0x010a
        /*499a*/ 	.byte	0x3f
	.zero		1


	//   ....[171]....
        /*499c*/ 	.word	0x0001cd00
        /*49a0*/ 	.word	0x0000000d
        /*49a4*/ 	.word	0x000344a8
        /*49a8*/ 	.short	0x010a
        /*49aa*/ 	.byte	0x3f
	.zero		1


	//   ....[172]....
        /*49ac*/ 	.word	0x0001cd60
        /*49b0*/ 	.word	0x0000000d
        /*49b4*/ 	.word	0x000344b0
        /*49b8*/ 	.short	0x010a
        /*49ba*/ 	.byte	0x3f
	.zero		1


	//   ....[173]....
        /*49bc*/ 	.word	0x0001cdc0
        /*49c0*/ 	.word	0x0000000d
        /*49c4*/ 	.word	0x000344b8
        /*49c8*/ 	.short	0x010a
        /*49ca*/ 	.byte	0x3f
	.zero		1


	//   ....[174]....
        /*49cc*/ 	.word	0x0001ce20
        /*49d0*/ 	.word	0x00000003
        /*49d4*/ 	.word	0x00034400
        /*49d8*/ 	.short	0x010a
        /*49da*/ 	.byte	0x3f
	.zero		1


	//   ....[175]....
        /*49dc*/ 	.word	0x0001ce80
        /*49e0*/ 	.word	0x00000003
        /*49e4*/ 	.word	0x00034400
        /*49e8*/ 	.short	0x010a
        /*49ea*/ 	.byte	0x3f
	.zero		1


	//   ....[176]....
        /*49ec*/ 	.word	0x0001cee0
        /*49f0*/ 	.word	0x00000003
        /*49f4*/ 	.word	0x000344e8
        /*49f8*/ 	.short	0x010a
        /*49fa*/ 	.byte	0x3f
	.zero		1


	//   ....[177]....
        /*49fc*/ 	.word	0x0001cf40
        /*4a00*/ 	.word	0x00000006
        /*4a04*/ 	.word	0x00034400
        /*4a08*/ 	.short	0x010a
        /*4a0a*/ 	.byte	0x3f
	.zero		1


	//   ....[178]....
        /*4a0c*/ 	.word	0x0001cfa0
        /*4a10*/ 	.word	0x00000003
        /*4a14*/ 	.word	0x000344c0
        /*4a18*/ 	.short	0x010a
        /*4a1a*/ 	.byte	0x3f
	.zero		1


	//   ....[179]....
        /*4a1c*/ 	.word	0x0001d000
        /*4a20*/ 	.word	0x00000003
        /*4a24*/ 	.word	0x000344c8
        /*4a28*/ 	.short	0x010a
        /*4a2a*/ 	.byte	0x3f
	.zero		1


	//   ....[180]....
        /*4a2c*/ 	.word	0x0001d060
        /*4a30*/ 	.word	0x00000003
        /*4a34*/ 	.word	0x000344d0
        /*4a38*/ 	.short	0x010a
        /*4a3a*/ 	.byte	0x3f
	.zero		1


	//   ....[181]....
        /*4a3c*/ 	.word	0x0001d0c0
        /*4a40*/ 	.word	0x00000003
        /*4a44*/ 	.word	0x000344d8
        /*4a48*/ 	.short	0x010a
        /*4a4a*/ 	.byte	0x3f
	.zero		1


	//   ....[182]....
        /*4a4c*/ 	.word	0x0001d120
        /*4a50*/ 	.word	0x00000003
        /*4a54*/ 	.word	0x000344c0
        /*4a58*/ 	.short	0x010a
        /*4a5a*/ 	.byte	0x3f
	.zero		1


	//   ....[183]....
        /*4a5c*/ 	.word	0x0001d180
        /*4a60*/ 	.word	0x00000003
        /*4a64*/ 	.word	0x000344c8
        /*4a68*/ 	.short	0x010a
        /*4a6a*/ 	.byte	0x3f
	.zero		1


	//   ....[184]....
        /*4a6c*/ 	.word	0x0001d1e0
        /*4a70*/ 	.word	0x00000003
        /*4a74*/ 	.word	0x000344d0
        /*4a78*/ 	.short	0x010a
        /*4a7a*/ 	.byte	0x3f
	.zero		1


	//   ....[185]....
        /*4a7c*/ 	.word	0x0001d240
        /*4a80*/ 	.word	0x00000003
        /*4a84*/ 	.word	0x000344d8
        /*4a88*/ 	.short	0x010a
        /*4a8a*/ 	.byte	0x3f
	.zero		1


	//   ....[186]....
        /*4a8c*/ 	.word	0x0001d2a0
        /*4a90*/ 	.word	0x00000003
        /*4a94*/ 	.word	0x000344c0
        /*4a98*/ 	.short	0x010a
        /*4a9a*/ 	.byte	0x3f
	.zero		1


	//   ....[187]....
        /*4a9c*/ 	.word	0x0001d300
        /*4aa0*/ 	.word	0x00000003
        /*4aa4*/ 	.word	0x000344c8
        /*4aa8*/ 	.short	0x010a
        /*4aaa*/ 	.byte	0x3f
	.zero		1


	//   ....[188]....
        /*4aac*/ 	.word	0x0001d360
        /*4ab0*/ 	.word	0x00000003
        /*4ab4*/ 	.word	0x000344d0
        /*4ab8*/ 	.short	0x010a
        /*4aba*/ 	.byte	0x3f
	.zero		1


	//   ....[189]....
        /*4abc*/ 	.word	0x0001d3c0
        /*4ac0*/ 	.word	0x00000003
        /*4ac4*/ 	.word	0x000344d8
        /*4ac8*/ 	.short	0x010a
        /*4aca*/ 	.byte	0x3f
	.zero		1


	//   ....[190]....
        /*4acc*/ 	.word	0x0001d420
        /*4ad0*/ 	.word	0x00000003
        /*4ad4*/ 	.word	0x000344c0
        /*4ad8*/ 	.short	0x010a
        /*4ada*/ 	.byte	0x3f
	.zero		1


	//   ....[191]....
        /*4adc*/ 	.word	0x0001d480
        /*4ae0*/ 	.word	0x00000003
        /*4ae4*/ 	.word	0x000344c8
        /*4ae8*/ 	.short	0x010a
        /*4aea*/ 	.byte	0x3f
	.zero		1


	//   ....[192]....
        /*4aec*/ 	.word	0x0001d4e0
        /*4af0*/ 	.word	0x00000003
        /*4af4*/ 	.word	0x000344d0
        /*4af8*/ 	.short	0x010a
        /*4afa*/ 	.byte	0x3f
	.zero		1


	//   ....[193]....
        /*4afc*/ 	.word	0x0001d540
        /*4b00*/ 	.word	0x00000003
        /*4b04*/ 	.word	0x000344d8
        /*4b08*/ 	.short	0x010a
        /*4b0a*/ 	.byte	0x3f
	.zero		1


	//   ....[194]....
        /*4b0c*/ 	.word	0x0001d5a0
        /*4b10*/ 	.word	0x00000003
        /*4b14*/ 	.word	0x000344c0
        /*4b18*/ 	.short	0x010a
        /*4b1a*/ 	.byte	0x3f
	.zero		1


	//   ....[195]....
        /*4b1c*/ 	.word	0x0001d600
        /*4b20*/ 	.word	0x00000003
        /*4b24*/ 	.word	0x000344c8
        /*4b28*/ 	.short	0x010a
        /*4b2a*/ 	.byte	0x3f
	.zero		1


	//   ....[196]....
        /*4b2c*/ 	.word	0x0001d660
        /*4b30*/ 	.word	0x00000003
        /*4b34*/ 	.word	0x000344d0
        /*4b38*/ 	.short	0x010a
        /*4b3a*/ 	.byte	0x3f
	.zero		1


	//   ....[197]....
        /*4b3c*/ 	.word	0x0001d730
        /*4b40*/ 	.word	0x00000008
        /*4b44*/ 	.word	0x00034490
        /*4b48*/ 	.short	0x010a
        /*4b4a*/ 	.byte	0x3f
	.zero		1


	//   ....[198]....
        /*4b4c*/ 	.word	0x0001d780
        /*4b50*/ 	.word	0x00000003
        /*4b54*/ 	.word	0x00034400
        /*4b58*/ 	.short	0x010a
        /*4b5a*/ 	.byte	0x3f
	.zero		1


	//   ....[199]....
        /*4b5c*/ 	.word	0x0001d990
        /*4b60*/ 	.word	0x00000007
        /*4b64*/ 	.word	0x00000000
        /*4b68*/ 	.short	0x010a
        /*4b6a*/ 	.byte	0x3f
	.zero		1


	//   ....[200]....
        /*4b6c*/ 	.word	0x0001d9e0
        /*4b70*/ 	.word	0x0000000c
        /*4b74*/ 	.word	0x00034440
        /*4b78*/ 	.short	0x010a
        /*4b7a*/ 	.byte	0x3f
	.zero		1


	//   ....[201]....
        /*4b7c*/ 	.word	0x0001da30
        /*4b80*/ 	.word	0x00000003
        /*4b84*/ 	.word	0x00034440
        /*4b88*/ 	.short	0x010a
        /*4b8a*/ 	.byte	0x3f
	.zero		1


	//   ....[202]....
        /*4b8c*/ 	.word	0x0001da80
        /*4b90*/ 	.word	0x00000003
        /*4b94*/ 	.word	0x00034440
        /*4b98*/ 	.short	0x010a
        /*4b9a*/ 	.byte	0x3f
	.zero		1


	//   ....[203]....
        /*4b9c*/ 	.word	0x0001dad0
        /*4ba0*/ 	.word	0x00000003
        /*4ba4*/ 	.word	0x00034440
        /*4ba8*/ 	.short	0x010a
        /*4baa*/ 	.byte	0x3f
	.zero		1


	//   ....[204]....
        /*4bac*/ 	.word	0x0001db20
        /*4bb0*/ 	.word	0x00000003
        /*4bb4*/ 	.word	0x00034440
        /*4bb8*/ 	.short	0x010a
        /*4bba*/ 	.byte	0x3f
	.zero		1


	//   ....[205]....
        /*4bbc*/ 	.word	0x0001db70
        /*4bc0*/ 	.word	0x00000003
        /*4bc4*/ 	.word	0x00034440
        /*4bc8*/ 	.short	0x010a
        /*4bca*/ 	.byte	0x3f
	.zero		1


	//   ....[206]....
        /*4bcc*/ 	.word	0x0001dbc0
        /*4bd0*/ 	.word	0x00000003
        /*4bd4*/ 	.word	0x00034440
        /*4bd8*/ 	.short	0x010a
        /*4bda*/ 	.byte	0x3f
	.zero		1


	//   ....[207]....
        /*4bdc*/ 	.word	0x0001dc10
        /*4be0*/ 	.word	0x00000003
        /*4be4*/ 	.word	0x00034440
        /*4be8*/ 	.short	0x010a
        /*4bea*/ 	.byte	0x3f
	.zero		1


	//----- nvinfo : EIATTR_NUM_MBARRIERS
	.align		4
.L_39:
        /*4bec*/ 	.byte	0x03, 0x38
        /*4bee*/ 	.short	0x0022


	//----- nvinfo : EIATTR_EXIT_INSTR_OFFSETS
	.align		4
        /*4bf0*/ 	.byte	0x04, 0x1c
        /*4bf2*/ 	.short	(.L_41 - .L_40)


	//   ....[0]....
.L_40:
        /*4bf4*/ 	.word	0x00002bd0


	//   ....[1]....
        /*4bf8*/ 	.word	0x00002e00


	//   ....[2]....
        /*4bfc*/ 	.word	0x00002f60


	//   ....[3]....
        /*4c00*/ 	.word	0x00015ff0


	//   ....[4]....
        /*4c04*/ 	.word	0x00016090


	//   ....[5]....
        /*4c08*/ 	.word	0x00018730


	//   ....[6]....
        /*4c0c*/ 	.word	0x0001a270


	//   ....[7]....
        /*4c10*/ 	.word	0x0001c590


	//----- nvinfo : EIATTR_MAX_THREADS
	.align		4
.L_41:
        /*4c14*/ 	.byte	0x04, 0x05
        /*4c16*/ 	.short	(.L_43 - .L_42)
.L_42:
        /*4c18*/ 	.word	0x00000180
        /*4c1c*/ 	.word	0x00000001
        /*4c20*/ 	.word	0x00000001


	//----- nvinfo : EIATTR_CRS_STACK_SIZE
	.align		4
.L_43:
        /*4c24*/ 	.byte	0x04, 0x1e
        /*4c26*/ 	.short	(.L_45 - .L_44)
.L_44:
        /*4c28*/ 	.word	0x00000000


	//----- nvinfo : EIATTR_CBANK_PARAM_SIZE
	.align		4
.L_45:
        /*4c2c*/ 	.byte	0x03, 0x19
        /*4c2e*/ 	.short	0x0770


	//----- nvinfo : EIATTR_PARAM_CBANK
	.align		4
        /*4c30*/ 	.byte	0x04, 0x0a
        /*4c32*/ 	.short	(.L_47 - .L_46)
	.align		4
.L_46:
        /*4c34*/ 	.word	index@(.nv.constant0._ZN7cutlass13device_kernelINS_4gemm6kernel13GemmUniversalINS1_17GroupProblemShapeIN4cute5tupleIJiiiEEEEENS1_10collective13CollectiveMmaINS1_39MainloopSm90ArrayTmaGmmaWarpSpecializedILi2ENS6_IJNS5_1CILi1EEESD_SD_EEENS1_40KernelPtrArrayTmaWarpSpecializedPingpongEEENS6_IJNSC_ILi256EEENSC_ILi128EEESI_EEENS_6half_tEPNS6_IJlSD_NSC_ILi0EEEEEESK_SN_NS5_8TiledMMAINS5_8MMA_AtomIJNS5_4SM904GMMA26MMA_64x128x16_F32F16F16_SSILNSR_5MajorE0ELST_0ELNSR_7ScaleInE1ELSU_1EEEEEENS5_6LayoutISE_NS6_IJSL_SL_SL_EEEEENS6_IJNS5_10UnderscoreES10_S10_EEEEENS5_13SM90_TMA_LOADENS5_14ComposedLayoutINS5_7SwizzleILi3ELi4ELi3EEENS5_18smem_ptr_flag_bitsILi16EEENSX_INS6_IJNSC_ILi8EEENSC_ILi64EEEEEENS6_IJS1A_SD_EEEEEEEvNS5_8identityES13_S1E_vS1F_EENS_8epilogue10collective18CollectiveEpilogueINS1H_30Sm90PtrArrayTmaWarpSpecializedILi4ELi2ELi16ELb1ELb0ELi2EEEJSJ_NS6_IJS1A_NSC_ILi32EEEEEESK_PNS6_IJSD_lSL_EEESK_S1P_NS1H_6fusion15FusionCallbacksIS1L_NS1Q_17LinearCombinationISK_fSK_fLNS_15FloatRoundStyleE2EEESJ_S1N_JEEES13_NS14_IS16_S18_NSX_INS6_IJS1A_S19_EEENS6_IJSD_S1A_EEEEEEENS5_17SM75_U16x8_LDSM_TENS5_14SM90_TMA_STOREES1Z_NS5_17SM90_U16x8_STSM_TENS5_9Copy_AtomIJNS5_17SM90_U32x4_STSM_NESK_EEEvEEEvvEEEEvNT_6ParamsE)
        /*4c38*/ 	.short	0x0210
        /*4c3a*/ 	.short	0x0770


	//----- nvinfo : EIATTR_SW_WAR
	.align		4
.L_47:
        /*4c3c*/ 	.byte	0x04, 0x36
        /*4c3e*/ 	.short	(.L_49 - .L_48)
.L_48:
        /*4c40*/ 	.word	0x00000008
.L_49:


//--------------------- .nv.callgraph             --------------------------
	.section	.nv.callgraph,"",@"SHT_CUDA_CALLGRAPH"
	.align	4
	.sectionentsize	8
	.align		4
        /*0000*/ 	.word	0x00000000
	.align		4
        /*0004*/ 	.word	0xffffffff
	.align		4
        /*0008*/ 	.word	index@(_ZN7cutlass13device_kernelINS_4gemm6kernel13GemmUniversalINS1_17GroupProblemShapeIN4cute5tupleIJiiiEEEEENS1_10collective13CollectiveMmaINS1_39MainloopSm90ArrayTmaGmmaWarpSpecializedILi2ENS6_IJNS5_1CILi1EEESD_SD_EEENS1_40KernelPtrArrayTmaWarpSpecializedPingpongEEENS6_IJNSC_ILi256EEENSC_ILi128EEESI_EEENS_6half_tEPNS6_IJlSD_NSC_ILi0EEEEEESK_SN_NS5_8TiledMMAINS5_8MMA_AtomIJNS5_4SM904GMMA26MMA_64x128x16_F32F16F16_SSILNSR_5MajorE0ELST_0ELNSR_7ScaleInE1ELSU_1EEEEEENS5_6LayoutISE_NS6_IJSL_SL_SL_EEEEENS6_IJNS5_10UnderscoreES10_S10_EEEEENS5_13SM90_TMA_LOADENS5_14ComposedLayoutINS5_7SwizzleILi3ELi4ELi3EEENS5_18smem_ptr_flag_bitsILi16EEENSX_INS6_IJNSC_ILi8EEENSC_ILi64EEEEEENS6_IJS1A_SD_EEEEEEEvNS5_8identityES13_S1E_vS1F_EENS_8epilogue10collective18CollectiveEpilogueINS1H_30Sm90PtrArrayTmaWarpSpecializedILi4ELi2ELi16ELb1ELb0ELi2EEEJSJ_NS6_IJS1A_NSC_ILi32EEEEEESK_PNS6_IJSD_lSL_EEESK_S1P_NS1H_6fusion15FusionCallbacksIS1L_NS1Q_17LinearCombinationISK_fSK_fLNS_15FloatRoundStyleE2EEESJ_S1N_JEEES13_NS14_IS16_S18_NSX_INS6_IJS1A_S19_EEENS6_IJSD_S1A_EEEEEEENS5_17SM75_U16x8_LDSM_TENS5_14SM90_TMA_STOREES1Z_NS5_17SM90_U16x8_STSM_TENS5_9Copy_AtomIJNS5_17SM90_U32x4_STSM_NESK_EEEvEEEvvEEEEvNT_6ParamsE)
	.align		4
        /*000c*/ 	.word	index@(__assertfail)
	.align		4
        /*0010*/ 	.word	0x00000000
	.align		4
        /*0014*/ 	.word	0xfffffffe
	.align		4
        /*0018*/ 	.word	0x00000000
	.align		4
        /*001c*/ 	.word	0xfffffffd
	.align		4
        /*0020*/ 	.word	0x00000000
	.align		4
        /*0024*/ 	.word	0xfffffffc


//--------------------- .nv.constant4             --------------------------
	.section	.nv.constant4,"a",@progbits
	.align	8
	.align		8
.nv.constant4:
        /*0000*/ 	.dword	__assertfail
	.align		8
        /*0008*/ 	.dword	__unnamed_1
	.align		8
        /*0010*/ 	.dword	_ZN39_INTERNAL_12742917_4_k_cu_cbdd5f16_31294cuda3std3__45__cpo5beginE
	.align		8
        /*0018*/ 	.dword	_ZN39_INTERNAL_12742917_4_k_cu_cbdd5f16_31294cuda3std3__45__cpo3endE
	.align		8
        /*0020*/ 	.dword	_ZN39_INTERNAL_12742917_4_k_cu_cbdd5f16_31294cuda3std3__45__cpo6cbeginE
	.align		8
        /*0028*/ 	.dword	_ZN39_INTERNAL_12742917_4_k_cu_cbdd5f16_31294cuda3std3__45__cpo4cendE
	.align		8
        /*0030*/ 	.dword	_ZN39_INTERNAL_12742917_4_k_cu_cbdd5f16_31294cuda3std3__441_GLOBAL__N__12742917_4_k_cu_cbdd5f16_31296ignoreE
	.align		8
        /*0038*/ 	.dword	_ZN39_INTERNAL_12742917_4_k_cu_cbdd5f16_31294cuda3std3__419piecewise_constructE
	.align		8
        /*0040*/ 	.dword	_ZN39_INTERNAL_12742917_4_k_cu_cbdd5f16_31294cuda3std3__48in_placeE
	.align		8
        /*0048*/ 	.dword	_ZN39_INTERNAL_12742917_4_k_cu_cbdd5f16_31294cuda3std6ranges3__45__cpo4swapE
	.align		8
        /*0050*/ 	.dword	_ZN39_INTERNAL_12742917_4_k_cu_cbdd5f16_31294cuda3std6ranges3__45__cpo9iter_moveE
	.align		8
        /*0058*/ 	.dword	_ZN39_INTERNAL_12742917_4_k_cu_cbdd5f16_31294cute7productE
	.align		8
        /*0060*/ 	.dword	_ZN39_INTERNAL_12742917_4_k_cu_cbdd5f16_31294cute1_E
	.align		8
        /*0068*/ 	.dword	$str$24
	.align		8
        /*0070*/ 	.dword	$str$25


//--------------------- .text._ZN7cutlass13device_kernelINS_4gemm6kernel13GemmUniversalINS1_17GroupProblemShapeIN4cute5tupleIJiiiEEEEENS1_10collective13CollectiveMmaINS1_39MainloopSm90ArrayTmaGmmaWarpSpecializedILi2ENS6_IJNS5_1CILi1EEESD_SD_EEENS1_40KernelPtrArrayTmaWarpSpecializedPingpongEEENS6_IJNSC_ILi256EEENSC_ILi128EEESI_EEENS_6half_tEPNS6_IJlSD_NSC_ILi0EEEEEESK_SN_NS5_8TiledMMAINS5_8MMA_AtomIJNS5_4SM904GMMA26MMA_64x128x16_F32F16F16_SSILNSR_5MajorE0ELST_0ELNSR_7ScaleInE1ELSU_1EEEEEENS5_6LayoutISE_NS6_IJSL_SL_SL_EEEEENS6_IJNS5_10UnderscoreES10_S10_EEEEENS5_13SM90_TMA_LOADENS5_14ComposedLayoutINS5_7SwizzleILi3ELi4ELi3EEENS5_18smem_ptr_flag_bitsILi16EEENSX_INS6_IJNSC_ILi8EEENSC_ILi64EEEEEENS6_IJS1A_SD_EEEEEEEvNS5_8identityES13_S1E_vS1F_EENS_8epilogue10collective18CollectiveEpilogueINS1H_30Sm90PtrArrayTmaWarpSpecializedILi4ELi2ELi16ELb1ELb0ELi2EEEJSJ_NS6_IJS1A_NSC_ILi32EEEEEESK_PNS6_IJSD_lSL_EEESK_S1P_NS1H_6fusion15FusionCallbacksIS1L_NS1Q_17LinearCombinationISK_fSK_fLNS_15FloatRoundStyleE2EEESJ_S1N_JEEES13_NS14_IS16_S18_NSX_INS6_IJS1A_S19_EEENS6_IJSD_S1A_EEEEEEENS5_17SM75_U16x8_LDSM_TENS5_14SM90_TMA_STOREES1Z_NS5_17SM90_U16x8_STSM_TENS5_9Copy_AtomIJNS5_17SM90_U32x4_STSM_NESK_EEEvEEEvvEEEEvNT_6ParamsE --------------------------
	.section	.text._ZN7cutlass13device_kernelINS_4gemm6kernel13GemmUniversalINS1_17GroupProblemShapeIN4cute5tupleIJiiiEEEEENS1_10collective13CollectiveMmaINS1_39MainloopSm90ArrayTmaGmmaWarpSpecializedILi2ENS6_IJNS5_1CILi1EEESD_SD_EEENS1_40KernelPtrArrayTmaWarpSpecializedPingpongEEENS6_IJNSC_ILi256EEENSC_ILi128EEESI_EEENS_6half_tEPNS6_IJlSD_NSC_ILi0EEEEEESK_SN_NS5_8TiledMMAINS5_8MMA_AtomIJNS5_4SM904GMMA26MMA_64x128x16_F32F16F16_SSILNSR_5MajorE0ELST_0ELNSR_7ScaleInE1ELSU_1EEEEEENS5_6LayoutISE_NS6_IJSL_SL_SL_EEEEENS6_IJNS5_10UnderscoreES10_S10_EEEEENS5_13SM90_TMA_LOADENS5_14ComposedLayoutINS5_7SwizzleILi3ELi4ELi3EEENS5_18smem_ptr_flag_bitsILi16EEENSX_INS6_IJNSC_ILi8EEENSC_ILi64EEEEEENS6_IJS1A_SD_EEEEEEEvNS5_8identityES13_S1E_vS1F_EENS_8epilogue10collective18CollectiveEpilogueINS1H_30Sm90PtrArrayTmaWarpSpecializedILi4ELi2ELi16ELb1ELb0ELi2EEEJSJ_NS6_IJS1A_NSC_ILi32EEEEEESK_PNS6_IJSD_lSL_EEESK_S1P_NS1H_6fusion15FusionCallbacksIS1L_NS1Q_17LinearCombinationISK_fSK_fLNS_15FloatRoundStyleE2EEESJ_S1N_JEEES13_NS14_IS16_S18_NSX_INS6_IJS1A_S19_EEENS6_IJSD_S1A_EEEEEEENS5_17SM75_U16x8_LDSM_TENS5_14SM90_TMA_STOREES1Z_NS5_17SM90_U16x8_STSM_TENS5_9Copy_AtomIJNS5_17SM90_U32x4_STSM_NESK_EEEvEEEvvEEEEvNT_6ParamsE,"ax",@progbits
	.align	128
.text._ZN7cutlass13device_kernelINS_4gemm6kernel13GemmUniversalINS1_17GroupProblemShapeIN4cute5tupleIJiiiEEEEENS1_10collective13CollectiveMmaINS1_39MainloopSm90ArrayTmaGmmaWarpSpecializedILi2ENS6_IJNS5_1CILi1EEESD_SD_EEENS1_40KernelPtrArrayTmaWarpSpecializedPingpongEEENS6_IJNSC_ILi256EEENSC_ILi128EEESI_EEENS_6half_tEPNS6_IJlSD_NSC_ILi0EEEEEESK_SN_NS5_8TiledMMAINS5_8MMA_AtomIJNS5_4SM904GMMA26MMA_64x128x16_F32F16F16_SSILNSR_5MajorE0ELST_0ELNSR_7ScaleInE1ELSU_1EEEEEENS5_6LayoutISE_NS6_IJSL_SL_SL_EEEEENS6_IJNS5_10UnderscoreES10_S10_EEEEENS5_13SM90_TMA_LOADENS5_14ComposedLayoutINS5_7SwizzleILi3ELi4ELi3EEENS5_18smem_ptr_flag_bitsILi16EEENSX_INS6_IJNSC_ILi8EEENSC_ILi64EEEEEENS6_IJS1A_SD_EEEEEEEvNS5_8identityES13_S1E_vS1F_EENS_8epilogue10collective18CollectiveEpilogueINS1H_30Sm90PtrArrayTmaWarpSpecializedILi4ELi2ELi16ELb1ELb0ELi2EEEJSJ_NS6_IJS1A_NSC_ILi32EEEEEESK_PNS6_IJSD_lSL_EEESK_S1P_NS1H_6fusion15FusionCallbacksIS1L_NS1Q_17LinearCombinationISK_fSK_fLNS_15FloatRoundStyleE2EEESJ_S1N_JEEES13_NS14_IS16_S18_NSX_INS6_IJS1A_S19_EEENS6_IJSD_S1A_EEEEEEENS5_17SM75_U16x8_LDSM_TENS5_14SM90_TMA_STOREES1Z_NS5_17SM90_U16x8_STSM_TENS5_9Copy_AtomIJNS5_17SM90_U32x4_STSM_NESK_EEEvEEEvvEEEEvNT_6ParamsE:
        .type           _ZN7cutlass13device_kernelINS_4gemm6kernel13GemmUniversalINS1_17GroupProblemShapeIN4cute5tupleIJiiiEEEEENS1_10collective13CollectiveMmaINS1_39MainloopSm90ArrayTmaGmmaWarpSpecializedILi2ENS6_IJNS5_1CILi1EEESD_SD_EEENS1_40KernelPtrArrayTmaWarpSpecializedPingpongEEENS6_IJNSC_ILi256EEENSC_ILi128EEESI_EEENS_6half_tEPNS6_IJlSD_NSC_ILi0EEEEEESK_SN_NS5_8TiledMMAINS5_8MMA_AtomIJNS5_4SM904GMMA26MMA_64x128x16_F32F16F16_SSILNSR_5MajorE0ELST_0ELNSR_7ScaleInE1ELSU_1EEEEEENS5_6LayoutISE_NS6_IJSL_SL_SL_EEEEENS6_IJNS5_10UnderscoreES10_S10_EEEEENS5_13SM90_TMA_LOADENS5_14ComposedLayoutINS5_7SwizzleILi3ELi4ELi3EEENS5_18smem_ptr_flag_bitsILi16EEENSX_INS6_IJNSC_ILi8EEENSC_ILi64EEEEEENS6_IJS1A_SD_EEEEEEEvNS5_8identityES13_S1E_vS1F_EENS_8epilogue10collective18CollectiveEpilogueINS1H_30Sm90PtrArrayTmaWarpSpecializedILi4ELi2ELi16ELb1ELb0ELi2EEEJSJ_NS6_IJS1A_NSC_ILi32EEEEEESK_PNS6_IJSD_lSL_EEESK_S1P_NS1H_6fusion15FusionCallbacksIS1L_NS1Q_17LinearCombinationISK_fSK_fLNS_15FloatRoundStyleE2EEESJ_S1N_JEEES13_NS14_IS16_S18_NSX_INS6_IJS1A_S19_EEENS6_IJSD_S1A_EEEEEEENS5_17SM75_U16x8_LDSM_TENS5_14SM90_TMA_STOREES1Z_NS5_17SM90_U16x8_STSM_TENS5_9Copy_AtomIJNS5_17SM90_U32x4_STSM_NESK_EEEvEEEvvEEEEvNT_6ParamsE,@function
        .size           _ZN7cutlass13device_kernelINS_4gemm6kernel13GemmUniversalINS1_17GroupProblemShapeIN4cute5tupleIJiiiEEEEENS1_10collective13CollectiveMmaINS1_39MainloopSm90ArrayTmaGmmaWarpSpecializedILi2ENS6_IJNS5_1CILi1EEESD_SD_EEENS1_40KernelPtrArrayTmaWarpSpecializedPingpongEEENS6_IJNSC_ILi256EEENSC_ILi128EEESI_EEENS_6half_tEPNS6_IJlSD_NSC_ILi0EEEEEESK_SN_NS5_8TiledMMAINS5_8MMA_AtomIJNS5_4SM904GMMA26MMA_64x128x16_F32F16F16_SSILNSR_5MajorE0ELST_0ELNSR_7ScaleInE1ELSU_1EEEEEENS5_6LayoutISE_NS6_IJSL_SL_SL_EEEEENS6_IJNS5_10UnderscoreES10_S10_EEEEENS5_13SM90_TMA_LOADENS5_14ComposedLayoutINS5_7SwizzleILi3ELi4ELi3EEENS5_18smem_ptr_flag_bitsILi16EEENSX_INS6_IJNSC_ILi8EEENSC_ILi64EEEEEENS6_IJS1A_SD_EEEEEEEvNS5_8identityES13_S1E_vS1F_EENS_8epilogue10collective18CollectiveEpilogueINS1H_30Sm90PtrArrayTmaWarpSpecializedILi4ELi2ELi16ELb1ELb0ELi2EEEJSJ_NS6_IJS1A_NSC_ILi32EEEEEESK_PNS6_IJSD_lSL_EEESK_S1P_NS1H_6fusion15FusionCallbacksIS1L_NS1Q_17LinearCombinationISK_fSK_fLNS_15FloatRoundStyleE2EEESJ_S1N_JEEES13_NS14_IS16_S18_NSX_INS6_IJS1A_S19_EEENS6_IJSD_S1A_EEEEEEENS5_17SM75_U16x8_LDSM_TENS5_14SM90_TMA_STOREES1Z_NS5_17SM90_U16x8_STSM_TENS5_9Copy_AtomIJNS5_17SM90_U32x4_STSM_NESK_EEEvEEEvvEEEEvNT_6ParamsE,(.L_x_425 - _ZN7cutlass13device_kernelINS_4gemm6kernel13GemmUniversalINS1_17GroupProblemShapeIN4cute5tupleIJiiiEEEEENS1_10collective13CollectiveMmaINS1_39MainloopSm90ArrayTmaGmmaWarpSpecializedILi2ENS6_IJNS5_1CILi1EEESD_SD_EEENS1_40KernelPtrArrayTmaWarpSpecializedPingpongEEENS6_IJNSC_ILi256EEENSC_ILi128EEESI_EEENS_6half_tEPNS6_IJlSD_NSC_ILi0EEEEEESK_SN_NS5_8TiledMMAINS5_8MMA_AtomIJNS5_4SM904GMMA26MMA_64x128x16_F32F16F16_SSILNSR_5MajorE0ELST_0ELNSR_7ScaleInE1ELSU_1EEEEEENS5_6LayoutISE_NS6_IJSL_SL_SL_EEEEENS6_IJNS5_10UnderscoreES10_S10_EEEEENS5_13SM90_TMA_LOADENS5_14ComposedLayoutINS5_7SwizzleILi3ELi4ELi3EEENS5_18smem_ptr_flag_bitsILi16EEENSX_INS6_IJNSC_ILi8EEENSC_ILi64EEEEEENS6_IJS1A_SD_EEEEEEEvNS5_8identityES13_S1E_vS1F_EENS_8epilogue10collective18CollectiveEpilogueINS1H_30Sm90PtrArrayTmaWarpSpecializedILi4ELi2ELi16ELb1ELb0ELi2EEEJSJ_NS6_IJS1A_NSC_ILi32EEEEEESK_PNS6_IJSD_lSL_EEESK_S1P_NS1H_6fusion15FusionCallbacksIS1L_NS1Q_17LinearCombinationISK_fSK_fLNS_15FloatRoundStyleE2EEESJ_S1N_JEEES13_NS14_IS16_S18_NSX_INS6_IJS1A_S19_EEENS6_IJSD_S1A_EEEEEEENS5_17SM75_U16x8_LDSM_TENS5_14SM90_TMA_STOREES1Z_NS5_17SM90_U16x8_STSM_TENS5_9Copy_AtomIJNS5_17SM90_U32x4_STSM_NESK_EEEvEEEvvEEEEvNT_6ParamsE)
        .other          _ZN7cutlass13device_kernelINS_4gemm6kernel13GemmUniversalINS1_17GroupProblemShapeIN4cute5tupleIJiiiEEEEENS1_10collective13CollectiveMmaINS1_39MainloopSm90ArrayTmaGmmaWarpSpecializedILi2ENS6_IJNS5_1CILi1EEESD_SD_EEENS1_40KernelPtrArrayTmaWarpSpecializedPingpongEEENS6_IJNSC_ILi256EEENSC_ILi128EEESI_EEENS_6half_tEPNS6_IJlSD_NSC_ILi0EEEEEESK_SN_NS5_8TiledMMAINS5_8MMA_AtomIJNS5_4SM904GMMA26MMA_64x128x16_F32F16F16_SSILNSR_5MajorE0ELST_0ELNSR_7ScaleInE1ELSU_1EEEEEENS5_6LayoutISE_NS6_IJSL_SL_SL_EEEEENS6_IJNS5_10UnderscoreES10_S10_EEEEENS5_13SM90_TMA_LOADENS5_14ComposedLayoutINS5_7SwizzleILi3ELi4ELi3EEENS5_18smem_ptr_flag_bitsILi16EEENSX_INS6_IJNSC_ILi8EEENSC_ILi64EEEEEENS6_IJS1A_SD_EEEEEEEvNS5_8identityES13_S1E_vS1F_EENS_8epilogue10collective18CollectiveEpilogueINS1H_30Sm90PtrArrayTmaWarpSpecializedILi4ELi2ELi16ELb1ELb0ELi2EEEJSJ_NS6_IJS1A_NSC_ILi32EEEEEESK_PNS6_IJSD_lSL_EEESK_S1P_NS1H_6fusion15FusionCallbacksIS1L_NS1Q_17LinearCombinationISK_fSK_fLNS_15FloatRoundStyleE2EEESJ_S1N_JEEES13_NS14_IS16_S18_NSX_INS6_IJS1A_S19_EEENS6_IJSD_S1A_EEEEEEENS5_17SM75_U16x8_LDSM_TENS5_14SM90_TMA_STOREES1Z_NS5_17SM90_U16x8_STSM_TENS5_9Copy_AtomIJNS5_17SM90_U32x4_STSM_NESK_EEEvEEEvvEEEEvNT_6ParamsE,@"STO_CUDA_ENTRY STV_DEFAULT"
_ZN7cutlass13device_kernelINS_4gemm6kernel13GemmUniversalINS1_17GroupProblemShapeIN4cute5tupleIJiiiEEEEENS1_10collective13CollectiveMmaINS1_39MainloopSm90ArrayTmaGmmaWarpSpecializedILi2ENS6_IJNS5_1CILi1EEESD_SD_EEENS1_40KernelPtrArrayTmaWarpSpecializedPingpongEEENS6_IJNSC_ILi256EEENSC_ILi128EEESI_EEENS_6half_tEPNS6_IJlSD_NSC_ILi0EEEEEESK_SN_NS5_8TiledMMAINS5_8MMA_AtomIJNS5_4SM904GMMA26MMA_64x128x16_F32F16F16_SSILNSR_5MajorE0ELST_0ELNSR_7ScaleInE1ELSU_1EEEEEENS5_6LayoutISE_NS6_IJSL_SL_SL_EEEEENS6_IJNS5_10UnderscoreES10_S10_EEEEENS5_13SM90_TMA_LOADENS5_14ComposedLayoutINS5_7SwizzleILi3ELi4ELi3EEENS5_18smem_ptr_flag_bitsILi16EEENSX_INS6_IJNSC_ILi8EEENSC_ILi64EEEEEENS6_IJS1A_SD_EEEEEEEvNS5_8identityES13_S1E_vS1F_EENS_8epilogue10collective18CollectiveEpilogueINS1H_30Sm90PtrArrayTmaWarpSpecializedILi4ELi2ELi16ELb1ELb0ELi2EEEJSJ_NS6_IJS1A_NSC_ILi32EEEEEESK_PNS6_IJSD_lSL_EEESK_S1P_NS1H_6fusion15FusionCallbacksIS1L_NS1Q_17LinearCombinationISK_fSK_fLNS_15FloatRoundStyleE2EEESJ_S1N_JEEES13_NS14_IS16_S18_NSX_INS6_IJS1A_S19_EEENS6_IJSD_S1A_EEEEEEENS5_17SM75_U16x8_LDSM_TENS5_14SM90_TMA_STOREES1Z_NS5_17SM90_U16x8_STSM_TENS5_9Copy_AtomIJNS5_17SM90_U32x4_STSM_NESK_EEEvEEEvvEEEEvNT_6ParamsE:
[----:B------:R-:W1:Y:S02]  /*0000*/  LDC R1, c[0x0][0x28] ;  /* 0x00000a00ff017b82 */ /* 0x000e640000000800 */
[----:B-1----:R-:W-:-:S06]  /*0010*/  VIADD R1, R1, 0xfffff750 ;  /* 0xfffff75001017836 */ /* 0x002fcc0000000000 */
[----:B------:R-:W1:Y:S01]  /*0020*/  LDC.64 R6, c[0x0][0x918] ;  /* 0x00024600ff067b82 */ /* 0x000e620000000a00 */
[----:B------:R-:W-:Y:S01]  /*0030*/  ULDC.64 UR38, c[0x0][0x208] ;  /* 0x0000820000267ab9 */ /* 0x000fe20000000a00 */
[----:B------:R-:W2:Y:S01]  /*0040*/  S2R R21, SR_TID.X ;  /* 0x0000000000157919 */ /* 0x000ea20000002100 */
[----:B------:R-:W-:Y:S01]  /*0050*/  ULDC UR4, c[0x0][0x910] ;  /* 0x0002440000047ab9 */ /* 0x000fe20000000800 */
[----:B------:R-:W-:Y:S01]  /*0060*/  ULDC.64 UR20, c[0x0][0x8d0] ;  /* 0x0002340000147ab9 */ /* 0x000fe20000000a00 */
[----:B------:R-:W-:Y:S01]  /*0070*/  ULDC.64 UR14, c[0x0][0x8c8] ;  /* 0x00023200000e7ab9 */ /* 0x000fe20000000a00 */
[----:B------:R-:W-:Y:S01]  /*0080*/  ULDC UR5, c[0x0][0x908] ;  /* 0x0002420000057ab9 */ /* 0x000fe20000000800 */
[----:B------:R-:W-:Y:S01]  /*0090*/  MOV R8, RZ ;  /* 0x000000ff00087202 */ /* 0x000fe20000000f00 */
[----:B------:R-:W-:Y:S01]  /*00a0*/  S2UR UR52, SR_CTAID.X ;  /* 0x00000000003479c3 */ /* 0x000fe20000002500 */
[----:B------:R-:W-:Y:S01]  /*00b0*/  IMAD.MOV.U32 R0, RZ, RZ, RZ ;  /* 0x000000ffff007224 */ /* 0x000fe200078e00ff */
[----:B------:R-:W-:Y:S01]  /*00c0*/  ULDC.64 UR22, c[0x0][0x8e8] ;  /* 0x00023a0000167ab9 */ /* 0x000fe20000000a00 */
[----:B------:R-:W-:Y:S01]  /*00d0*/  ULDC.64 UR16, c[0x0][0x8e0] ;  /* 0x0002380000107ab9 */ /* 0x000fe20000000a00 */
[----:B-1----:R-:W3:Y:S01]  /*00e0*/  LDG.E R9, desc[UR38][R6.64] ;  /* 0x0000002606097981 */ /* 0x002ee2000c1e1900 */
[----:B------:R-:W-:-:S03]  /*00f0*/  IMAD.U32 R3, RZ, RZ, UR4 ;  /* 0x00000004ff037e24 */ /* 0x000fc6000f8e00ff */
[----:B------:R-:W4:Y:S01]  /*0100*/  LDG.E R2, desc[UR38][R6.64+0x4] ;  /* 0x0000042606027981 */ /* 0x000f22000c1e1900 */
[----:B--2---:R-:W-:-:S04]  /*0110*/  LOP3.LUT R20, R21, 0x1f, RZ, 0xc0, !PT ;  /* 0x0000001f15147812 */ /* 0x004fc800078ec0ff */
[----:B------:R-:W-:Y:S01]  /*0120*/  ISETP.GE.AND P0, PT, R20, R3, PT ;  /* 0x000000031400720c */ /* 0x000fe20003f06270 */
[----:B------:R-:W-:-:S04]  /*0130*/  UISETP.NE.U32.AND UP0, UPT, UR20, URZ, UPT ;  /* 0x0000003f1400728c */ /* 0x000fc8000bf05070 */
[----:B------:R-:W-:-:S08]  /*0140*/  UISETP.NE.AND.EX UP0, UPT, UR21, URZ, UPT, UP0 ;  /* 0x0000003f1500728c */ /* 0x000fd0000bf05300 */
[----:B------:R-:W1:Y:S03]  /*0150*/  @!P0 LDC.64 R4, c[0x0][0x918] ;  /* 0x00024600ff048b82 */ /* 0x000e660000000a00 */
[----:B------:R-:W-:-:S05]  /*0160*/  @UP0 ULDC UR24, c[0x0][0x8dc] ;  /* 0x0002370000180ab9 */ /* 0x000fca0000000800 */
[----:B------:R-:W2:Y:S01]  /*0170*/  S2UR UR4, SR_CTAID.Y ;  /* 0x00000000000479c3 */ /* 0x000ea20000002600 */
[----:B------:R-:W-:Y:S01]  /*0180*/  UISETP.NE.AND UP3, UPT, UR5, 0x1, UPT ;  /* 0x000000010500788c */ /* 0x000fe2000bf65270 */
[----:B------:R-:W-:Y:S01]  /*0190*/  UMOV UR53, URZ ;  /* 0x0000003f00357c82 */ /* 0x000fe20008000000 */
[----:B-1----:R-:W-:-:S09]  /*01a0*/  @!P0 IMAD.WIDE.U32 R4, R20, 0xc, R4 ;  /* 0x0000000c14048825 */ /* 0x002fd200078e0004 */
[----:B------:R-:W-:Y:S01]  /*01b0*/  @UP3 ULDC UR8, c[0x0][0x10] ;  /* 0x0000040000083ab9 */ /* 0x000fe20000000800 */
[----:B------:R-:W-:Y:S01]  /*01c0*/  @UP3 UMOV UR5, URZ ;  /* 0x0000003f00053c82 */ /* 0x000fe20008000000 */
[----:B------:R1:W5:Y:S04]  /*01d0*/  @!P0 LDG.E R8, desc[UR38][R4.64] ;  /* 0x0000002604088981 */ /* 0x000368000c1e1900 */
[----:B------:R1:W5:Y:S01]  /*01e0*/  @!P0 LDG.E R0, desc[UR38][R4.64+0x4] ;  /* 0x0000042604008981 */ /* 0x000362000c1e1900 */
[----:B------:R-:W-:Y:S01]  /*01f0*/  ISETP.NE.U32.AND P0, PT, RZ, UR22, PT ;  /* 0x00000016ff007c0c */ /* 0x000fe2000bf05070 */
[----:B--2---:R-:W-:-:S03]  /*0200*/  @UP3 UIMAD.WIDE.U32 UR8, UR52, UR8, UR4 ;  /* 0x00000008340832a5 */ /* 0x004fc6000f8e0004 */
[----:B------:R-:W-:Y:S01]  /*0210*/  ISETP.NE.AND.EX P0, PT, RZ, UR23, PT, P0 ;  /* 0x00000017ff007c0c */ /* 0x000fe2000bf05300 */
[----:B------:R-:W-:Y:S01]  /*0220*/  @UP3 UMOV UR7, URZ ;  /* 0x0000003f00073c82 */ /* 0x000fe20008000000 */
[----:B------:R-:W-:Y:S01]  /*0230*/  @!UP3 ULDC UR5, c[0x0][0xc] ;  /* 0x000003000005bab9 */ /* 0x000fe20000000800 */
[----:B------:R-:W-:Y:S02]  /*0240*/  @UP3 UIADD3 UR7, UR9, UR7, URZ ;  /* 0x0000000709073290 */ /* 0x000fe4000fffe03f */
[----:B------:R-:W-:-:S07]  /*0250*/  @!UP3 UIMAD.WIDE.U32 UR4, UR5, UR4, UR52 ;  /* 0x000000040504b2a5 */ /* 0x000fce000f8e0034 */
[----:B------:R-:W-:Y:S01]  /*0260*/  @!UP3 UMOV UR7, UR5 ;  /* 0x000000050007bc82 */ /* 0x000fe20008000000 */
[----:B------:R-:W-:Y:S01]  /*0270*/  @!UP3 UMOV UR8, UR4 ;  /* 0x000000040008bc82 */ /* 0x000fe20008000000 */
[----:B---3--:R-:W-:-:S13]  /*0280*/  R2UR UR11, R9 ;  /* 0x00000000090b72ca */ /* 0x008fda00000e0000 */
[----:B------:R-:W-:-:S04]  /*0290*/  UIADD3 UR6, UP1, UR11, UR14, URZ ;  /* 0x0000000e0b067290 */ /* 0x000fc8000ff3e03f */
[----:B------:R-:W-:Y:S02]  /*02a0*/  ULEA.HI.X.SX32 UR11, UR11, UR15, 0x1, UP1 ;  /* 0x0000000f0b0b7291 */ /* 0x000fe400088f0e3f */
[----:B------:R-:W-:-:S04]  /*02b0*/  UIADD3 UR6, UP1, UR6, -0x1, URZ ;  /* 0xffffffff06067890 */ /* 0x000fc8000ff3e03f */
[----:B------:R-:W-:Y:S02]  /*02c0*/  UIADD3.X UR11, UR11, -0x1, URZ, UP1, !UPT ;  /* 0xffffffff0b0b7890 */ /* 0x000fe40008ffe43f */
[----:B------:R-:W-:Y:S01]  /*02d0*/  @UP0 UIADD3 UR24, UP1, UR6, UR24, URZ ;  /* 0x0000001806180290 */ /* 0x000fe2000ff3e03f */
[----:B----4-:R-:W-:-:S03]  /*02e0*/  R2UR UR27, R2 ;  /* 0x00000000021b72ca */ /* 0x010fc600000e0000 */
[----:B------:R-:W-:-:S04]  /*02f0*/  @UP0 UIADD3.X UR26, URZ, UR11, URZ, UP1, !UPT ;  /* 0x0000000b3f1a0290 */ /* 0x000fc80008ffe43f */
[----:B------:R-:W-:-:S04]  /*0300*/  @UP0 UIMAD.WIDE.U32 UR12, UR26, UR20, URZ ;  /* 0x000000141a0c02a5 */ /* 0x000fc8000f8e003f */
[----:B------:R-:W-:Y:S02]  /*0310*/  @UP0 UIMAD.WIDE.U32 UR18, UP1, UR24, UR21, UR12 ;  /* 0x00000015181202a5 */ /* 0x000fe4000f82000c */
[----:B------:R-:W-:Y:S02]  /*0320*/  @UP0 UIMAD.WIDE.U32 UR12, UR24, UR20, URZ ;  /* 0x00000014180c02a5 */ /* 0x000fe4000f8e003f */
[----:B------:R-:W-:Y:S02]  /*0330*/  @UP0 UIADD3.X UR25, URZ, URZ, URZ, UP1, !UPT ;  /* 0x0000003f3f190290 */ /* 0x000fe40008ffe43f */
[----:B------:R-:W-:Y:S01]  /*0340*/  @UP0 UIADD3 URZ, UP1, UR13, UR18, URZ ;  /* 0x000000120d3f0290 */ /* 0x000fe2000ff3e03f */
[----:B------:R-:W-:Y:S01]  /*0350*/  @UP0 UMOV UR24, UR19 ;  /* 0x0000001300180c82 */ /* 0x000fe20008000000 */
[----:B------:R-:W-:Y:S02]  /*0360*/  UIADD3 UR10, UP2, UR27, UR16, URZ ;  /* 0x000000101b0a7290 */ /* 0x000fe4000ff5e03f */
[----:B------:R-:W-:-:S02]  /*0370*/  @UP0 UIMAD.WIDE.U32.X UR12, UR26, UR21, UR24, UP1 ;  /* 0x000000151a0c02a5 */ /* 0x000fc400088e0418 */
[----:B------:R-:W-:Y:S02]  /*0380*/  ULEA.HI.X.SX32 UR9, UR27, UR17, 0x1, UP2 ;  /* 0x000000111b097291 */ /* 0x000fe400090f0e3f */
[----:B------:R-:W-:-:S03]  /*0390*/  UIADD3 UR19, UP1, UR10, -0x1, URZ ;  /* 0xffffffff0a137890 */ /* 0x000fc6000ff3e03f */
[----:B------:R-:W-:Y:S01]  /*03a0*/  @UP0 UMOV UR6, UR12 ;  /* 0x0000000c00060c82 */ /* 0x000fe20008000000 */
[----:B------:R-:W-:Y:S01]  /*03b0*/  UIADD3.X UR5, UR9, -0x1, URZ, UP1, !UPT ;  /* 0xffffffff09057890 */ /* 0x000fe20008ffe43f */
[----:B------:R-:W-:Y:S01]  /*03c0*/  @UP0 UMOV UR11, UR13 ;  /* 0x0000000d000b0c82 */ /* 0x000fe20008000000 */
[----:B-1----:R-:W-:Y:S10]  /*03d0*/  @!P0 BRA `(.L_x_0) ;  /* 0x00000000002c8947 */ /* 0x002ff40003800000 */
[----:B------:R-:W-:Y:S02]  /*03e0*/  ULDC UR9, c[0x0][0x8f4] ;  /* 0x00023d0000097ab9 */ /* 0x000fe40000000800 */
[----:B------:R-:W-:-:S04]  /*03f0*/  UIADD3 UR9, UP1, UR19, UR9, URZ ;  /* 0x0000000913097290 */ /* 0x000fc8000ff3e03f */
[----:B------:R-:W-:-:S04]  /*0400*/  UIADD3.X UR10, URZ, UR5, URZ, UP1, !UPT ;  /* 0x000000053f0a7290 */ /* 0x000fc80008ffe43f */
[----:B------:R-:W-:-:S04]  /*0410*/  UIMAD.WIDE.U32 UR4, UR10, UR22, URZ ;  /* 0x000000160a0472a5 */ /* 0x000fc8000f8e003f */
[----:B------:R-:W-:Y:S02]  /*0420*/  UIMAD.WIDE.U32 UR12, UP1, UR9, UR23, UR4 ;  /* 0x00000017090c72a5 */ /* 0x000fe4000f820004 */
[----:B------:R-:W-:Y:S02]  /*0430*/  UIMAD.WIDE.U32 UR4, UR9, UR22, URZ ;  /* 0x00000016090472a5 */ /* 0x000fe4000f8e003f */
[----:B------:R-:W-:Y:S02]  /*0440*/  UIADD3.X UR19, URZ, URZ, URZ, UP1, !UPT ;  /* 0x0000003f3f137290 */ /* 0x000fe40008ffe43f */
[----:B------:R-:W-:Y:S01]  /*0450*/  UIADD3 URZ, UP1, UR5, UR12, URZ ;  /* 0x0000000c053f7290 */ /* 0x000fe2000ff3e03f */
[----:B------:R-:W-:-:S03]  /*0460*/  UMOV UR18, UR13 ;  /* 0x0000000d00127c82 */ /* 0x000fc60008000000 */
[----:B------:R-:W-:-:S07]  /*0470*/  UIMAD.WIDE.U32.X UR4, UR10, UR23, UR18, UP1 ;  /* 0x000000170a0472a5 */ /* 0x000fce00088e0412 */
[----:B------:R-:W-:-:S05]  /*0480*/  UMOV UR19, UR4 ;  /* 0x0000000400137c82 */ /* 0x000fca0008000000 */
.L_x_0:
[----:B------:R-:W-:Y:S01]  /*0490*/  ULDC UR9, c[0x0][0x934] ;  /* 0x00024d0000097ab9 */ /* 0x000fe20000000800 */
[----:B------:R-:W-:Y:S01]  /*04a0*/  ULDC UR10, c[0x0][0x904] ;  /* 0x00024100000a7ab9 */ /* 0x000fe20000000800 */
[----:B------:R-:W-:Y:S01]  /*04b0*/  ULDC UR4, c[0x0][0x938] ;  /* 0x00024e0000047ab9 */ /* 0x000fe20000000800 */
[----:B------:R-:W-:Y:S02]  /*04c0*/  USHF.L.U32 UR9, UR9, UR10, URZ ;  /* 0x0000000a09097299 */ /* 0x000fe4000800063f */
[----:B------:R-:W-:Y:S01]  /*04d0*/  USHF.L.U32 UR10, UR4, UR10, URZ ;  /* 0x0000000a040a7299 */ /* 0x000fe2000800063f */
[----:B------:R-:W-:Y:S01]  /*04e0*/  ULDC UR18, c[0x0][0x8d8] ;  /* 0x0002360000127ab9 */ /* 0x000fe20000000800 */
[----:B------:R-:W-:Y:S02]  /*04f0*/  ULDC UR29, c[0x0][0x8f0] ;  /* 0x00023c00001d7ab9 */ /* 0x000fe40000000800 */
[----:B------:R-:W-:Y:S01]  /*0500*/  IMAD.U32 R10, RZ, RZ, UR9 ;  /* 0x00000009ff0a7e24 */ /* 0x000fe2000f8e00ff */
[----:B------:R-:W-:Y:S01]  /*0510*/  USHF.R.U64 UR11, UR6, UR18, UR11 ;  /* 0x00000012060b7299 */ /* 0x000fe2000800120b */
[----:B------:R-:W-:Y:S01]  /*0520*/  MOV R9, UR10 ;  /* 0x0000000a00097c02 */ /* 0x000fe20008000f00 */
[----:B------:R-:W-:-:S02]  /*0530*/  USHF.R.U64 UR6, UR19, UR29, UR5 ;  /* 0x0000001d13067299 */ /* 0x000fc40008001205 */
[----:B------:R-:W-:Y:S01]  /*0540*/  IABS R2, R10 ;  /* 0x0000000a00027213 */ /* 0x000fe20000000000 */
[----:B------:R-:W-:Y:S01]  /*0550*/  UIADD3 UR11, UR11, -0x1, UR9 ;  /* 0xffffffff0b0b7890 */ /* 0x000fe2000fffe009 */
[----:B------:R-:W-:Y:S01]  /*0560*/  IABS R4, R9 ;  /* 0x0000000900047213 */ /* 0x000fe20000000000 */
[----:B------:R-:W-:Y:S01]  /*0570*/  UIADD3 UR6, UR6, -0x1, UR10 ;  /* 0xffffffff06067890 */ /* 0x000fe2000fffe00a */
[----:B------:R-:W-:Y:S01]  /*0580*/  R2UR UR27, R2 ;  /* 0x00000000021b72ca */ /* 0x000fe200000e0000 */
[----:B------:R-:W-:Y:S01]  /*0590*/  UMOV UR4, URZ ;  /* 0x0000003f00047c82 */ /* 0x000fe20008000000 */
[----:B------:R-:W-:Y:S01]  /*05a0*/  UISETP.GE.AND UP5, UPT, UR11, URZ, UPT ;  /* 0x0000003f0b00728c */ /* 0x000fe2000bfa6270 */
[----:B------:R-:W-:Y:S01]  /*05b0*/  IMAD.MOV.U32 R2, RZ, RZ, R4 ;  /* 0x000000ffff027224 */ /* 0x000fe200078e0004 */
[----:B------:R-:W-:Y:S02]  /*05c0*/  UISETP.NE.AND UP4, UPT, UR9, URZ, UPT ;  /* 0x0000003f0900728c */ /* 0x000fe4000bf85270 */
[----:B------:R-:W-:-:S02]  /*05d0*/  ULOP3.LUT UR33, URZ, UR10, URZ, 0x33, !UPT ;  /* 0x0000000a3f217292 */ /* 0x000fc4000f8e333f */
[----:B------:R-:W-:Y:S01]  /*05e0*/  R2UR UR26, R2 ;  /* 0x00000000021a72ca */ /* 0x000fe200000e0000 */
[----:B------:R-:W-:-:S04]  /*05f0*/  UMOV UR59, 0x1 ;  /* 0x00000001003b7882 */ /* 0x000fc80000000000 */
[----:B------:R-:W1:Y:S08]  /*0600*/  I2F.RP R2, UR27 ;  /* 0x0000001b00027d06 */ /* 0x000e700008209400 */
[----:B------:R-:W2:Y:S08]  /*0610*/  I2F.RP R5, UR26 ;  /* 0x0000001a00057d06 */ /* 0x000eb00008209400 */
[----:B-1----:R-:W1:Y:S08]  /*0620*/  MUFU.RCP R2, R2 ;  /* 0x0000000200027308 */ /* 0x002e700000001000 */
[----:B--2---:R-:W2:Y:S01]  /*0630*/  MUFU.RCP R5, R5 ;  /* 0x0000000500057308 */ /* 0x004ea20000001000 */
[----:B-1----:R-:W-:-:S02]  /*0640*/  VIADD R4, R2, 0xffffffe ;  /* 0x0ffffffe02047836 */ /* 0x002fc40000000000 */
[----:B------:R-:W-:-:S05]  /*0650*/  IMAD.U32 R2, RZ, RZ, UR11 ;  /* 0x0000000bff027e24 */ /* 0x000fca000f8e00ff */
[----:B------:R-:W1:Y:S01]  /*0660*/  F2I.FTZ.U32.TRUNC.NTZ R4, R4 ;  /* 0x0000000400047305 */ /* 0x000e62000021f000 */
[----:B------:R-:W-:Y:S02]  /*0670*/  IABS R2, R2 ;  /* 0x0000000200027213 */ /* 0x000fe40000000000 */
[----:B--2---:R-:W-:Y:S02]  /*0680*/  IADD3 R6, R5, 0xffffffe, RZ ;  /* 0x0ffffffe05067810 */ /* 0x004fe40007ffe0ff */
[----:B------:R-:W-:Y:S02]  /*0690*/  IABS R5, R10 ;  /* 0x0000000a00057213 */ /* 0x000fe40000000000 */
[----:B------:R-:W-:Y:S02]  /*06a0*/  R2UR UR31, R2 ;  /* 0x00000000021f72ca */ /* 0x000fe400000e0000 */
[----:B------:R-:W2:Y:S01]  /*06b0*/  F2I.FTZ.U32.TRUNC.NTZ R6, R6 ;  /* 0x0000000600067305 */ /* 0x000ea2000021f000 */
[----:B------:R-:W-:-:S02]  /*06c0*/  IADD3 R5, RZ, -R5, RZ ;  /* 0x80000005ff057210 */ /* 0x000fc40007ffe0ff */
[----:B-1----:R-:W-:Y:S01]  /*06d0*/  R2UR UR5, R4 ;  /* 0x00000000040572ca */ /* 0x002fe200000e0000 */
[----:B------:R-:W-:Y:S01]  /*06e0*/  IMAD.U32 R4, RZ, RZ, UR6 ;  /* 0x00000006ff047e24 */ /* 0x000fe2000f8e00ff */
[----:B--2---:R-:W-:-:S04]  /*06f0*/  R2UR UR13, R6 ;  /* 0x00000000060d72ca */ /* 0x004fc800000e0000 */
[----:B------:R-:W-:Y:S01]  /*0700*/  IABS R6, R4 ;  /* 0x0000000400067213 */ /* 0x000fe20000000000 */
[----:B------:R-:W-:-:S06]  /*0710*/  IMAD.MOV.U32 R4, RZ, RZ, R5 ;  /* 0x000000ffff047224 */ /* 0x000fcc00078e0005 */
[----:B------:R-:W-:Y:S01]  /*0720*/  UIADD3 UR12, URZ, -UR5, URZ ;  /* 0x800000053f0c7290 */ /* 0x000fe2000fffe03f */
[----:B------:R-:W-:Y:S01]  /*0730*/  IABS R5, R9 ;  /* 0x0000000900057213 */ /* 0x000fe20000000000 */
[----:B------:R-:W-:Y:S02]  /*0740*/  IMAD.MOV.U32 R2, RZ, RZ, R6 ;  /* 0x000000ffff027224 */ /* 0x000fe400078e0006 */
[----:B------:R-:W-:Y:S01]  /*0750*/  UIMAD UR12, UR12, UR27, URZ ;  /* 0x0000001b0c0c72a4 */ /* 0x000fe2000f8e023f */
[----:B------:R-:W-:Y:S02]  /*0760*/  IADD3 R5, RZ, -R5, RZ ;  /* 0x80000005ff057210 */ /* 0x000fe40007ffe0ff */
[----:B------:R-:W-:Y:S01]  /*0770*/  R2UR UR28, R4 ;  /* 0x00000000041c72ca */ /* 0x000fe200000e0000 */
[----:B------:R-:W-:Y:S01]  /*0780*/  UIMAD.WIDE.U32 UR4, UR5, UR12, UR4 ;  /* 0x0000000c050472a5 */ /* 0x000fe2000f8e0004 */
[----:B------:R-:W-:Y:S01]  /*0790*/  R2UR UR32, R2 ;  /* 0x00000000022072ca */ /* 0x000fe200000e0000 */
[----:B------:R-:W-:Y:S01]  /*07a0*/  UIADD3 UR24, URZ, -UR13, URZ ;  /* 0x8000000d3f187290 */ /* 0x000fe2000fffe03f */
[----:B------:R-:W-:Y:S01]  /*07b0*/  IMAD.MOV.U32 R2, RZ, RZ, R5 ;  /* 0x000000ffff027224 */ /* 0x000fe200078e0005 */
[----:B------:R-:W-:Y:S01]  /*07c0*/  UMOV UR12, URZ ;  /* 0x0000003f000c7c82 */ /* 0x000fe20008000000 */
[----:B------:R-:W-:Y:S01]  /*07d0*/  SHF.R.U32.HI R4, RZ, 0x7, R21 ;  /* 0x00000007ff047819 */ /* 0x000fe20000011615 */
[----:B------:R-:W-:-:S02]  /*07e0*/  UIMAD UR24, UR24, UR26, URZ ;  /* 0x0000001a181872a4 */ /* 0x000fc4000f8e023f */
[----:B------:R-:W-:Y:S02]  /*07f0*/  R2UR UR30, R2 ;  /* 0x00000000021e72ca */ /* 0x000fe400000e0000 */
[----:B------:R-:W-:Y:S01]  /*0800*/  UIMAD.WIDE.U32 UR24, UR13, UR24, UR12 ;  /* 0x000000180d1872a5 */ /* 0x000fe2000f8e000c */
[----:B------:R-:W-:Y:S01]  /*0810*/  SHF.R.U32.HI R2, RZ, 0x5, R21 ;  /* 0x00000005ff027819 */ /* 0x000fe20000011615 */
[----:B------:R-:W1:Y:S01]  /*0820*/  SHFL.IDX PT, R4, R4, RZ, 0x1f ;  /* 0x00001fff04047589 */ /* 0x000e6200000e0000 */
[----:B------:R-:W-:Y:S02]  /*0830*/  UMOV UR13, UR5 ;  /* 0x00000005000d7c82 */ /* 0x000fe40008000000 */
[----:B------:R-:W-:Y:S01]  /*0840*/  UIMAD.WIDE.U32 UR4, UR13, UR31, URZ ;  /* 0x0000001f0d0472a5 */ /* 0x000fe2000f8e003f */
[----:B------:R-:W2:Y:S01]  /*0850*/  SHFL.IDX PT, R5, R2, RZ, 0x1f ;  /* 0x00001fff02057589 */ /* 0x000ea200000e0000 */
[----:B------:R-:W-:Y:S02]  /*0860*/  UMOV UR19, UR25 ;  /* 0x0000001900137c82 */ /* 0x000fe40008000000 */
[----:B------:R-:W-:-:S02]  /*0870*/  UIMAD UR5, UR5, UR28, UR31 ;  /* 0x0000001c050572a4 */ /* 0x000fc4000f8e021f */
[----:B------:R-:W-:Y:S02]  /*0880*/  UIMAD.WIDE.U32 UR24, UR19, UR32, URZ ;  /* 0x00000020131872a5 */ /* 0x000fe4000f8e003f */
[----:B------:R-:W-:Y:S02]  /*0890*/  UISETP.GT.U32.AND UP1, UPT, UR27, UR5, UPT ;  /* 0x000000051b00728c */ /* 0x000fe4000bf24070 */
[----:B------:R-:W-:Y:S02]  /*08a0*/  UIMAD UR25, UR25, UR30, UR32 ;  /* 0x0000001e191972a4 */ /* 0x000fe4000f8e0220 */
[----:B------:R-:W-:Y:S02]  /*08b0*/  ULOP3.LUT UR32, URZ, UR9, URZ, 0x33, !UPT ;  /* 0x000000093f207292 */ /* 0x000fe4000f8e333f */
[----:B------:R-:W-:-:S05]  /*08c0*/  UISETP.GT.U32.AND UP2, UPT, UR26, UR25, UPT ;  /* 0x000000191a00728c */ /* 0x000fca000bf44070 */
[----:B------:R-:W-:Y:S01]  /*08d0*/  @!UP1 UIADD3 UR5, UR5, -UR27, URZ ;  /* 0x8000001b05059290 */ /* 0x000fe2000fffe03f */
[----:B-1----:R-:W-:-:S03]  /*08e0*/  R2UR UR12, R4 ;  /* 0x00000000040c72ca */ /* 0x002fc600000e0000 */
[----:B------:R-:W-:Y:S02]  /*08f0*/  UISETP.GT.U32.AND UP6, UPT, UR27, UR5, UPT ;  /* 0x000000051b00728c */ /* 0x000fe4000bfc4070 */
[----:B------:R-:W-:Y:S01]  /*0900*/  @!UP2 UIADD3 UR25, UR25, -UR26, URZ ;  /* 0x8000001a1919a290 */ /* 0x000fe2000fffe03f */
[----:B--2---:R-:W-:Y:S01]  /*0910*/  R2UR UR31, R5 ;  /* 0x00000000051f72ca */ /* 0x004fe200000e0000 */
[----:B------:R-:W-:Y:S02]  /*0920*/  UISETP.NE.AND UP2, UPT, UR10, URZ, UPT ;  /* 0x0000003f0a00728c */ /* 0x000fe4000bf45270 */
[----:B------:R-:W-:-:S05]  /*0930*/  UISETP.GT.U32.AND UP1, UPT, UR26, UR25, UPT ;  /* 0x000000191a00728c */ /* 0x000fca000bf24070 */
[----:B------:R-:W-:Y:S02]  /*0940*/  @!UP6 UIADD3 UR5, UR5, -UR27, URZ ;  /* 0x8000001b0505e290 */ /* 0x000fe4000fffe03f */
[----:B------:R-:W-:Y:S02]  /*0950*/  UISETP.GE.AND UP6, UPT, UR6, URZ, UPT ;  /* 0x0000003f0600728c */ /* 0x000fe4000bfc6270 */
[----:B------:R-:W-:Y:S01]  /*0960*/  @!UP5 UIADD3 UR5, -UR5, URZ, URZ ;  /* 0x0000003f0505d290 */ /* 0x000fe2000fffe13f */
[----:B------:R-:W-:Y:S01]  /*0970*/  ISETP.NE.AND P1, PT, RZ, UR31, PT ;  /* 0x0000001fff007c0c */ /* 0x000fe2000bf25270 */
[----:B------:R-:W-:Y:S02]  /*0980*/  @!UP1 UIADD3 UR25, UR25, -UR26, URZ ;  /* 0x8000001a19199290 */ /* 0x000fe4000fffe03f */
[----:B------:R-:W-:Y:S02]  /*0990*/  USHF.R.S32.HI UR4, URZ, 0x1f, UR31 ;  /* 0x0000001f3f047899 */ /* 0x000fe4000801141f */
[----:B------:R-:W-:-:S02]  /*09a0*/  USEL UR5, UR32, UR5, !UP4 ;  /* 0x0000000520057287 */ /* 0x000fc4000e000000 */
[----:B------:R-:W-:Y:S02]  /*09b0*/  ULEA.HI UR4, UR4, UR31, URZ, 0x2 ;  /* 0x0000001f04047291 */ /* 0x000fe4000f8f103f */
[----:B------:R-:W-:Y:S02]  /*09c0*/  @!UP6 UIADD3 UR25, -UR25, URZ, URZ ;  /* 0x0000003f1919e290 */ /* 0x000fe4000fffe13f */
[----:B------:R-:W-:Y:S02]  /*09d0*/  ULOP3.LUT UR4, UR4, 0xfffffffc, URZ, 0xc0, !UPT ;  /* 0xfffffffc04047892 */ /* 0x000fe4000f8ec03f */
[----:B------:R-:W-:Y:S02]  /*09e0*/  USEL UR25, UR33, UR25, !UP2 ;  /* 0x0000001921197287 */ /* 0x000fe4000d000000 */
[----:B------:R-:W-:Y:S02]  /*09f0*/  UIADD3 UR5, UR11, -UR5, URZ ;  /* 0x800000050b057290 */ /* 0x000fe4000fffe03f */
[----:B------:R-:W-:-:S02]  /*0a00*/  UIADD3 UR25, UR6, -UR25, URZ ;  /* 0x8000001906197290 */ /* 0x000fc4000fffe03f */
[----:B------:R-:W-:Y:S02]  /*0a10*/  UIADD3 UR51, UR31, -UR4, URZ ;  /* 0x800000041f337290 */ /* 0x000fe4000fffe03f */
[----:B------:R-:W-:Y:S02]  /*0a20*/  UIMAD UR24, UR5, UR25, URZ ;  /* 0x00000019051872a4 */ /* 0x000fe4000f8e023f */
[----:B------:R-:W-:Y:S02]  /*0a30*/  USEL UR4, UR25, UR5, !UP3 ;  /* 0x0000000519047287 */ /* 0x000fe4000d800000 */
[----:B------:R-:W-:Y:S02]  /*0a40*/  UISETP.NE.AND UP1, UPT, UR12, URZ, UPT ;  /* 0x0000003f0c00728c */ /* 0x000fe4000bf25270 */
[----:B------:R-:W-:Y:S02]  /*0a50*/  USHF.R.S32.HI UR25, URZ, 0x1f, UR24 ;  /* 0x0000001f3f197899 */ /* 0x000fe40008011418 */
[----:B------:R-:W-:Y:S01]  /*0a60*/  IMAD.U32 R6, RZ, RZ, UR24 ;  /* 0x00000018ff067e24 */ /* 0x000fe2000f8e00ff */
[----:B------:R-:W-:-:S02]  /*0a70*/  USHF.R.S32.HI UR5, URZ, 0x1f, UR4 ;  /* 0x0000001f3f057899 */ /* 0x000fc40008011404 */
[----:B------:R-:W-:Y:S01]  /*0a80*/  IMAD.U32 R4, RZ, RZ, UR4 ;  /* 0x00000004ff047e24 */ /* 0x000fe2000f8e00ff */
[----:B------:R-:W-:Y:S01]  /*0a90*/  UISETP.EQ.AND UP5, UPT, UR51, 0x3, !UP1 ;  /* 0x000000033300788c */ /* 0x000fe2000cfa2270 */
[----:B------:R-:W-:-:S03]  /*0aa0*/  MOV R7, UR25 ;  /* 0x0000001900077c02 */ /* 0x000fc60008000f00 */
[----:B------:R-:W-:Y:S01]  /*0ab0*/  USEL UR59, UR59, 0x2, UP5 ;  /* 0x000000023b3b7887 */ /* 0x000fe2000a800000 */
[----:B------:R-:W-:Y:S01]  /*0ac0*/  IMAD.U32 R5, RZ, RZ, UR5 ;  /* 0x00000005ff057e24 */ /* 0x000fe2000f8e00ff */
[----:B------:R-:W-:Y:S10]  /*0ad0*/  @P1 BRA `(.L_x_1) ;  /* 0x0000000000841947 */ /* 0x000ff40003800000 */
[----:B------:R-:W-:Y:S01]  /*0ae0*/  ELECT P1, URZ, PT ;  /* 0x00000000003f782f */ /* 0x000fe20003820000 */
[----:B------:R-:W-:-:S12]  /*0af0*/  BSSY B0, `(.L_x_1) ;  /* 0x000001f000007945 */ /* 0x000fd80003800000 */
[----:B------:R-:W-:Y:S05]  /*0b00*/  @!P1 BRA `(.L_x_2) ;  /* 0x0000000000749947 */ /* 0x000fea0003800000 */
[----:B------:R-:W1:Y:S01]  /*0b10*/  S2UR UR6, SR_CgaCtaId ;  /* 0x00000000000679c3 */ /* 0x000e620000008800 */
[----:B------:R-:W-:Y:S01]  /*0b20*/  UMOV UR4, 0x400 ;  /* 0x0000040000047882 */ /* 0x000fe20000000000 */
[----:B------:R-:W-:Y:S01]  /*0b30*/  UMOV UR5, 0x1 ;  /* 0x0000000100057882 */ /* 0x000fe20000000000 */
[----:B------:R-:W-:Y:S02]  /*0b40*/  UMOV UR24, 0x140 ;  /* 0x0000014000187882 */ /* 0x000fe40000000000 */
[----:B------:R-:W-:-:S04]  /*0b50*/  UIADD3 UR24, -UR24, 0x100000, URZ ;  /* 0x0010000018187890 */ /* 0x000fc8000fffe13f */
[----:B------:R-:W-:Y:S02]  /*0b60*/  USHF.L.U32 UR25, UR24, 0xb, URZ ;  /* 0x0000000b18197899 */ /* 0x000fe4000800063f */
[----:B------:R-:W-:Y:S02]  /*0b70*/  USHF.L.U32 UR24, UR24, 0x1, URZ ;  /* 0x0000000118187899 */ /* 0x000fe4000800063f */
[----:B-1----:R-:W-:Y:S02]  /*0b80*/  ULEA UR6, UR6, UR4, 0x18 ;  /* 0x0000000406067291 */ /* 0x002fe4000f8ec03f */
[----:B------:R-:W-:-:S04]  /*0b90*/  UIADD3 UR4, -UR5, 0x100000, URZ ;  /* 0x0010000005047890 */ /* 0x000fc8000fffe13f */
[----:B------:R-:W-:Y:S02]  /*0ba0*/  USHF.L.U32 UR5, UR4, 0xb, URZ ;  /* 0x0000000b04057899 */ /* 0x000fe4000800063f */
[----:B------:R-:W-:Y:S01]  /*0bb0*/  USHF.L.U32 UR4, UR4, 0x1, URZ ;  /* 0x0000000104047899 */ /* 0x000fe2000800063f */
[----:B------:R-:W1:Y:S11]  /*0bc0*/  FENCE.VIEW.ASYNC.S ;  /* 0x00000000000073c6 */ /* 0x000e760000000000 */
[----:B-1----:R1:W2:Y:S01]  /*0bd0*/  SYNCS.EXCH.64 URZ, [UR6+0x34400], UR4 ;  /* 0x03440004063f75b2 */ /* 0x0022a20008000100 */
[----:B------:R1:W3:Y:S01]  /*0be0*/  SYNCS.EXCH.64 URZ, [UR6+0x34440], UR24 ;  /* 0x03444018063f75b2 */ /* 0x0002e20008000100 */
[----:B------:R1:W4:Y:S01]  /*0bf0*/  SYNCS.EXCH.64 URZ, [UR6+0x34408], UR4 ;  /* 0x03440804063f75b2 */ /* 0x0003220008000100 */
[----:B------:R1:W1:Y:S01]  /*0c00*/  SYNCS.EXCH.64 URZ, [UR6+0x34448], UR24 ;  /* 0x03444818063f75b2 */ /* 0x0002620008000100 */
        /* <DEDUP_REMOVED lines=12> */
[----:B------:R-:W-:Y:S01]  /*0cd0*/  NOP ;  /* 0x0000000000007918 */ /* 0x000fe20000000000 */
.L_x_2:
[----:B-1----:R-:W-:Y:S05]  /*0ce0*/  BSYNC B0 ;  /* 0x0000000000007941 */ /* 0x002fea0003800000 */
.L_x_1:
[----:B------:R-:W1:Y:S01]  /*0cf0*/  SHFL.IDX PT, R11, R2, RZ, 0x1f ;  /* 0x00001fff020b7589 */ /* 0x000e6200000e0000 */
[----:B------:R-:W-:Y:S01]  /*0d00*/  UIADD3 UR31, UR12, -0x1, URZ ;  /* 0xffffffff0c1f7890 */ /* 0x000fe2000fffe03f */
[----:B------:R-:W-:Y:S01]  /*0d10*/  NOP ;  /* 0x0000000000007918 */ /* 0x000fe20000000000 */
[----:B------:R-:W-:Y:S02]  /*0d20*/  UISETP.LT.U32.AND UP6, UPT, UR51, 0x2, !UP1 ;  /* 0x000000023300788c */ /* 0x000fe4000cfc1070 */
[----:B------:R-:W-:Y:S02]  /*0d30*/  UISETP.GE.U32.AND UP5, UPT, UR31, 0x2, UPT ;  /* 0x000000021f00788c */ /* 0x000fe4000bfa6070 */
[----:B------:R-:W-:-:S04]  /*0d40*/  USEL UR42, URZ, 0x1, !UP6 ;  /* 0x000000013f2a7887 */ /* 0x000fc8000f000000 */
[----:B------:R-:W-:Y:S01]  /*0d50*/  USEL UR42, UR42, 0x2, UP5 ;  /* 0x000000022a2a7887 */ /* 0x000fe2000a800000 */
[----:B-1----:R-:W-:-:S13]  /*0d60*/  ISETP.NE.AND P1, PT, R11, RZ, PT ;  /* 0x000000ff0b00720c */ /* 0x002fda0003f25270 */
[----:B------:R-:W-:Y:S05]  /*0d70*/  @P1 BRA `(.L_x_3) ;  /* 0x0000000000481947 */ /* 0x000fea0003800000 */
[----:B------:R-:W1:Y:S01]  /*0d80*/  S2UR UR5, SR_CgaCtaId ;  /* 0x00000000000579c3 */ /* 0x000e620000008800 */
[----:B------:R-:W-:Y:S01]  /*0d90*/  UMOV UR4, 0x400 ;  /* 0x0000040000047882 */ /* 0x000fe20000000000 */
[----:B------:R-:W-:Y:S01]  /*0da0*/  UMOV UR24, 0x1 ;  /* 0x0000000100187882 */ /* 0x000fe20000000000 */
[----:B------:R-:W-:Y:S01]  /*0db0*/  UMOV UR11, 0x80 ;  /* 0x00000080000b7882 */ /* 0x000fe20000000000 */
[----:B------:R-:W-:-:S04]  /*0dc0*/  UIADD3 UR24, -UR24, 0x100000, URZ ;  /* 0x0010000018187890 */ /* 0x000fc8000fffe13f */
[----:B------:R-:W-:Y:S02]  /*0dd0*/  USHF.L.U32 UR25, UR24, 0xb, URZ ;  /* 0x0000000b18197899 */ /* 0x000fe4000800063f */
[----:B------:R-:W-:Y:S01]  /*0de0*/  USHF.L.U32 UR24, UR24, 0x1, URZ ;  /* 0x0000000118187899 */ /* 0x000fe2000800063f */
[----:B------:R-:W-:Y:S01]  /*0df0*/  ELECT P1, URZ, PT ;  /* 0x00000000003f782f */ /* 0x000fe20003820000 */
[----:B-1----:R-:W-:Y:S02]  /*0e00*/  ULEA UR6, UR5, UR4, 0x18 ;  /* 0x0000000405067291 */ /* 0x002fe4000f8ec03f */
[----:B------:R-:W-:-:S04]  /*0e10*/  UIADD3 UR4, -UR11, 0x100000, URZ ;  /* 0x001000000b047890 */ /* 0x000fc8000fffe13f */
[----:B------:R-:W-:Y:S02]  /*0e20*/  USHF.L.U32 UR5, UR4, 0xb, URZ ;  /* 0x0000000b04057899 */ /* 0x000fe4000800063f */
[----:B------:R-:W-:Y:S01]  /*0e30*/  USHF.L.U32 UR4, UR4, 0x1, URZ ;  /* 0x0000000104047899 */ /* 0x000fe2000800063f */
[----:B------:R-:W1:Y:S03]  /*0e40*/  FENCE.VIEW.ASYNC.S ;  /* 0x00000000000073c6 */ /* 0x000e660000000000 */
[----:B-1----:R1:W1:Y:S08]  /*0e50*/  SYNCS.EXCH.64 URZ, [UR6+0x34480], UR24 ;  /* 0x03448018063f75b2 */ /* 0x0022700008000100 */
[----:B------:R1:W1:Y:S01]  /*0e60*/  SYNCS.EXCH.64 URZ, [UR6+0x34490], UR4 ;  /* 0x03449004063f75b2 */ /* 0x0002620008000100 */
[----:B------:R1:W1:Y:S01]  /*0e70*/  SYNCS.EXCH.64 URZ, [UR6+0x34488], UR24 ;  /* 0x03448818063f75b2 */ /* 0x0002620008000100 */
[----:B------:R1:W1:Y:S01]  /*0e80*/  SYNCS.EXCH.64 URZ, [UR6+0x34498], UR4 ;  /* 0x03449804063f75b2 */ /* 0x0002620008000100 */
[----:B------:R-:W-:Y:S01]  /*0e90*/  NOP ;  /* 0x0000000000007918 */ /* 0x000fe20000000000 */
.L_x_3:
[----:B------:R-:W2:Y:S01]  /*0ea0*/  SHFL.IDX PT, R11, R2, RZ, 0x1f ;  /* 0x00001fff020b7589 */ /* 0x000ea200000e0000 */
[----:B------:R-:W-:Y:S01]  /*0eb0*/  UISETP.EQ.AND UP6, UPT, UR51, 0x2, !UP1 ;  /* 0x000000023300788c */ /* 0x000fe2000cfc2270 */
[----:B------:R-:W-:-:S03]  /*0ec0*/  NOP ;  /* 0x0000000000007918 */ /* 0x000fc60000000000 */
[----:B------:R-:W-:-:S04]  /*0ed0*/  USEL UR61, URZ, 0x1, !UP6 ;  /* 0x000000013f3d7887 */ /* 0x000fc8000f000000 */
[----:B------:R-:W-:Y:S01]  /*0ee0*/  USEL UR61, UR61, 0x2, UP5 ;  /* 0x000000023d3d7887 */ /* 0x000fe2000a800000 */
[----:B--2---:R-:W-:-:S13]  /*0ef0*/  ISETP.NE.AND P1, PT, R11, RZ, PT ;  /* 0x000000ff0b00720c */ /* 0x004fda0003f25270 */
[----:B------:R-:W-:Y:S05]  /*0f00*/  @P1 BRA `(.L_x_4) ;  /* 0x0000000000581947 */ /* 0x000fea0003800000 */
[----:B-1----:R-:W1:Y:S01]  /*0f10*/  S2UR UR5, SR_CgaCtaId ;  /* 0x00000000000579c3 */ /* 0x002e620000008800 */
[----:B------:R-:W-:Y:S01]  /*0f20*/  UMOV UR4, 0x400 ;  /* 0x0000040000047882 */ /* 0x000fe20000000000 */
[----:B------:R-:W-:Y:S01]  /*0f30*/  UMOV UR11, 0x20 ;  /* 0x00000020000b7882 */ /* 0x000fe20000000000 */
[----:B------:R-:W-:Y:S01]  /*0f40*/  UMOV UR24, 0x80 ;  /* 0x0000008000187882 */ /* 0x000fe20000000000 */
[----:B------:R-:W-:Y:S01]  /*0f50*/  ELECT P1, URZ, PT ;  /* 0x00000000003f782f */ /* 0x000fe20003820000 */
        /* <DEDUP_REMOVED lines=8> */
[----:B-1----:R2:W1:Y:S01]  /*0fe0*/  SYNCS.EXCH.64 URZ, [UR6+0x344a0], UR4 ;  /* 0x0344a004063f75b2 */ /* 0x0024620008000100 */
[----:B------:R2:W1:Y:S01]  /*0ff0*/  SYNCS.EXCH.64 URZ, [UR6+0x344c0], UR24 ;  /* 0x0344c018063f75b2 */ /* 0x0004620008000100 */
[----:B------:R2:W1:Y:S01]  /*1000*/  SYNCS.EXCH.64 URZ, [UR6+0x344a8], UR4 ;  /* 0x0344a804063f75b2 */ /* 0x0004620008000100 */
[----:B------:R2:W1:Y:S01]  /*1010*/  SYNCS.EXCH.64 URZ, [UR6+0x344c8], UR24 ;  /* 0x0344c818063f75b2 */ /* 0x0004620008000100 */
[----:B------:R2:W1:Y:S01]  /*1020*/  SYNCS.EXCH.64 URZ, [UR6+0x344b0], UR4 ;  /* 0x0344b004063f75b2 */ /* 0x0004620008000100 */
[----:B------:R2:W1:Y:S01]  /*1030*/  SYNCS.EXCH.64 URZ, [UR6+0x344d0], UR24 ;  /* 0x0344d018063f75b2 */ /* 0x0004620008000100 */
[----:B------:R2:W1:Y:S01]  /*1040*/  SYNCS.EXCH.64 URZ, [UR6+0x344b8], UR4 ;  /* 0x0344b804063f75b2 */ /* 0x0004620008000100 */
[----:B------:R2:W1:Y:S02]  /*1050*/  SYNCS.EXCH.64 URZ, [UR6+0x344d8], UR24 ;  /* 0x0344d818063f75b2 */ /* 0x0004640008000100 */
[----:B--2---:R-:W-:Y:S01]  /*1060*/  NOP ;  /* 0x0000000000007918 */ /* 0x004fe20000000000 */
.L_x_4:
[----:B------:R-:W2:Y:S01]  /*1070*/  SHFL.IDX PT, R12, R2, RZ, 0x1f ;  /* 0x00001fff020c7589 */ /* 0x000ea200000e0000 */
[----:B------:R-:W-:Y:S01]  /*1080*/  ELECT P1, URZ, PT ;  /* 0x00000000003f782f */ /* 0x000fe20003820000 */
[----:B------:R-:W-:Y:S01]  /*1090*/  NOP ;  /* 0x0000000000007918 */ /* 0x000fe20000000000 */
[----:B------:R-:W-:Y:S01]  /*10a0*/  ELECT P2, URZ, PT ;  /* 0x00000000003f782f */ /* 0x000fe20003840000 */
[----:B------:R-:W3:Y:S01]  /*10b0*/  SHFL.IDX PT, R11, R2, RZ, 0x1f ;  /* 0x00001fff020b7589 */ /* 0x000ee200000e0000 */
[----:B------:R-:W-:Y:S01]  /*10c0*/  UMOV UR11, 0x20 ;  /* 0x00000020000b7882 */ /* 0x000fe20000000000 */
[----:B-1----:R-:W-:Y:S01]  /*10d0*/  UMOV UR25, 0x80 ;  /* 0x0000008000197882 */ /* 0x002fe20000000000 */
[----:B------:R-:W-:Y:S01]  /*10e0*/  ULDC UR60, c[0x0][0xc] ;  /* 0x00000300003c7ab9 */ /* 0x000fe20000000800 */
[----:B------:R-:W-:Y:S01]  /*10f0*/  IMAD.MOV.U32 R16, RZ, RZ, -0x1 ;  /* 0xffffffffff107424 */ /* 0x000fe200078e00ff */
[----:B------:R-:W-:Y:S01]  /*1100*/  MOV R18, 0xffffffff ;  /* 0xffffffff00127802 */ /* 0x000fe20000000f00 */
[----:B------:R-:W-:Y:S01]  /*1110*/  IMAD.MOV.U32 R17, RZ, RZ, -0x1 ;  /* 0xffffffffff117424 */ /* 0x000fe200078e00ff */
[----:B--2---:R-:W-:-:S02]  /*1120*/  ISETP.NE.OR P1, PT, R12, RZ, !P1 ;  /* 0x000000ff0c00720c */ /* 0x004fc40004f25670 */
[----:B------:R-:W1:Y:S01]  /*1130*/  LDC.64 R12, c[0x0][0x8f8] ;  /* 0x00023e00ff0c7b82 */ /* 0x000e620000000a00 */
[----:B---3--:R-:W-:-:S10]  /*1140*/  ISETP.NE.OR P2, PT, R11, RZ, !P2 ;  /* 0x000000ff0b00720c */ /* 0x008fd40005745670 */
[----:B------:R-:W-:-:S03]  /*1150*/  VOTEU.ALL UP6, P1 ;  /* 0x00000000003f7886 */ /* 0x000fc600008c0000 */
[----:B------:R-:W-:Y:S02]  /*1160*/  VOTEU.ALL UP5, P2 ;  /* 0x00000000003f7886 */ /* 0x000fe400010a0000 */
[----:B------:R-:W2:Y:S01]  /*1170*/  @!UP6 S2UR UR5, SR_CgaCtaId ;  /* 0x000000000005e9c3 */ /* 0x000ea20000008800 */
[----:B------:R-:W-:-:S07]  /*1180*/  @!UP6 UMOV UR4, 0x400 ;  /* 0x000004000004e882 */ /* 0x000fce0000000000 */
[----:B------:R-:W3:Y:S01]  /*1190*/  @!UP5 S2UR UR24, SR_CgaCtaId ;  /* 0x000000000018d9c3 */ /* 0x000ee20000008800 */
[----:B--2---:R-:W-:Y:S02]  /*11a0*/  @!UP6 ULEA UR6, UR5, UR4, 0x18 ;  /* 0x000000040506e291 */ /* 0x004fe4000f8ec03f */
[----:B------:R-:W-:-:S04]  /*11b0*/  @!UP6 UIADD3 UR4, -UR11, 0x100000, URZ ;  /* 0x001000000b04e890 */ /* 0x000fc8000fffe13f */
[----:B------:R-:W-:Y:S02]  /*11c0*/  @!UP6 USHF.L.U32 UR5, UR4, 0xb, URZ ;  /* 0x0000000b0405e899 */ /* 0x000fe4000800063f */
[----:B------:R-:W-:Y:S01]  /*11d0*/  @!UP6 USHF.L.U32 UR4, UR4, 0x1, URZ ;  /* 0x000000010404e899 */ /* 0x000fe2000800063f */
[----:B------:R-:W-:Y:S01]  /*11e0*/  VOTEU.ALL UP6, P1 ;  /* 0x00000000003f7886 */ /* 0x000fe200008c0000 */
[----:B------:R-:W-:Y:S02]  /*11f0*/  @!UP5 UMOV UR11, 0x400 ;  /* 0x00000400000bd882 */ /* 0x000fe40000000000 */
[----:B---3--:R-:W-:Y:S02]  /*1200*/  @!UP5 ULEA UR11, UR24, UR11, 0x18 ;  /* 0x0000000b180bd291 */ /* 0x008fe4000f8ec03f */
[----:B------:R-:W-:-:S04]  /*1210*/  @!UP5 UIADD3 UR24, -UR25, 0x100000, URZ ;  /* 0x001000001918d890 */ /* 0x000fc8000fffe13f */
[----:B------:R-:W-:Y:S02]  /*1220*/  @!UP5 USHF.L.U32 UR25, UR24, 0xb, URZ ;  /* 0x0000000b1819d899 */ /* 0x000fe4000800063f */
[----:B------:R-:W-:Y:S01]  /*1230*/  @!UP5 USHF.L.U32 UR24, UR24, 0x1, URZ ;  /* 0x000000011818d899 */ /* 0x000fe2000800063f */
[----:B------:R-:W-:Y:S01]  /*1240*/  VOTEU.ALL UP5, P1 ;  /* 0x00000000003f7886 */ /* 0x000fe200008a0000 */
[----:B-1----:R-:W-:Y:S01]  /*1250*/  ISETP.LE.U32.AND P1, PT, R12, UR8, PT ;  /* 0x000000080c007c0c */ /* 0x002fe2000bf23070 */
[----:B------:R-:W1:Y:S02]  /*1260*/  FENCE.VIEW.ASYNC.S ;  /* 0x00000000000073c6 */ /* 0x000e640000000000 */
[----:B-1----:R-:W4:Y:S01]  /*1270*/  @!UP6 SYNCS.EXCH.64 URZ, [UR6+0x344e0], UR4 ;  /* 0x0344e004063fe5b2 */ /* 0x002f220008000100 */
[----:B------:R-:W-:Y:S01]  /*1280*/  MOV R12, UR7 ;  /* 0x00000007000c7c02 */ /* 0x000fe20008000f00 */
[----:B------:R-:W-:-:S03]  /*1290*/  VOTEU.ALL UP6, P2 ;  /* 0x00000000003f7886 */ /* 0x000fc600010c0000 */
[----:B------:R-:W-:Y:S01]  /*12a0*/  ISETP.GE.U32.AND.EX P1, PT, R12, R13, PT, P1 ;  /* 0x0000000d0c00720c */ /* 0x000fe20003f26110 */
[----:B------:R1:W4:Y:S01]  /*12b0*/  @!UP5 SYNCS.EXCH.64 URZ, [UR6+0x344e8], UR4 ;  /* 0x0344e804063fd5b2 */ /* 0x0003220008000100 */
[----:B------:R-:W-:Y:S01]  /*12c0*/  VOTEU.ALL UP5, P2 ;  /* 0x00000000003f7886 */ /* 0x000fe200010a0000 */
[----:B------:R-:W-:Y:S01]  /*12d0*/  NOP ;  /* 0x0000000000007918 */ /* 0x000fe20000000000 */
[----:B-1----:R-:W-:Y:S01]  /*12e0*/  ULDC.U8 UR4, c[0x0][0x900] ;  /* 0x0002400000047ab9 */ /* 0x002fe20000000000 */
[----:B------:R-:W-:Y:S01]  /*12f0*/  UMOV UR5, URZ ;  /* 0x0000003f00057c82 */ /* 0x000fe20008000000 */
[----:B------:R-:W-:Y:S01]  /*1300*/  ISETP.NE.AND P3, PT, RZ, UR4, PT ;  /* 0x00000004ff007c0c */ /* 0x000fe2000bf65270 */
[----:B------:R-:W-:Y:S01]  /*1310*/  UMOV UR4, URZ ;  /* 0x0000003f00047c82 */ /* 0x000fe20008000000 */
[----:B------:R-:W4:Y:S01]  /*1320*/  @!UP6 SYNCS.EXCH.64 URZ, [UR11+0x344f0], UR24 ;  /* 0x0344f0180b3fe5b2 */ /* 0x000f220008000100 */
[----:B------:R-:W-:Y:S01]  /*1330*/  VOTEU.ALL UP6, P2 ;  /* 0x00000000003f7886 */ /* 0x000fe200010c0000 */
[----:B------:R-:W-:Y:S01]  /*1340*/  UMOV UR6, URZ ;  /* 0x0000003f00067c82 */ /* 0x000fe20008000000 */
[----:B------:R-:W-:Y:S01]  /*1350*/  P2R R15, PR, RZ, 0x8 ;  /* 0x00000008ff0f7803 */ /* 0x000fe20000000000 */
[----:B------:R-:W4:Y:S01]  /*1360*/  @!UP5 SYNCS.EXCH.64 URZ, [UR11+0x344f8], UR24 ;  /* 0x0344f8180b3fd5b2 */ /* 0x000f220008000100 */
[----:B------:R-:W-:Y:S01]  /*1370*/  VOTEU.ALL UP5, P2 ;  /* 0x00000000003f7886 */ /* 0x000fe200010a0000 */
[----:B------:R-:W4:Y:S04]  /*1380*/  @!UP6 SYNCS.EXCH.64 URZ, [UR11+0x34500], UR24 ;  /* 0x034500180b3fe5b2 */ /* 0x000f280008000100 */
[----:B------:R1:W4:Y:S01]  /*1390*/  @!UP5 SYNCS.EXCH.64 URZ, [UR11+0x34508], UR24 ;  /* 0x034508180b3fd5b2 */ /* 0x0003220008000100 */
[----:B------:R-:W-:Y:S01]  /*13a0*/  NOP ;  /* 0x0000000000007918 */ /* 0x000fe20000000000 */
[----:B-1----:R-:W-:Y:S01]  /*13b0*/  UMOV UR11, URZ ;  /* 0x0000003f000b7c82 */ /* 0x002fe20008000000 */
[----:B----4-:R-:W-:Y:S06]  /*13c0*/  BAR.SYNC.DEFER_BLOCKING 0x0 ;  /* 0x0000000000007b1d */ /* 0x010fec0000010000 */
[----:B------:R-:W-:Y:S05]  /*13d0*/  @P3 BRA P1, `(.L_x_5) ;  /* 0x0000001400f83947 */ /* 0x000fea0000800000 */
[----:B------:R-:W-:Y:S01]  /*13e0*/  IMAD.U32 R11, RZ, RZ, UR7 ;  /* 0x00000007ff0b7e24 */ /* 0x000fe2000f8e00ff */
[----:B------:R-:W-:Y:S01]  /*13f0*/  ISETP.LE.U32.AND P1, PT, R6, UR8, PT ;  /* 0x0000000806007c0c */ /* 0x000fe2000bf23070 */
[----:B------:R-:W-:Y:S01]  /*1400*/  UMOV UR5, URZ ;  /* 0x0000003f00057c82 */ /* 0x000fe20008000000 */
[----:B------:R-:W-:Y:S01]  /*1410*/  UMOV UR6, URZ ;  /* 0x0000003f00067c82 */ /* 0x000fe20008000000 */
[----:B------:R-:W-:Y:S01]  /*1420*/  UMOV UR11, URZ ;  /* 0x0000003f000b7c82 */ /* 0x000fe20008000000 */
[----:B------:R-:W-:Y:S01]  /*1430*/  ISETP.GE.U32.AND.EX P1, PT, R11, R7, PT, P1 ;  /* 0x000000070b00720c */ /* 0x000fe20003f26110 */
[----:B------:R-:W-:-:S12]  /*1440*/  UMOV UR4, URZ ;  /* 0x0000003f00047c82 */ /* 0x000fd80008000000 */
[----:B------:R-:W-:Y:S05]  /*1450*/  @!P1 BRA `(.L_x_6) ;  /* 0x0000001000c49947 */ /* 0x000fea0003800000 */
[----:B------:R-:W-:Y:S01]  /*1460*/  VIADD R12, R20, 0x20 ;  /* 0x00000020140c7836 */ /* 0x000fe20000000000 */
[----:B------:R-:W-:Y:S01]  /*1470*/  MOV R6, R20 ;  /* 0x0000001400067202 */ /* 0x000fe20000000f00 */
[----:B-----5:R-:W-:Y:S01]  /*1480*/  IMAD.MOV.U32 R13, RZ, RZ, R8 ;  /* 0x000000ffff0d7224 */ /* 0x020fe200078e0008 */
[----:B------:R-:W-:Y:S02]  /*1490*/  MOV R14, R0 ;  /* 0x00000000000e7202 */ /* 0x000fe40000000f00 */
[----:B------:R-:W-:-:S13]  /*14a0*/  ISETP.GE.AND P1, PT, R12, R3, PT ;  /* 0x000000030c00720c */ /* 0x000fda0003f26270 */
[----:B------:R-:W1:Y:S01]  /*14b0*/  @!P1 LDC.64 R18, c[0x0][0x918] ;  /* 0x00024600ff129b82 */ /* 0x000e620000000a00 */
[----:B------:R-:W-:Y:S01]  /*14c0*/  @!P1 VIADD R7, R6, 0x20 ;  /* 0x0000002006079836 */ /* 0x000fe20000000000 */
[----:B------:R-:W-:Y:S02]  /*14d0*/  UIADD3 UR16, UP5, UR16, -0x1, URZ ;  /* 0xffffffff10107890 */ /* 0x000fe4000ffbe03f */
[----:B------:R-:W-:Y:S01]  /*14e0*/  UIADD3 UR14, UP6, UR14, -0x1, URZ ;  /* 0xffffffff0e0e7890 */ /* 0x000fe2000ffde03f */
[----:B------:R-:W-:Y:S01]  /*14f0*/  BSSY B0, `(.L_x_7) ;  /* 0x0000050000007945 */ /* 0x000fe20003800000 */
[----:B------:R-:W-:Y:S01]  /*1500*/  UIADD3.X UR17, UR17, -0x1, URZ, UP5, !UPT ;  /* 0xffffffff11117890 */ /* 0x000fe2000affe43f */
[----:B-1----:R-:W-:-:S05]  /*1510*/  @!P1 IMAD.WIDE R18, R7, 0xc, R18 ;  /* 0x0000000c07129825 */ /* 0x002fca00078e0212 */
[----:B------:R1:W5:Y:S04]  /*1520*/  @!P1 LDG.E R8, desc[UR38][R18.64] ;  /* 0x0000002612089981 */ /* 0x000368000c1e1900 */
[----:B------:R1:W5:Y:S01]  /*1530*/  @!P1 LDG.E R0, desc[UR38][R18.64+0x4] ;  /* 0x0000042612009981 */ /* 0x000362000c1e1900 */
[----:B------:R-:W-:Y:S01]  /*1540*/  ISETP.GE.AND P1, PT, R6, R3, PT ;  /* 0x000000030600720c */ /* 0x000fe20003f26270 */
[----:B------:R-:W-:Y:S01]  /*1550*/  UIADD3.X UR15, UR15, -0x1, URZ, UP6, !UPT ;  /* 0xffffffff0f0f7890 */ /* 0x000fe2000b7fe43f */
[----:B------:R-:W-:Y:S01]  /*1560*/  IMAD.MOV.U32 R11, RZ, RZ, RZ ;  /* 0x000000ffff0b7224 */ /* 0x000fe200078e00ff */
[----:B------:R-:W-:Y:S01]  /*1570*/  UIADD3 UR4, UR9, -0x1, URZ ;  /* 0xffffffff09047890 */ /* 0x000fe2000fffe03f */
[----:B------:R-:W-:Y:S01]  /*1580*/  IMAD.MOV.U32 R7, RZ, RZ, RZ ;  /* 0x000000ffff077224 */ /* 0x000fe200078e00ff */
[----:B------:R-:W-:Y:S01]  /*1590*/  UIADD3 UR5, UR10, -0x1, URZ ;  /* 0xffffffff0a057890 */ /* 0x000fe2000fffe03f */
[----:B------:R-:W-:Y:S01]  /*15a0*/  MOV R25, 0x7fffffff ;  /* 0x7fffffff00197802 */ /* 0x000fe20000000f00 */
[----:B------:R-:W-:-:S06]  /*15b0*/  IMAD.MOV.U32 R28, RZ, RZ, RZ ;  /* 0x000000ffff1c7224 */ /* 0x000fcc00078e00ff */
[----:B-1----:R-:W-:Y:S05]  /*15c0*/  @P1 BRA `(.L_x_8) ;  /* 0x0000000400081947 */ /* 0x002fea0003800000 */
[----:B------:R-:W-:Y:S02]  /*15d0*/  PLOP3.LUT P3, PT, PT, PT, UP0, 0x80, 0x0 ;  /* 0x000000000000781c */ /* 0x000fe40003f6f008 */
[C---:B------:R-:W-:Y:S02]  /*15e0*/  IADD3 R17, P2, R14.reuse, UR16, RZ ;  /* 0x000000100e117c10 */ /* 0x040fe4000ff5e0ff */
[C---:B------:R-:W-:Y:S02]  /*15f0*/  IADD3 R24, P1, R13.reuse, UR14, RZ ;  /* 0x0000000e0d187c10 */ /* 0x040fe4000ff3e0ff */
[----:B------:R-:W-:Y:S02]  /*1600*/  LEA.HI.X.SX32 R14, R14, UR17, 0x1, P2 ;  /* 0x000000110e0e7c11 */ /* 0x000fe400090f0eff */
[----:B------:R-:W-:-:S05]  /*1610*/  LEA.HI.X.SX32 R25, R13, UR15, 0x1, P1 ;  /* 0x0000000f0d197c11 */ /* 0x000fca00088f0eff */
[----:B------:R-:W-:Y:S05]  /*1620*/  @!P3 BRA `(.L_x_9) ;  /* 0x000000000030b947 */ /* 0x000fea0003800000 */
[----:B------:R-:W-:Y:S02]  /*1630*/  ULDC UR6, c[0x0][0x8dc] ;  /* 0x0002370000067ab9 */ /* 0x000fe40000000800 */
[----:B------:R-:W-:-:S05]  /*1640*/  IADD3 R13, P1, R24, UR6, RZ ;  /* 0x00000006180d7c10 */ /* 0x000fca000ff3e0ff */
[----:B------:R-:W-:-:S04]  /*1650*/  IMAD.X R25, RZ, RZ, R25, P1 ;  /* 0x000000ffff197224 */ /* 0x000fc800008e0619 */
[----:B------:R-:W-:-:S04]  /*1660*/  IMAD.WIDE.U32 R4, R25, UR20, RZ ;  /* 0x0000001419047c25 */ /* 0x000fc8000f8e00ff */
[----:B------:R-:W-:-:S04]  /*1670*/  IMAD.WIDE.U32 R18, P1, R13, UR21, R4 ;  /* 0x000000150d127c25 */ /* 0x000fc8000f820004 */
[----:B------:R-:W-:Y:S01]  /*1680*/  IMAD.WIDE.U32 R4, R13, UR20, RZ ;  /* 0x000000140d047c25 */ /* 0x000fe2000f8e00ff */
[----:B------:R-:W-:-:S03]  /*1690*/  IADD3.X R23, RZ, RZ, RZ, P1, !PT ;  /* 0x000000ffff177210 */ /* 0x000fc60000ffe4ff */
[----:B------:R-:W-:Y:S01]  /*16a0*/  IMAD.MOV.U32 R22, RZ, RZ, R19 ;  /* 0x000000ffff167224 */ /* 0x000fe200078e0013 */
[----:B------:R-:W-:-:S05]  /*16b0*/  IADD3 RZ, P1, R5, R18, RZ ;  /* 0x0000001205ff7210 */ /* 0x000fca0007f3e0ff */
[----:B------:R-:W-:-:S04]  /*16c0*/  IMAD.WIDE.U32.X R4, R25, UR21, R22, P1 ;  /* 0x0000001519047c25 */ /* 0x000fc800088e0416 */
[----:B------:R-:W-:Y:S01]  /*16d0*/  IMAD.MOV.U32 R24, RZ, RZ, R4 ;  /* 0x000000ffff187224 */ /* 0x000fe200078e0004 */
[----:B------:R-:W-:-:S07]  /*16e0*/  MOV R25, R5 ;  /* 0x0000000500197202 */ /* 0x000fce0000000f00 */
.L_x_9:
[----:B------:R-:W-:Y:S05]  /*16f0*/  @!P0 BRA `(.L_x_10) ;  /* 0x0000000000308947 */ /* 0x000fea0003800000 */
[----:B------:R-:W-:Y:S02]  /*1700*/  ULDC UR6, c[0x0][0x8f4] ;  /* 0x00023d0000067ab9 */ /* 0x000fe40000000800 */
[----:B------:R-:W-:-:S05]  /*1710*/  IADD3 R13, P1, R17, UR6, RZ ;  /* 0x00000006110d7c10 */ /* 0x000fca000ff3e0ff */
[----:B------:R-:W-:-:S04]  /*1720*/  IMAD.X R17, RZ, RZ, R14, P1 ;  /* 0x000000ffff117224 */ /* 0x000fc800008e060e */
[----:B------:R-:W-:-:S04]  /*1730*/  IMAD.WIDE.U32 R4, R17, UR22, RZ ;  /* 0x0000001611047c25 */ /* 0x000fc8000f8e00ff */
[----:B------:R-:W-:-:S04]  /*1740*/  IMAD.WIDE.U32 R18, P1, R13, UR23, R4 ;  /* 0x000000170d127c25 */ /* 0x000fc8000f820004 */
[----:B------:R-:W-:Y:S01]  /*1750*/  IMAD.WIDE.U32 R4, R13, UR22, RZ ;  /* 0x000000160d047c25 */ /* 0x000fe2000f8e00ff */
[----:B------:R-:W-:-:S03]  /*1760*/  MOV R22, R19 ;  /* 0x0000001300167202 */ /* 0x000fc60000000f00 */
[----:B------:R-:W-:Y:S01]  /*1770*/  IMAD.X R23, RZ, RZ, RZ, P1 ;  /* 0x000000ffff177224 */ /* 0x000fe200008e06ff */
[----:B------:R-:W-:-:S05]  /*1780*/  IADD3 RZ, P1, R5, R18, RZ ;  /* 0x0000001205ff7210 */ /* 0x000fca0007f3e0ff */
[----:B------:R-:W-:-:S04]  /*1790*/  IMAD.WIDE.U32.X R4, R17, UR23, R22, P1 ;  /* 0x0000001711047c25 */ /* 0x000fc800088e0416 */
[----:B------:R-:W-:Y:S02]  /*17a0*/  IMAD.MOV.U32 R17, RZ, RZ, R4 ;  /* 0x000000ffff117224 */ /* 0x000fe400078e0004 */
[----:B------:R-:W-:-:S07]  /*17b0*/  IMAD.MOV.U32 R14, RZ, RZ, R5 ;  /* 0x000000ffff0e7224 */ /* 0x000fce00078e0005 */
.L_x_10:
[----:B------:R-:W-:Y:S02]  /*17c0*/  SHF.R.U64 R4, R17, UR29, R14 ;  /* 0x0000001d11047c19 */ /* 0x000fe4000800120e */
[----:B------:R-:W-:-:S03]  /*17d0*/  SHF.R.U64 R5, R24, UR18, R25 ;  /* 0x0000001218057c19 */ /* 0x000fc60008001219 */
[----:B------:R-:W-:Y:S01]  /*17e0*/  VIADD R18, R4, UR5 ;  /* 0x0000000504127c36 */ /* 0x000fe20008000000 */
[----:B------:R-:W-:-:S04]  /*17f0*/  IADD3 R17, R5, UR4, RZ ;  /* 0x0000000405117c10 */ /* 0x000fc8000fffe0ff */
[----:B------:R-:W-:Y:S02]  /*1800*/  IABS R13, R17 ;  /* 0x00000011000d7213 */ /* 0x000fe40000000000 */
[----:B------:R-:W-:-:S03]  /*1810*/  IABS R14, R18 ;  /* 0x00000012000e7213 */ /* 0x000fc60000000000 */
[----:B------:R-:W-:-:S04]  /*1820*/  IMAD.HI.U32 R4, R13, UR13, RZ ;  /* 0x0000000d0d047c27 */ /* 0x000fc8000f8e00ff */
[----:B------:R-:W-:-:S04]  /*1830*/  IMAD.HI.U32 R5, R14, UR19, RZ ;  /* 0x000000130e057c27 */ /* 0x000fc8000f8e00ff */
[----:B------:R-:W-:Y:S01]  /*1840*/  IMAD R4, R4, UR28, R13 ;  /* 0x0000001c04047c24 */ /* 0x000fe2000f8e020d */
[----:B------:R-:W-:Y:S01]  /*1850*/  MOV R13, UR32 ;  /* 0x00000020000d7c02 */ /* 0x000fe20008000f00 */
[----:B------:R-:W-:Y:S02]  /*1860*/  IMAD R5, R5, UR30, R14 ;  /* 0x0000001e05057c24 */ /* 0x000fe4000f8e020e */
[----:B------:R-:W-:Y:S01]  /*1870*/  IMAD.U32 R14, RZ, RZ, UR33 ;  /* 0x00000021ff0e7e24 */ /* 0x000fe2000f8e00ff */
[----:B------:R-:W-:Y:S02]  /*1880*/  ISETP.LT.U32.AND P1, PT, R4, UR27, PT ;  /* 0x0000001b04007c0c */ /* 0x000fe4000bf21070 */
[----:B------:R-:W-:-:S11]  /*1890*/  ISETP.LT.U32.AND P2, PT, R5, UR26, PT ;  /* 0x0000001a05007c0c */ /* 0x000fd6000bf41070 */
[----:B------:R-:W-:Y:S01]  /*18a0*/  @!P1 VIADD R4, R4, -UR27 ;  /* 0x8000001b04049c36 */ /* 0x000fe20008000000 */
[----:B------:R-:W-:Y:S02]  /*18b0*/  ISETP.GE.AND P1, PT, R18, RZ, PT ;  /* 0x000000ff1200720c */ /* 0x000fe40003f26270 */
[----:B------:R-:W-:Y:S02]  /*18c0*/  @!P2 IADD3 R5, R5, -UR26, RZ ;  /* 0x8000001a0505ac10 */ /* 0x000fe4000fffe0ff */
[----:B------:R-:W-:Y:S02]  /*18d0*/  ISETP.LT.U32.AND P3, PT, R4, UR27, PT ;  /* 0x0000001b04007c0c */ /* 0x000fe4000bf61070 */
[----:B------:R-:W-:Y:S02]  /*18e0*/  ISETP.LT.U32.AND P4, PT, R5, UR26, PT ;  /* 0x0000001a05007c0c */ /* 0x000fe4000bf81070 */
[----:B------:R-:W-:-:S09]  /*18f0*/  ISETP.GE.AND P2, PT, R17, RZ, PT ;  /* 0x000000ff1100720c */ /* 0x000fd20003f46270 */
[----:B------:R-:W-:Y:S01]  /*1900*/  @!P3 VIADD R4, R4, -UR27 ;  /* 0x8000001b0404bc36 */ /* 0x000fe20008000000 */
[----:B------:R-:W-:Y:S01]  /*1910*/  PLOP3.LUT P3, PT, PT, PT, UP4, 0x80, 0x0 ;  /* 0x000000000000781c */ /* 0x000fe20003f6f048 */
[----:B------:R-:W-:Y:S01]  /*1920*/  @!P4 VIADD R5, R5, -UR26 ;  /* 0x8000001a0505cc36 */ /* 0x000fe20008000000 */
[----:B------:R-:W-:Y:S01]  /*1930*/  PLOP3.LUT P4, PT, PT, PT, UP2, 0x80, 0x0 ;  /* 0x000000000000781c */ /* 0x000fe20003f8f028 */
[----:B------:R-:W-:-:S03]  /*1940*/  @!P2 IMAD.MOV R4, RZ, RZ, -R4 ;  /* 0x000000ffff04a224 */ /* 0x000fc600078e0a04 */
[----:B------:R-:W-:Y:S02]  /*1950*/  @!P1 IADD3 R5, -R5, RZ, RZ ;  /* 0x000000ff05059210 */ /* 0x000fe40007ffe1ff */
[----:B------:R-:W-:Y:S02]  /*1960*/  SEL R4, R13, R4, !P3 ;  /* 0x000000040d047207 */ /* 0x000fe40005800000 */
[----:B------:R-:W-:Y:S02]  /*1970*/  SEL R5, R14, R5, !P4 ;  /* 0x000000050e057207 */ /* 0x000fe40006000000 */
[----:B------:R-:W-:Y:S01]  /*1980*/  PLOP3.LUT P1, PT, PT, PT, UP3, 0x80, 0x0 ;  /* 0x000000000000781c */ /* 0x000fe20003f2f038 */
[----:B------:R-:W-:Y:S02]  /*1990*/  IMAD.IADD R14, R17, 0x1, -R4 ;  /* 0x00000001110e7824 */ /* 0x000fe400078e0a04 */
[----:B------:R-:W-:-:S04]  /*19a0*/  IMAD.IADD R5, R18, 0x1, -R5 ;  /* 0x0000000112057824 */ /* 0x000fc800078e0a05 */
[----:B------:R-:W-:Y:S01]  /*19b0*/  IMAD R25, R14, R5, RZ ;  /* 0x000000050e197224 */ /* 0x000fe200078e02ff */
[----:B------:R-:W-:-:S04]  /*19c0*/  SEL R4, R5, R14, !P1 ;  /* 0x0000000e05047207 */ /* 0x000fc80004800000 */
[----:B------:R-:W-:Y:S02]  /*19d0*/  SHF.R.S32.HI R5, RZ, 0x1f, R4 ;  /* 0x0000001fff057819 */ /* 0x000fe40000011404 */
[----:B------:R-:W-:-:S07]  /*19e0*/  SHF.R.S32.HI R28, RZ, 0x1f, R25 ;  /* 0x0000001fff1c7819 */ /* 0x000fce0000011419 */
.L_x_8:
[----:B------:R-:W-:Y:S05]  /*19f0*/  BSYNC B0 ;  /* 0x0000000000007941 */ /* 0x000fea0003800000 */
.L_x_7:
[----:B------:R-:W1:Y:S01]  /*1a00*/  SHFL.UP PT, R14, R25, 0x1, RZ ;  /* 0x04200000190e7989 */ /* 0x000e6200000e00ff */
[C---:B------:R-:W-:Y:S02]  /*1a10*/  ISETP.NE.AND P2, PT, R20.reuse, RZ, PT ;  /* 0x000000ff1400720c */ /* 0x040fe40003f45270 */
[C---:B------:R-:W-:Y:S01]  /*1a20*/  ISETP.GE.U32.AND P3, PT, R20.reuse, 0x2, PT ;  /* 0x000000021400780c */ /* 0x040fe20003f66070 */
[----:B------:R-:W2:Y:S01]  /*1a30*/  SHFL.UP PT, R13, R28, 0x1, RZ ;  /* 0x042000001c0d7989 */ /* 0x000ea200000e00ff */
[C---:B------:R-:W-:Y:S02]  /*1a40*/  ISETP.GE.U32.AND P4, PT, R20.reuse, 0x4, PT ;  /* 0x000000041400780c */ /* 0x040fe40003f86070 */
[C---:B------:R-:W-:Y:S02]  /*1a50*/  ISETP.GE.U32.AND P5, PT, R20.reuse, 0x8, PT ;  /* 0x000000081400780c */ /* 0x040fe40003fa6070 */
[----:B------:R-:W-:Y:S02]  /*1a60*/  ISETP.GE.U32.AND P6, PT, R20, 0x10, PT ;  /* 0x000000101400780c */ /* 0x000fe40003fc6070 */
[----:B-1----:R-:W-:-:S02]  /*1a70*/  SEL R14, R14, RZ, P2 ;  /* 0x000000ff0e0e7207 */ /* 0x002fc40001000000 */
[----:B--2---:R-:W-:Y:S02]  /*1a80*/  SEL R13, R13, RZ, P2 ;  /* 0x000000ff0d0d7207 */ /* 0x004fe40001000000 */
[----:B------:R-:W-:-:S04]  /*1a90*/  IADD3 R19, P1, R14, R25, RZ ;  /* 0x000000190e137210 */ /* 0x000fc80007f3e0ff */
[----:B------:R-:W-:Y:S01]  /*1aa0*/  IADD3.X R18, R13, R28, RZ, P1, !PT ;  /* 0x0000001c0d127210 */ /* 0x000fe20000ffe4ff */
[----:B------:R-:W1:Y:S04]  /*1ab0*/  SHFL.UP PT, R14, R19, 0x2, RZ ;  /* 0x04400000130e7989 */ /* 0x000e6800000e00ff */
[----:B------:R-:W2:Y:S01]  /*1ac0*/  SHFL.UP PT, R13, R18, 0x2, RZ ;  /* 0x04400000120d7989 */ /* 0x000ea200000e00ff */
[----:B-1----:R-:W-:-:S04]  /*1ad0*/  SEL R14, R14, RZ, P3 ;  /* 0x000000ff0e0e7207 */ /* 0x002fc80001800000 */
[----:B------:R-:W-:Y:S02]  /*1ae0*/  IADD3 R17, P1, R14, R19, RZ ;  /* 0x000000130e117210 */ /* 0x000fe40007f3e0ff */
[----:B--2---:R-:W-:-:S03]  /*1af0*/  SEL R13, R13, RZ, P3 ;  /* 0x000000ff0d0d7207 */ /* 0x004fc60001800000 */
[----:B------:R-:W1:Y:S02]  /*1b00*/  SHFL.UP PT, R14, R17, 0x4, RZ ;  /* 0x04800000110e7989 */ /* 0x000e6400000e00ff */
[----:B------:R-:W-:-:S05]  /*1b10*/  IMAD.X R22, R13, 0x1, R18, P1 ;  /* 0x000000010d167824 */ /* 0x000fca00008e0612 */
        /* <DEDUP_REMOVED lines=10> */
[----:B------:R-:W1:Y:S01]  /*1bc0*/  SHFL.UP PT, R14, R17, 0x10, RZ ;  /* 0x06000000110e7989 */ /* 0x000e6200000e00ff */
[----:B------:R-:W-:-:S05]  /*1bd0*/  IADD3.X R24, R13, R18, RZ, P1, !PT ;  /* 0x000000120d187210 */ /* 0x000fca0000ffe4ff */
[----:B------:R-:W2:Y:S01]  /*1be0*/  SHFL.UP PT, R13, R24, 0x10, RZ ;  /* 0x06000000180d7989 */ /* 0x000ea200000e00ff */
[----:B-1----:R-:W-:-:S04]  /*1bf0*/  SEL R14, R14, RZ, P6 ;  /* 0x000000ff0e0e7207 */ /* 0x002fc80003000000 */
[----:B------:R-:W-:Y:S02]  /*1c00*/  IADD3 R18, P1, R14, R17, RZ ;  /* 0x000000110e127210 */ /* 0x000fe40007f3e0ff */
[----:B--2---:R-:W-:-:S05]  /*1c10*/  SEL R13, R13, RZ, P6 ;  /* 0x000000ff0d0d7207 */ /* 0x004fca0003000000 */
[----:B------:R-:W-:Y:S01]  /*1c20*/  IMAD.X R22, R13, 0x1, R24, P1 ;  /* 0x000000010d167824 */ /* 0x000fe200008e0618 */
[----:B------:R-:W-:-:S04]  /*1c30*/  ISETP.GT.U32.AND P1, PT, R18, UR8, PT ;  /* 0x0000000812007c0c */ /* 0x000fc8000bf24070 */
[----:B------:R-:W-:-:S13]  /*1c40*/  ISETP.GT.U32.AND.EX P1, PT, R22, UR7, PT, P1 ;  /* 0x0000000716007c0c */ /* 0x000fda000bf24110 */
[----:B------:R-:W-:-:S04]  /*1c50*/  VOTE.ANY R14, PT, P1 ;  /* 0x00000000000e7806 */ /* 0x000fc800008e0100 */
[----:B------:R-:W-:-:S13]  /*1c60*/  ISETP.NE.AND P1, PT, R14, RZ, PT ;  /* 0x000000ff0e00720c */ /* 0x000fda0003f25270 */
[----:B------:R-:W-:Y:S05]  /*1c70*/  @P1 BRA `(.L_x_11) ;  /* 0x00000008006c1947 */ /* 0x000fea0003800000 */
[----:B------:R-:W1:Y:S01]  /*1c80*/  LDC R3, c[0x0][0x910] ;  /* 0x00024400ff037b82 */ /* 0x000e620000000800 */
[----:B------:R-:W-:Y:S01]  /*1c90*/  IMAD.MOV.U32 R23, RZ, RZ, R18 ;  /* 0x000000ffff177224 */ /* 0x000fe200078e0012 */
[----:B------:R-:W-:Y:S01]  /*1ca0*/  MOV R26, R22 ;  /* 0x00000016001a7202 */ /* 0x000fe20000000f00 */
[----:B------:R-:W-:Y:S01]  /*1cb0*/  ULDC UR13, c[0x0][0x8f4] ;  /* 0x00023d00000d7ab9 */ /* 0x000fe20000000800 */
[----:B------:R-:W-:Y:S01]  /*1cc0*/  ULDC UR6, c[0x0][0x8dc] ;  /* 0x0002370000067ab9 */ /* 0x000fe20000000800 */
[----:B------:R-:W-:Y:S01]  /*1cd0*/  ULDC UR22, c[0x0][0x8d8] ;  /* 0x0002360000167ab9 */ /* 0x000fe20000000800 */
[----:B------:R-:W-:Y:S01]  /*1ce0*/  ULDC UR23, c[0x0][0x8f0] ;  /* 0x00023c0000177ab9 */ /* 0x000fe20000000800 */
[----:B------:R-:W-:Y:S01]  /*1cf0*/  ULDC.64 UR18, c[0x0][0x8d0] ;  /* 0x0002340000127ab9 */ /* 0x000fe20000000a00 */
[----:B------:R-:W-:-:S05]  /*1d00*/  ULDC.64 UR20, c[0x0][0x8e8] ;  /* 0x00023a0000147ab9 */ /* 0x000fca0000000a00 */
.L_x_16:
[----:B------:R-:W-:Y:S02]  /*1d10*/  IMAD.MOV.U32 R6, RZ, RZ, R12 ;  /* 0x000000ffff067224 */ /* 0x000fe400078e000c */
[----:B------:R-:W-:Y:S02]  /*1d20*/  VIADD R12, R12, 0x20 ;  /* 0x000000200c0c7836 */ /* 0x000fe40000000000 */
[----:B-----5:R-:W-:Y:S02]  /*1d30*/  IMAD.MOV.U32 R13, RZ, RZ, R8 ;  /* 0x000000ffff0d7224 */ /* 0x020fe400078e0008 */
[----:B------:R-:W-:Y:S01]  /*1d40*/  IMAD.MOV.U32 R14, RZ, RZ, R0 ;  /* 0x000000ffff0e7224 */ /* 0x000fe200078e0000 */
[----:B-1----:R-:W-:-:S13]  /*1d50*/  ISETP.GE.AND P1, PT, R12, R3, PT ;  /* 0x000000030c00720c */ /* 0x002fda0003f26270 */
[----:B------:R-:W1:Y:S01]  /*1d60*/  @!P1 LDC.64 R18, c[0x0][0x918] ;  /* 0x00024600ff129b82 */ /* 0x000e620000000a00 */
[----:B------:R-:W-:Y:S01]  /*1d70*/  @!P1 IADD3 R7, R6, 0x20, RZ ;  /* 0x0000002006079810 */ /* 0x000fe20007ffe0ff */
[----:B------:R2:W3:Y:S01]  /*1d80*/  SHFL.IDX PT, R11, R23, 0x1f, 0x1f ;  /* 0x03e01f00170b7f89 */ /* 0x0004e200000e0000 */
[----:B------:R-:W-:Y:S03]  /*1d90*/  BSSY B0, `(.L_x_12) ;  /* 0x0000064000007945 */ /* 0x000fe60003800000 */
[----:B-1----:R-:W-:-:S05]  /*1da0*/  @!P1 IMAD.WIDE R18, R7, 0xc, R18 ;  /* 0x0000000c07129825 */ /* 0x002fca00078e0212 */
[----:B------:R2:W5:Y:S04]  /*1db0*/  @!P1 LDG.E R8, desc[UR38][R18.64] ;  /* 0x0000002612089981 */ /* 0x000568000c1e1900 */
[----:B------:R2:W5:Y:S01]  /*1dc0*/  @!P1 LDG.E R0, desc[UR38][R18.64+0x4] ;  /* 0x0000042612009981 */ /* 0x000562000c1e1900 */
[----:B------:R-:W-:Y:S01]  /*1dd0*/  ISETP.GE.AND P1, PT, R6, R3, PT ;  /* 0x000000030600720c */ /* 0x000fe20003f26270 */
[----:B------:R-:W-:Y:S01]  /*1de0*/  IMAD.MOV.U32 R28, RZ, RZ, RZ ;  /* 0x000000ffff1c7224 */ /* 0x000fe200078e00ff */
[----:B------:R-:W-:Y:S01]  /*1df0*/  MOV R25, 0x7fffffff ;  /* 0x7fffffff00197802 */ /* 0x000fe20000000f00 */
[----:B------:R2:W1:Y:S10]  /*1e00*/  SHFL.IDX PT, R7, R26, 0x1f, 0x1f ;  /* 0x03e01f001a077f89 */ /* 0x00047400000e0000 */
[----:B--23--:R-:W-:Y:S05]  /*1e10*/  @P1 BRA `(.L_x_13) ;  /* 0x00000004006c1947 */ /* 0x00cfea0003800000 */
[----:B------:R-:W-:Y:S02]  /*1e20*/  IABS R26, R9 ;  /* 0x00000009001a7213 */ /* 0x000fe40000000000 */
[C---:B------:R-:W-:Y:S02]  /*1e30*/  IADD3 R17, P1, R13.reuse, UR14, RZ ;  /* 0x0000000e0d117c10 */ /* 0x040fe4000ff3e0ff */
[----:B------:R-:W2:Y:S02]  /*1e40*/  I2F.RP R4, R26 ;  /* 0x0000001a00047306 */ /* 0x000ea40000209400 */
[----:B------:R-:W-:Y:S02]  /*1e50*/  LEA.HI.X.SX32 R24, R13, UR15, 0x1, P1 ;  /* 0x0000000f0d187c11 */ /* 0x000fe400088f0eff */
[----:B------:R-:W-:-:S04]  /*1e60*/  IADD3 R13, P1, R14, UR16, RZ ;  /* 0x000000100e0d7c10 */ /* 0x000fc8000ff3e0ff */
[----:B------:R-:W-:Y:S02]  /*1e70*/  LEA.HI.X.SX32 R14, R14, UR17, 0x1, P1 ;  /* 0x000000110e0e7c11 */ /* 0x000fe400088f0eff */
[----:B------:R-:W-:Y:S01]  /*1e80*/  PLOP3.LUT P1, PT, PT, PT, UP0, 0x80, 0x0 ;  /* 0x000000000000781c */ /* 0x000fe20003f2f008 */
[----:B--2---:R-:W2:Y:S02]  /*1e90*/  MUFU.RCP R4, R4 ;  /* 0x0000000400047308 */ /* 0x004ea40000001000 */
[----:B--2---:R-:W-:-:S06]  /*1ea0*/  VIADD R5, R4, 0xffffffe ;  /* 0x0ffffffe04057836 */ /* 0x004fcc0000000000 */
[----:B------:R-:W2:Y:S02]  /*1eb0*/  F2I.FTZ.U32.TRUNC.NTZ R27, R5 ;  /* 0x00000005001b7305 */ /* 0x000ea4000021f000 */
[----:B--2---:R-:W-:Y:S02]  /*1ec0*/  IADD3 R28, RZ, -R27, RZ ;  /* 0x8000001bff1c7210 */ /* 0x004fe40007ffe0ff */
[----:B------:R-:W-:Y:S05]  /*1ed0*/  @!P1 BRA `(.L_x_14) ;  /* 0x00000000002c9947 */ /* 0x000fea0003800000 */
        /* <DEDUP_REMOVED lines=11> */
.L_x_14:
[----:B------:R-:W-:Y:S05]  /*1f90*/  @!P0 BRA `(.L_x_15) ;  /* 0x00000000002c8947 */ /* 0x000fea0003800000 */
[----:B------:R-:W-:-:S04]  /*1fa0*/  IADD3 R13, P1, R13, UR13, RZ ;  /* 0x0000000d0d0d7c10 */ /* 0x000fc8000ff3e0ff */
[----:B------:R-:W-:-:S05]  /*1fb0*/  IADD3.X R25, RZ, R14, RZ, P1, !PT ;  /* 0x0000000eff197210 */ /* 0x000fca0000ffe4ff */
[----:B------:R-:W-:-:S04]  /*1fc0*/  IMAD.WIDE.U32 R4, R25, UR20, RZ ;  /* 0x0000001419047c25 */ /* 0x000fc8000f8e00ff */
[----:B------:R-:W-:-:S04]  /*1fd0*/  IMAD.WIDE.U32 R18, P1, R13, UR21, R4 ;  /* 0x000000150d127c25 */ /* 0x000fc8000f820004 */
[----:B------:R-:W-:-:S04]  /*1fe0*/  IMAD.WIDE.U32 R4, R13, UR20, RZ ;  /* 0x000000140d047c25 */ /* 0x000fc8000f8e00ff */
[----:B------:R-:W-:Y:S01]  /*1ff0*/  IMAD.X R23, RZ, RZ, RZ, P1 ;  /* 0x000000ffff177224 */ /* 0x000fe200008e06ff */
[----:B------:R-:W-:Y:S01]  /*2000*/  IADD3 RZ, P1, R5, R18, RZ ;  /* 0x0000001205ff7210 */ /* 0x000fe20007f3e0ff */
[----:B------:R-:W-:-:S04]  /*2010*/  IMAD.MOV.U32 R22, RZ, RZ, R19 ;  /* 0x000000ffff167224 */ /* 0x000fc800078e0013 */
[----:B------:R-:W-:-:S04]  /*2020*/  IMAD.WIDE.U32.X R4, R25, UR21, R22, P1 ;  /* 0x0000001519047c25 */ /* 0x000fc800088e0416 */
[----:B------:R-:W-:Y:S01]  /*2030*/  IMAD.MOV.U32 R14, RZ, RZ, R5 ;  /* 0x000000ffff0e7224 */ /* 0x000fe200078e0005 */
[----:B------:R-:W-:-:S07]  /*2040*/  MOV R13, R4 ;  /* 0x00000004000d7202 */ /* 0x000fce0000000f00 */
.L_x_15:
[----:B------:R-:W-:Y:S01]  /*2050*/  SHF.R.U64 R13, R13, UR23, R14 ;  /* 0x000000170d0d7c19 */ /* 0x000fe2000800120e */
[----:B------:R-:W-:Y:S01]  /*2060*/  IMAD.MOV.U32 R5, RZ, RZ, R28 ;  /* 0x000000ffff057224 */ /* 0x000fe200078e001c */
[----:B------:R-:W-:Y:S02]  /*2070*/  IABS R4, R9 ;  /* 0x0000000900047213 */ /* 0x000fe40000000000 */
[----:B------:R-:W-:Y:S01]  /*2080*/  IADD3 R19, R13, UR5, RZ ;  /* 0x000000050d137c10 */ /* 0x000fe2000fffe0ff */
[----:B------:R-:W-:Y:S01]  /*2090*/  IMAD R13, R5, R26, RZ ;  /* 0x0000001a050d7224 */ /* 0x000fe200078e02ff */
[----:B------:R-:W-:Y:S01]  /*20a0*/  MOV R5, R27 ;  /* 0x0000001b00057202 */ /* 0x000fe20000000f00 */
[----:B------:R-:W-:Y:S01]  /*20b0*/  IMAD.MOV R18, RZ, RZ, -R4 ;  /* 0x000000ffff127224 */ /* 0x000fe200078e0a04 */
[----:B------:R-:W-:Y:S01]  /*20c0*/  IABS R14, R19 ;  /* 0x00000013000e7213 */ /* 0x000fe20000000000 */
[----:B------:R-:W-:Y:S01]  /*20d0*/  IMAD.MOV.U32 R4, RZ, RZ, RZ ;  /* 0x000000ffff047224 */ /* 0x000fe200078e00ff */
[----:B------:R-:W-:-:S02]  /*20e0*/  SHF.R.U64 R17, R17, UR22, R24 ;  /* 0x0000001611117c19 */ /* 0x000fc40008001218 */
[----:B------:R-:W-:Y:S01]  /*20f0*/  IABS R24, R10 ;  /* 0x0000000a00187213 */ /* 0x000fe20000000000 */
[----:B------:R-:W-:-:S04]  /*2100*/  IMAD.HI.U32 R4, R27, R13, R4 ;  /* 0x0000000d1b047227 */ /* 0x000fc800078e0004 */
[----:B------:R-:W-:Y:S01]  /*2110*/  IMAD.MOV.U32 R5, RZ, RZ, R18 ;  /* 0x000000ffff057224 */ /* 0x000fe200078e0012 */
[----:B------:R-:W-:Y:S01]  /*2120*/  IABS R18, R10 ;  /* 0x0000000a00127213 */ /* 0x000fe20000000000 */
[----:B------:R-:W-:Y:S01]  /*2130*/  IMAD.MOV.U32 R13, RZ, RZ, R14 ;  /* 0x000000ffff0d7224 */ /* 0x000fe200078e000e */
[----:B------:R-:W-:Y:S02]  /*2140*/  IADD3 R14, R17, UR4, RZ ;  /* 0x00000004110e7c10 */ /* 0x000fe4000fffe0ff */
[----:B------:R-:W2:Y:S01]  /*2150*/  I2F.RP R22, R18 ;  /* 0x0000001200167306 */ /* 0x000ea20000209400 */
[----:B------:R-:W-:-:S04]  /*2160*/  IMAD.HI.U32 R4, R4, R13, RZ ;  /* 0x0000000d04047227 */ /* 0x000fc800078e00ff */
[----:B------:R-:W-:-:S05]  /*2170*/  IMAD R13, R4, R5, R13 ;  /* 0x00000005040d7224 */ /* 0x000fca00078e020d */
[----:B------:R-:W-:Y:S01]  /*2180*/  ISETP.GT.U32.AND P1, PT, R26, R13, PT ;  /* 0x0000000d1a00720c */ /* 0x000fe20003f24070 */
[----:B--2---:R-:W2:-:S12]  /*2190*/  MUFU.RCP R22, R22 ;  /* 0x0000001600167308 */ /* 0x004e980000001000 */
[----:B------:R-:W-:Y:S01]  /*21a0*/  @!P1 IADD3 R13, R13, -R26, RZ ;  /* 0x8000001a0d0d9210 */ /* 0x000fe20007ffe0ff */
[----:B--2---:R-:W-:-:S04]  /*21b0*/  VIADD R4, R22, 0xffffffe ;  /* 0x0ffffffe16047836 */ /* 0x004fc80000000000 */
[----:B------:R2:W3:Y:S02]  /*21c0*/  F2I.FTZ.U32.TRUNC.NTZ R5, R4 ;  /* 0x0000000400057305 */ /* 0x0004e4000021f000 */
[----:B--2---:R-:W-:Y:S02]  /*21d0*/  IMAD.MOV.U32 R4, RZ, RZ, RZ ;  /* 0x000000ffff047224 */ /* 0x004fe400078e00ff */
[----:B---3--:R-:W-:-:S04]  /*21e0*/  IMAD.MOV R23, RZ, RZ, -R5 ;  /* 0x000000ffff177224 */ /* 0x008fc800078e0a05 */
[----:B------:R-:W-:Y:S01]  /*21f0*/  IMAD R17, R23, R18, RZ ;  /* 0x0000001217117224 */ /* 0x000fe200078e02ff */
[----:B------:R-:W-:-:S03]  /*2200*/  IABS R23, R14 ;  /* 0x0000000e00177213 */ /* 0x000fc60000000000 */
[----:B------:R-:W-:Y:S01]  /*2210*/  IMAD.HI.U32 R22, R5, R17, R4 ;  /* 0x0000001105167227 */ /* 0x000fe200078e0004 */
[----:B------:R-:W-:-:S03]  /*2220*/  MOV R5, R23 ;  /* 0x0000001700057202 */ /* 0x000fc60000000f00 */
[----:B------:R-:W-:Y:S02]  /*2230*/  IMAD.MOV R17, RZ, RZ, -R24 ;  /* 0x000000ffff117224 */ /* 0x000fe400078e0a18 */
[----:B------:R-:W-:-:S04]  /*2240*/  IMAD.HI.U32 R4, R22, R5, RZ ;  /* 0x0000000516047227 */ /* 0x000fc800078e00ff */
[----:B------:R-:W-:-:S05]  /*2250*/  IMAD R5, R4, R17, R5 ;  /* 0x0000001104057224 */ /* 0x000fca00078e0205 */
[----:B------:R-:W-:-:S13]  /*2260*/  ISETP.GT.U32.AND P1, PT, R18, R5, PT ;  /* 0x000000051200720c */ /* 0x000fda0003f24070 */
[----:B------:R-:W-:Y:S01]  /*2270*/  @!P1 IMAD.IADD R5, R5, 0x1, -R18 ;  /* 0x0000000105059824 */ /* 0x000fe200078e0a12 */
[----:B------:R-:W-:-:S13]  /*2280*/  ISETP.GT.U32.AND P1, PT, R26, R13, PT ;  /* 0x0000000d1a00720c */ /* 0x000fda0003f24070 */
[----:B------:R-:W-:Y:S01]  /*2290*/  @!P1 IMAD.IADD R13, R13, 0x1, -R26 ;  /* 0x000000010d0d9824 */ /* 0x000fe200078e0a1a */
[----:B------:R-:W-:-:S03]  /*22a0*/  ISETP.GT.U32.AND P1, PT, R18, R5, PT ;  /* 0x000000051200720c */ /* 0x000fc60003f24070 */
[----:B------:R-:W-:-:S10]  /*22b0*/  IMAD.MOV.U32 R4, RZ, RZ, R13 ;  /* 0x000000ffff047224 */ /* 0x000fd400078e000d */
[----:B------:R-:W-:Y:S02]  /*22c0*/  @!P1 IADD3 R5, R5, -R18, RZ ;  /* 0x8000001205059210 */ /* 0x000fe40007ffe0ff */
[----:B------:R-:W-:-:S13]  /*22d0*/  ISETP.GE.AND P1, PT, R19, RZ, PT ;  /* 0x000000ff1300720c */ /* 0x000fda0003f26270 */
[----:B------:R-:W-:Y:S01]  /*22e0*/  @!P1 IMAD.MOV R4, RZ, RZ, -R4 ;  /* 0x000000ffff049224 */ /* 0x000fe200078e0a04 */
[----:B------:R-:W-:-:S13]  /*22f0*/  ISETP.GE.AND P1, PT, R14, RZ, PT ;  /* 0x000000ff0e00720c */ /* 0x000fda0003f26270 */
[----:B------:R-:W-:Y:S02]  /*2300*/  @!P1 IADD3 R5, -R5, RZ, RZ ;  /* 0x000000ff05059210 */ /* 0x000fe40007ffe1ff */
[----:B------:R-:W-:-:S13]  /*2310*/  ISETP.NE.AND P1, PT, RZ, UR10, PT ;  /* 0x0000000aff007c0c */ /* 0x000fda000bf25270 */
[----:B------:R-:W-:Y:S02]  /*2320*/  @!P1 LOP3.LUT R4, RZ, UR10, RZ, 0x33, !PT ;  /* 0x0000000aff049c12 */ /* 0x000fe4000f8e33ff */
[----:B------:R-:W-:-:S03]  /*2330*/  ISETP.NE.AND P1, PT, RZ, UR9, PT ;  /* 0x00000009ff007c0c */ /* 0x000fc6000bf25270 */
[----:B------:R-:W-:-:S10]  /*2340*/  IMAD.IADD R4, R19, 0x1, -R4 ;  /* 0x0000000113047824 */ /* 0x000fd400078e0a04 */
[----:B------:R-:W-:Y:S02]  /*2350*/  @!P1 LOP3.LUT R5, RZ, UR9, RZ, 0x33, !PT ;  /* 0x00000009ff059c12 */ /* 0x000fe4000f8e33ff */
[----:B------:R-:W-:-:S03]  /*2360*/  PLOP3.LUT P1, PT, PT, PT, UP3, 0x80, 0x0 ;  /* 0x000000000000781c */ /* 0x000fc60003f2f038 */
[----:B------:R-:W-:-:S04]  /*2370*/  IMAD.IADD R5, R14, 0x1, -R5 ;  /* 0x000000010e057824 */ /* 0x000fc800078e0a05 */
[CC--:B------:R-:W-:Y:S01]  /*2380*/  IMAD R25, R4.reuse, R5.reuse, RZ ;  /* 0x0000000504197224 */ /* 0x0c0fe200078e02ff */
[----:B------:R-:W-:-:S04]  /*2390*/  SEL R13, R4, R5, !P1 ;  /* 0x00000005040d7207 */ /* 0x000fc80004800000 */
[----:B------:R-:W-:Y:S02]  /*23a0*/  SHF.R.S32.HI R5, RZ, 0x1f, R13 ;  /* 0x0000001fff057819 */ /* 0x000fe4000001140d */
[----:B------:R-:W-:Y:S02]  /*23b0*/  SHF.R.S32.HI R28, RZ, 0x1f, R25 ;  /* 0x0000001fff1c7819 */ /* 0x000fe40000011419 */
[----:B------:R-:W-:-:S07]  /*23c0*/  MOV R4, R13 ;  /* 0x0000000d00047202 */ /* 0x000fce0000000f00 */
.L_x_13:
[----:B------:R-:W-:Y:S05]  /*23d0*/  BSYNC B0 ;  /* 0x0000000000007941 */ /* 0x000fea0003800000 */
.L_x_12:
[----:B------:R-:W2:Y:S04]  /*23e0*/  SHFL.UP PT, R14, R25, 0x1, RZ ;  /* 0x04200000190e7989 */ /* 0x000ea800000e00ff */
[----:B------:R-:W3:Y:S01]  /*23f0*/  SHFL.UP PT, R13, R28, 0x1, RZ ;  /* 0x042000001c0d7989 */ /* 0x000ee200000e00ff */
[----:B--2---:R-:W-:Y:S02]  /*2400*/  SEL R14, R14, RZ, P2 ;  /* 0x000000ff0e0e7207 */ /* 0x004fe40001000000 */
[----:B---3--:R-:W-:Y:S02]  /*2410*/  SEL R13, R13, RZ, P2 ;  /* 0x000000ff0d0d7207 */ /* 0x008fe40001000000 */
[----:B------:R-:W-:-:S05]  /*2420*/  IADD3 R17, P1, R14, R25, RZ ;  /* 0x000000190e117210 */ /* 0x000fca0007f3e0ff */
[----:B------:R-:W-:Y:S01]  /*2430*/  IMAD.X R22, R13, 0x1, R28, P1 ;  /* 0x000000010d167824 */ /* 0x000fe200008e061c */
        /* <DEDUP_REMOVED lines=10> */
[----:B------:R-:W-:-:S04]  /*24e0*/  IADD3 R19, P1, R14, R23, RZ ;  /* 0x000000170e137210 */ /* 0x000fc80007f3e0ff */
[----:B------:R-:W-:Y:S01]  /*24f0*/  IADD3.X R26, R13, R18, RZ, P1, !PT ;  /* 0x000000120d1a7210 */ /* 0x000fe20000ffe4ff */
        /* <DEDUP_REMOVED lines=12> */
[----:B------:R-:W-:-:S04]  /*25c0*/  IADD3 R23, P1, R18, R11, RZ ;  /* 0x0000000b12177210 */ /* 0x000fc80007f3e0ff */
[----:B-1----:R-:W-:Y:S02]  /*25d0*/  IADD3.X R26, R22, R7, RZ, P1, !PT ;  /* 0x00000007161a7210 */ /* 0x002fe40000ffe4ff */
[----:B------:R-:W-:-:S04]  /*25e0*/  ISETP.GT.U32.AND P1, PT, R23, UR8, PT ;  /* 0x0000000817007c0c */ /* 0x000fc8000bf24070 */
[----:B------:R-:W-:-:S13]  /*25f0*/  ISETP.GT.U32.AND.EX P1, PT, R26, UR7, PT, P1 ;  /* 0x000000071a007c0c */ /* 0x000fda000bf24110 */
[----:B------:R-:W-:-:S04]  /*2600*/  VOTE.ANY R14, PT, P1 ;  /* 0x00000000000e7806 */ /* 0x000fc800008e0100 */
[----:B------:R-:W-:-:S13]  /*2610*/  ISETP.NE.AND P1, PT, R14, RZ, PT ;  /* 0x000000ff0e00720c */ /* 0x000fda0003f25270 */
[----:B------:R-:W-:Y:S05]  /*2620*/  @!P1 BRA `(.L_x_16) ;  /* 0xfffffff400b89947 */ /* 0x000fea000383ffff */
.L_x_11:
[----:B------:R-:W1:Y:S08]  /*2630*/  BREV R14, R14 ;  /* 0x0000000e000e7301 */ /* 0x000e700000000000 */
[----:B-1----:R-:W1:Y:S02]  /*2640*/  FLO.U32.SH R17, R14 ;  /* 0x0000000e00117300 */ /* 0x002e6400000e0400 */
[----:B-1----:R-:W1:Y:S02]  /*2650*/  SHFL.IDX PT, R6, R6, R17, 0x1f ;  /* 0x00001f1106067589 */ /* 0x002e6400000e0000 */
[----:B-1----:R-:W-:-:S13]  /*2660*/  R2UR UR4, R6 ;  /* 0x00000000060472ca */ /* 0x002fda00000e0000 */
[----:B------:R-:W-:-:S05]  /*2670*/  VIADD R19, R20, UR4 ;  /* 0x0000000414137c36 */ /* 0x000fca0008000000 */
[----:B------:R-:W-:-:S13]  /*2680*/  ISETP.GE.AND P1, PT, R19, R3, PT ;  /* 0x000000031300720c */ /* 0x000fda0003f26270 */
[----:B------:R-:W1:Y:S02]  /*2690*/  @!P1 LDC.64 R12, c[0x0][0x918] ;  /* 0x00024600ff0c9b82 */ /* 0x000e640000000a00 */
[----:B-1----:R-:W-:-:S05]  /*26a0*/  @!P1 IMAD.WIDE R12, R19, 0xc, R12 ;  /* 0x0000000c130c9825 */ /* 0x002fca00078e020c */
[----:B-----5:R1:W5:Y:S04]  /*26b0*/  @!P1 LDG.E R8, desc[UR38][R12.64] ;  /* 0x000000260c089981 */ /* 0x020368000c1e1900 */
[----:B------:R1:W5:Y:S01]  /*26c0*/  @!P1 LDG.E R0, desc[UR38][R12.64+0x4] ;  /* 0x000004260c009981 */ /* 0x000362000c1e1900 */
[----:B------:R-:W-:-:S03]  /*26d0*/  IADD3 R18, P1, P2, R18, R11, -R25 ;  /* 0x0000000b12127210 */ /* 0x000fc60007a3e819 */
[----:B------:R-:W-:Y:S01]  /*26e0*/  SHFL.IDX PT, R6, R25, R17, 0x1f ;  /* 0x00001f1119067589 */ /* 0x000fe200000e0000 */
[----:B------:R-:W-:-:S03]  /*26f0*/  IADD3.X R22, R22, R7, ~R28, P1, P2 ;  /* 0x0000000716167210 */ /* 0x000fc60000fe4c1c */
[----:B------:R-:W2:Y:S04]  /*2700*/  SHFL.IDX PT, R18, R18, R17, 0x1f ;  /* 0x00001f1112127589 */ /* 0x000ea800000e0000 */
[----:B------:R-:W3:Y:S04]  /*2710*/  SHFL.IDX PT, R22, R22, R17, 0x1f ;  /* 0x00001f1116167589 */ /* 0x000ee800000e0000 */
[----:B------:R1:W4:Y:S04]  /*2720*/  SHFL.IDX PT, R7, R28, R17, 0x1f ;  /* 0x00001f111c077589 */ /* 0x00032800000e0000 */
[----:B------:R1:W1:Y:S04]  /*2730*/  SHFL.IDX PT, R5, R5, R17, 0x1f ;  /* 0x00001f1105057589 */ /* 0x00026800000e0000 */
[----:B------:R1:W1:Y:S01]  /*2740*/  SHFL.IDX PT, R4, R4, R17, 0x1f ;  /* 0x00001f1104047589 */ /* 0x00026200000e0000 */
[----:B--2---:R-:W-:-:S02]  /*2750*/  R2UR UR5, R18 ;  /* 0x00000000120572ca */ /* 0x004fc400000e0000 */
[----:B---3--:R-:W-:-:S15]  /*2760*/  R2UR UR6, R22 ;  /* 0x00000000160672ca */ /* 0x008fde00000e0000 */
.L_x_6:
[----:B------:R-:W-:Y:S01]  /*2770*/  ISETP.LE.AND P1, PT, R3, UR4, PT ;  /* 0x0000000403007c0c */ /* 0x000fe2000bf23270 */
[----:B-1----:R-:W-:Y:S01]  /*2780*/  IMAD.MOV.U32 R17, RZ, RZ, -0x1 ;  /* 0xffffffffff117424 */ /* 0x002fe200078e00ff */
[----:B------:R-:W-:-:S11]  /*2790*/  MOV R18, 0xffffffff ;  /* 0xffffffff00127802 */ /* 0x000fd60000000f00 */
[----:B------:R-:W-:Y:S05]  /*27a0*/  @P1 BRA `(.L_x_5) ;  /* 0x0000000400041947 */ /* 0x000fea0003800000 */
[----:B------:R-:W-:Y:S01]  /*27b0*/  UIADD3 UR15, UP2, -UR5, UR8, URZ ;  /* 0x00000008050f7290 */ /* 0x000fe2000ff5e13f */
[----:B------:R-:W1:Y:S01]  /*27c0*/  S2UR UR18, SR_CTAID.Y ;  /* 0x00000000001279c3 */ /* 0x000e620000002600 */
[----:B------:R-:W-:Y:S01]  /*27d0*/  ULDC UR17, c[0x0][0x8c0] ;  /* 0x0002300000117ab9 */ /* 0x000fe20000000800 */
[----:B------:R-:W-:Y:S01]  /*27e0*/  ULDC UR20, c[0x0][0x8b0] ;  /* 0x00022c0000147ab9 */ /* 0x000fe20000000800 */
[----:B------:R-:W-:Y:S01]  /*27f0*/  UIADD3.X UR11, ~UR6, UR7, URZ, UP2, !UPT ;  /* 0x00000007060b7290 */ /* 0x000fe200097fe53f */
[--C-:B------:R-:W-:Y:S01]  /*2800*/  SHF.R.U32.HI R23, RZ, UR20, R5.reuse ;  /* 0x00000014ff177c19 */ /* 0x100fe20008011605 */
[----:B------:R-:W-:Y:S01]  /*2810*/  ULDC UR19, c[0x0][0x904] ;  /* 0x0002410000137ab9 */ /* 0x000fe20000000800 */
[----:B------:R-:W-:Y:S01]  /*2820*/  ULDC UR13, c[0x0][0x8a8] ;  /* 0x00022a00000d7ab9 */ /* 0x000fe20000000800 */
[----:B------:R-:W-:Y:S01]  /*2830*/  USHF.R.U32.HI UR16, URZ, UR17, UR11 ;  /* 0x000000113f107299 */ /* 0x000fe2000801160b */
[----:B------:R-:W-:Y:S01]  /*2840*/  SHF.R.U64 R22, R4, UR20, R5 ;  /* 0x0000001404167c19 */ /* 0x000fe20008001205 */
[----:B------:R-:W-:-:S02]  /*2850*/  USHF.R.U64 UR15, UR15, UR17, UR11 ;  /* 0x000000110f0f7299 */ /* 0x000fc4000800120b */
[----:B------:R-:W-:Y:S02]  /*2860*/  USHF.R.U32.HI UR14, URZ, UR20, UR16 ;  /* 0x000000143f0e7299 */ /* 0x000fe40008011610 */
[----:B------:R-:W-:Y:S02]  /*2870*/  UIADD3 UR13, UR13, -0x1, URZ ;  /* 0xffffffff0d0d7890 */ /* 0x000fe4000fffe03f */
[----:B------:R-:W-:Y:S02]  /*2880*/  USHF.R.U32.HI UR21, URZ, UR19, UR14 ;  /* 0x000000133f157299 */ /* 0x000fe4000801160e */
[----:B------:R-:W-:Y:S02]  /*2890*/  USHF.R.U64 UR16, UR15, UR20, UR16 ;  /* 0x000000140f107299 */ /* 0x000fe40008001210 */
[----:B------:R-:W-:Y:S02]  /*28a0*/  ULOP3.LUT UR15, UR15, UR13, URZ, 0xc0, !UPT ;  /* 0x0000000d0f0f7292 */ /* 0x000fe4000f8ec03f */
[----:B------:R-:W-:Y:S01]  /*28b0*/  LOP3.LUT R3, R23, UR21, RZ, 0xfc, !PT ;  /* 0x0000001517037c12 */ /* 0x000fe2000f8efcff */
[----:B------:R-:W-:-:S02]  /*28c0*/  USHF.R.U64 UR14, UR16, UR19, UR14 ;  /* 0x00000013100e7299 */ /* 0x000fc4000800120e */
[----:B-1----:R-:W-:Y:S01]  /*28d0*/  USEL UR11, UR52, UR18, !UP3 ;  /* 0x00000012340b7287 */ /* 0x002fe2000d800000 */
[----:B------:R-:W-:-:S13]  /*28e0*/  ISETP.NE.U32.AND P1, PT, R3, RZ, PT ;  /* 0x000000ff0300720c */ /* 0x000fda0003f25070 */
[----:B------:R-:W-:Y:S05]  /*28f0*/  @!P1 BRA `(.L_x_17) ;  /* 0x0000000000149947 */ /* 0x000fea0003800000 */
[----:B------:R-:W-:-:S07]  /*2900*/  MOV R12, 0x2920 ;  /* 0x00002920000c7802 */ /* 0x000fce0000000f00 */
[----:B----45:R-:W-:Y:S05]  /*2910*/  CALL.REL.NOINC `($__internal_0_$__cuda_sm20_div_u64) ;  /* 0x000001b000d07944 */ /* 0x030fea0003c00000 */
[----:B------:R-:W-:-:S04]  /*2920*/  IMAD.MOV R13, RZ, RZ, -R3 ;  /* 0x000000ffff0d7224 */ /* 0x000fc800078e0a03 */
[----:B------:R-:W-:Y:S01]  /*2930*/  IMAD R13, R22, R13, UR14 ;  /* 0x0000000e160d7e24 */ /* 0x000fe2000f8e020d */
[----:B------:R-:W-:Y:S06]  /*2940*/  BRA `(.L_x_18) ;  /* 0x0000000000507947 */ /* 0x000fec0003800000 */
.L_x_17:
[----:B------:R-:W1:Y:S01]  /*2950*/  I2F.U32.RP R3, R22 ;  /* 0x0000001600037306 */ /* 0x000e620000209000 */
[----:B------:R-:W-:-:S07]  /*2960*/  ISETP.NE.U32.AND P3, PT, R22, RZ, PT ;  /* 0x000000ff1600720c */ /* 0x000fce0003f65070 */
[----:B-1----:R-:W1:Y:S02]  /*2970*/  MUFU.RCP R3, R3 ;  /* 0x0000000300037308 */ /* 0x002e640000001000 */
[----:B-1----:R-:W-:-:S06]  /*2980*/  VIADD R12, R3, 0xffffffe ;  /* 0x0ffffffe030c7836 */ /* 0x002fcc0000000000 */
[----:B------:R1:W2:Y:S02]  /*2990*/  F2I.FTZ.U32.TRUNC.NTZ R13, R12 ;  /* 0x0000000c000d7305 */ /* 0x0002a4000021f000 */
[----:B-1----:R-:W-:Y:S01]  /*29a0*/  IMAD.MOV.U32 R12, RZ, RZ, RZ ;  /* 0x000000ffff0c7224 */ /* 0x002fe200078e00ff */
[----:B--2---:R-:W-:-:S05]  /*29b0*/  IADD3 R11, RZ, -R13, RZ ;  /* 0x8000000dff0b7210 */ /* 0x004fca0007ffe0ff */
[----:B------:R-:W-:-:S04]  /*29c0*/  IMAD R11, R11, R22, RZ ;  /* 0x000000160b0b7224 */ /* 0x000fc800078e02ff */
[----:B------:R-:W-:-:S06]  /*29d0*/  IMAD.HI.U32 R13, R13, R11, R12 ;  /* 0x0000000b0d0d7227 */ /* 0x000fcc00078e000c */
[----:B------:R-:W-:-:S04]  /*29e0*/  IMAD.HI.U32 R3, R13, UR14, RZ ;  /* 0x0000000e0d037c27 */ /* 0x000fc8000f8e00ff */
[----:B------:R-:W-:-:S04]  /*29f0*/  IMAD.MOV R11, RZ, RZ, -R3 ;  /* 0x000000ffff0b7224 */ /* 0x000fc800078e0a03 */
[----:B------:R-:W-:-:S05]  /*2a00*/  IMAD R11, R22, R11, UR14 ;  /* 0x0000000e160b7e24 */ /* 0x000fca000f8e020b */
[----:B------:R-:W-:-:S13]  /*2a10*/  ISETP.GE.U32.AND P1, PT, R11, R22, PT ;  /* 0x000000160b00720c */ /* 0x000fda0003f26070 */
[----:B------:R-:W-:Y:S01]  /*2a20*/  @P1 IADD3 R11, R11, -R22, RZ ;  /* 0x800000160b0b1210 */ /* 0x000fe20007ffe0ff */
[----:B------:R-:W-:-:S03]  /*2a30*/  @P1 VIADD R3, R3, 0x1 ;  /* 0x0000000103031836 */ /* 0x000fc60000000000 */
[----:B------:R-:W-:-:S13]  /*2a40*/  ISETP.GE.U32.AND P2, PT, R11, R22, PT ;  /* 0x000000160b00720c */ /* 0x000fda0003f46070 */
[----:B------:R-:W-:Y:S02]  /*2a50*/  @P2 IADD3 R3, R3, 0x1, RZ ;  /* 0x0000000103032810 */ /* 0x000fe40007ffe0ff */
[----:B------:R-:W-:-:S05]  /*2a60*/  @!P3 LOP3.LUT R3, RZ, R22, RZ, 0x33, !PT ;  /* 0x00000016ff03b212 */ /* 0x000fca00078e33ff */
[----:B------:R-:W-:-:S04]  /*2a70*/  IMAD.MOV R13, RZ, RZ, -R3 ;  /* 0x000000ffff0d7224 */ /* 0x000fc800078e0a03 */
[----:B------:R-:W-:-:S07]  /*2a80*/  IMAD R13, R22, R13, UR14 ;  /* 0x0000000e160d7e24 */ /* 0x000fce000f8e020d */
.L_x_18:
[----:B------:R-:W1:Y:S01]  /*2a90*/  LDC R16, c[0x0][0x8a8] ;  /* 0x00022a00ff107b82 */ /* 0x000e620000000800 */
[----:B------:R-:W-:Y:S01]  /*2aa0*/  ULDC UR14, c[0x0][0x904] ;  /* 0x00024100000e7ab9 */ /* 0x000fe20000000800 */
[----:B------:R-:W-:Y:S01]  /*2ab0*/  UMOV UR13, 0xffffffff ;  /* 0xffffffff000d7882 */ /* 0x000fe20000000000 */
[----:B------:R-:W-:Y:S01]  /*2ac0*/  PLOP3.LUT P1, PT, PT, PT, UP3, 0x80, 0x0 ;  /* 0x000000000000781c */ /* 0x000fe20003f2f038 */
[----:B------:R-:W-:-:S04]  /*2ad0*/  USHF.L.U32 UR13, UR13, UR14, URZ ;  /* 0x0000000e0d0d7299 */ /* 0x000fc8000800063f */
[----:B------:R-:W2:Y:S02]  /*2ae0*/  LDC R14, c[0x0][0x8b8] ;  /* 0x00022e00ff0e7b82 */ /* 0x000ea40000000800 */
[----:B------:R-:W-:Y:S01]  /*2af0*/  LOP3.LUT R11, RZ, UR13, RZ, 0x33, !PT ;  /* 0x0000000dff0b7c12 */ /* 0x000fe2000f8e33ff */
[----:B------:R-:W-:Y:S02]  /*2b00*/  UMOV UR13, 0x1 ;  /* 0x00000001000d7882 */ /* 0x000fe40000000000 */
[----:B------:R-:W-:Y:S01]  /*2b10*/  USHF.L.U32 UR13, UR13, UR14, URZ ;  /* 0x0000000e0d0d7299 */ /* 0x000fe2000800063f */
[----:B------:R-:W-:Y:S02]  /*2b20*/  LOP3.LUT R12, R11, UR16, RZ, 0xc0, !PT ;  /* 0x000000100b0c7c12 */ /* 0x000fe4000f8ec0ff */
[----:B------:R-:W-:Y:S02]  /*2b30*/  @P1 MOV R18, UR4 ;  /* 0x0000000400121c02 */ /* 0x000fe40008000f00 */
[----:B------:R-:W-:Y:S01]  /*2b40*/  @!P1 MOV R18, UR4 ;  /* 0x0000000400129c02 */ /* 0x000fe20008000f00 */
[----:B------:R-:W-:-:S02]  /*2b50*/  IMAD R3, R3, UR13, R12 ;  /* 0x0000000d03037c24 */ /* 0x000fc4000f8e020c */
[----:B-1----:R-:W-:-:S04]  /*2b60*/  IMAD R13, R13, R16, UR15 ;  /* 0x0000000f0d0d7e24 */ /* 0x002fc8000f8e0210 */
[----:B------:R-:W-:Y:S02]  /*2b70*/  @P1 IMAD.MOV.U32 R16, RZ, RZ, R13 ;  /* 0x000000ffff101224 */ /* 0x000fe400078e000d */
[----:B--2---:R-:W-:Y:S01]  /*2b80*/  IMAD R17, R3, R14, UR11 ;  /* 0x0000000b03117e24 */ /* 0x004fe2000f8e020e */
[----:B------:R-:W-:-:S03]  /*2b90*/  UMOV UR11, 0x1 ;  /* 0x00000001000b7882 */ /* 0x000fc60000000000 */
[----:B------:R-:W-:Y:S01]  /*2ba0*/  @!P1 IMAD.MOV.U32 R16, RZ, RZ, R17 ;  /* 0x000000ffff109224 */ /* 0x000fe200078e0011 */
[----:B------:R-:W-:-:S07]  /*2bb0*/  @!P1 MOV R17, R13 ;  /* 0x0000000d00119202 */ /* 0x000fce0000000f00 */
.L_x_5:
[----:B------:R-:W-:-:S13]  /*2bc0*/  ISETP.NE.AND P1, PT, RZ, UR11, PT ;  /* 0x0000000bff007c0c */ /* 0x000fda000bf25270 */
[----:B------:R-:W-:Y:S05]  /*2bd0*/  @!P1 EXIT ;  /* 0x000000000000994d */ /* 0x000fea0003800000 */
[----:B------:R-:W1:Y:S02]  /*2be0*/  LDC.64 R24, c[0x0][0x290] ;  /* 0x0000a400ff187b82 */ /* 0x000e640000000a00 */
[----:B-1----:R-:W-:-:S05]  /*2bf0*/  IMAD.WIDE R12, R18, 0xc, R24 ;  /* 0x0000000c120c7825 */ /* 0x002fca00078e0218 */
[----:B------:R1:W5:Y:S01]  /*2c00*/  LDG.E R11, desc[UR38][R12.64+0x8] ;  /* 0x000008260c0b7981 */ /* 0x000362000c1e1900 */
[----:B------:R-:W-:Y:S01]  /*2c10*/  UISETP.NE.AND UP2, UPT, UR12, 0x2, UPT ;  /* 0x000000020c00788c */ /* 0x000fe2000bf45270 */
[----:B------:R-:W2:Y:S01]  /*2c20*/  S2UR UR58, SR_CgaCtaId ;  /* 0x00000000003a79c3 */ /* 0x000ea20000008800 */
[----:B------:R-:W-:Y:S01]  /*2c30*/  UMOV UR40, URZ ;  /* 0x0000003f00287c82 */ /* 0x000fe20008000000 */
[----:B------:R-:W-:Y:S01]  /*2c40*/  UMOV UR41, URZ ;  /* 0x0000003f00297c82 */ /* 0x000fe20008000000 */
[----:B------:R-:W-:Y:S01]  /*2c50*/  SHF.R.S32.HI R19, RZ, 0x1f, R18 ;  /* 0x0000001fff137819 */ /* 0x000fe20000011412 */
[----:B------:R-:W-:Y:S01]  /*2c60*/  IMAD.MOV.U32 R22, RZ, RZ, RZ ;  /* 0x000000ffff167224 */ /* 0x000fe200078e00ff */
[----:B------:R-:W-:-:S13]  /*2c70*/  PLOP3.LUT P1, PT, PT, PT, UP2, 0x80, 0x0 ;  /* 0x000000000000781c */ /* 0x000fda0003f2f028 */
[----:B-1----:R-:W-:Y:S05]  /*2c80*/  @P1 BRA `(.L_x_19) ;  /* 0x0000000000901947 */ /* 0x002fea0003800000 */
[----:B------:R-:W-:-:S04]  /*2c90*/  ULOP3.LUT UR11, UR59, 0x1, URZ, 0xfc, !UPT ;  /* 0x000000013b0b7892 */ /* 0x000fc8000f8efc3f */
[----:B------:R-:W-:-:S06]  /*2ca0*/  UISETP.NE.AND UP2, UPT, UR11, 0x3, UPT ;  /* 0x000000030b00788c */ /* 0x000fcc000bf45270 */
[----:B------:R-:W-:-:S13]  /*2cb0*/  PLOP3.LUT P2, PT, PT, PT, UP2, 0x80, 0x0 ;  /* 0x000000000000781c */ /* 0x000fda0003f4f028 */
[----:B------:R-:W-:Y:S05]  /*2cc0*/  @!P2 BRA `(.L_x_20) ;  /* 0x000000000004a947 */ /* 0x000fea0003800000 */
[----:B--2---:R-:W-:Y:S01]  /*2cd0*/  BPT.TRAP 0x1 ;  /* 0x000000040000795c */ /* 0x004fe20000300000 */
.L_x_20:
[----:B------:R-:W-:Y:S01]  /*2ce0*/  UMOV UR11, 0x400 ;  /* 0x00000400000b7882 */ /* 0x000fe20000000000 */
[----:B------:R-:W-:Y:S01]  /*2cf0*/  SHF.L.U32 R3, RZ, 0x1f, RZ ;  /* 0x0000001fff037819 */ /* 0x000fe200000006ff */
[----:B--2---:R-:W-:-:S09]  /*2d00*/  ULEA UR11, UR58, UR11, 0x18 ;  /* 0x0000000b3a0b7291 */ /* 0x004fd2000f8ec03f */
[----:B------:R-:W1:Y:S02]  /*2d10*/  SYNCS.PHASECHK.TRANS64.TRYWAIT P1, [UR11+0x34400], R3 ;  /* 0x03440003ff0075a7 */ /* 0x000e64000802014b */
[----:B-1----:R-:W-:Y:S05]  /*2d20*/  @!P1 BRA `(.L_x_21) ;  /* 0x0000019800209947 */ /* 0x002fea0003800000 */
.L_x_356:
[----:B------:R-:W2:Y:S01]  /*2d30*/  LDS.128 R16, [UR11+0x34510] ;  /* 0x0345100bff107984 */ /* 0x000ea20008000c00 */
[----:B------:R-:W-:Y:S01]  /*2d40*/  @!PT LDS RZ, [RZ] ;  /* 0x00000000fffff984 */ /* 0x000fe20000000800 */
[----:B------:R-:W-:Y:S01]  /*2d50*/  @!PT LDS RZ, [RZ] ;  /* 0x00000000fffff984 */ /* 0x000fe20000000800 */
[----:B------:R-:W-:Y:S01]  /*2d60*/  @!PT LDS RZ, [RZ] ;  /* 0x00000000fffff984 */ /* 0x000fe20000000800 */
[----:B------:R-:W-:Y:S01]  /*2d70*/  @!PT LDS RZ, [RZ] ;  /* 0x00000000fffff984 */ /* 0x000fe20000000800 */
[----:B------:R3:W-:Y:S06]  /*2d80*/  MEMBAR.ALL.CTA ;  /* 0x0000000000007992 */ /* 0x0007ec0000008000 */
[----:B---3--:R-:W3:Y:S01]  /*2d90*/  FENCE.VIEW.ASYNC.S ;  /* 0x00000000000073c6 */ /* 0x008ee20000000000 */
[----:B------:R-:W-:Y:S05]  /*2da0*/  @!P2 BRA `(.L_x_22) ;  /* 0x000000000004a947 */ /* 0x000fea0003800000 */
[----:B------:R-:W-:Y:S01]  /*2db0*/  BPT.TRAP 0x1 ;  /* 0x000000040000795c */ /* 0x000fe20000300000 */
.L_x_22:
[----:B------:R-:W-:Y:S01]  /*2dc0*/  UIADD3 UR11, UR11, 0x34440, URZ ;  /* 0x000344400b0b7890 */ /* 0x000fe2000fffe03f */
[----:B--2---:R-:W-:-:S03]  /*2dd0*/  ISETP.NE.AND P1, PT, R19, RZ, PT ;  /* 0x000000ff1300720c */ /* 0x004fc60003f25270 */
[----:B------:R-:W-:-:S09]  /*2de0*/  UPRMT UR11, UR58, 0x654, UR11 ;  /* 0x000006543a0b7896 */ /* 0x000fd2000800000b */
[----:B---3--:R-:W-:Y:S01]  /*2df0*/  SYNCS.ARRIVE.TRANS64.RED.A1T0 RZ, [UR11], RZ ;  /* 0x000000ffffff79a7 */ /* 0x008fe2000810040b */
[----:B------:R-:W-:Y:S05]  /*2e00*/  @!P1 EXIT ;  /* 0x000000000000994d */ /* 0x000fea0003800000 */
[----:B-1----:R-:W-:Y:S01]  /*2e10*/  IMAD.WIDE R12, R18, 0xc, R24 ;  /* 0x0000000c120c7825 */ /* 0x002fe200078e0218 */
[----:B-----5:R-:W-:-:S04]  /*2e20*/  R2UR UR11, R11 ;  /* 0x000000000b0b72ca */ /* 0x020fc800000e0000 */
[----:B------:R1:W5:Y:S01]  /*2e30*/  LDG.E R11, desc[UR38][R12.64+0x8] ;  /* 0x000008260c0b7981 */ /* 0x000362000c1e1900 */
[----:B------:R-:W-:Y:S02]  /*2e40*/  SHF.R.S32.HI R19, RZ, 0x1f, R18 ;  /* 0x0000001fff137819 */ /* 0x000fe40000011412 */
[----:B------:R-:W-:-:S06]  /*2e50*/  MOV R22, 0x1 ;  /* 0x0000000100167802 */ /* 0x000fcc0000000f00 */
[----:B------:R-:W-:-:S04]  /*2e60*/  UIADD3 UR11, UR11, 0x7f, URZ ;  /* 0x0000007f0b0b7890 */ /* 0x000fc8000fffe03f */
[----:B------:R-:W-:-:S04]  /*2e70*/  USHF.R.S32.HI UR13, URZ, 0x1f, UR11 ;  /* 0x0000001f3f0d7899 */ /* 0x000fc8000801140b */
[----:B------:R-:W-:-:S04]  /*2e80*/  ULEA.HI UR13, UR13, UR11, URZ, 0x7 ;  /* 0x0000000b0d0d7291 */ /* 0x000fc8000f8f383f */
[----:B------:R-:W-:-:S04]  /*2e90*/  USHF.R.S32.HI UR13, URZ, 0x7, UR13 ;  /* 0x000000073f0d7899 */ /* 0x000fc8000801140d */
[----:B------:R-:W-:Y:S02]  /*2ea0*/  USHF.R.U32.HI UR41, URZ, 0x1, UR13 ;  /* 0x000000013f297899 */ /* 0x000fe4000801160d */
[----:B------:R-:W-:Y:S02]  /*2eb0*/  ULOP3.LUT UR40, UR13, 0x1, URZ, 0xc0, !UPT ;  /* 0x000000010d287892 */ /* 0x000fe4000f8ec03f */
[----:B-1----:R-:W-:-:S12]  /*2ec0*/  ULOP3.LUT UR41, UR41, 0x1, URZ, 0xc0, !UPT ;  /* 0x0000000129297892 */ /* 0x002fd8000f8ec03f */
.L_x_19:
[----:B------:R-:W-:-:S04]  /*2ed0*/  IMAD.WIDE.U32 R24, R18, 0xc, R24 ;  /* 0x0000000c12187825 */ /* 0x000fc800078e0018 */
[----:B------:R-:W-:-:S04]  /*2ee0*/  IMAD R3, R19, 0xc, RZ ;  /* 0x0000000c13037824 */ /* 0x000fc800078e02ff */
[----:B------:R-:W-:-:S05]  /*2ef0*/  IMAD.IADD R25, R25, 0x1, R3 ;  /* 0x0000000119197824 */ /* 0x000fca00078e0203 */
[----:B------:R1:W5:Y:S04]  /*2f00*/  LDG.E R19, desc[UR38][R24.64+0x4] ;  /* 0x0000042618137981 */ /* 0x000368000c1e1900 */
[----:B------:R1:W5:Y:S01]  /*2f10*/  LDG.E R13, desc[UR38][R24.64] ;  /* 0x00000026180d7981 */ /* 0x000362000c1e1900 */
[----:B------:R-:W-:-:S13]  /*2f20*/  PLOP3.LUT P1, PT, PT, PT, UP1, 0x80, 0x0 ;  /* 0x000000000000781c */ /* 0x000fda0003f2f018 */
[----:B-1----:R-:W-:Y:S05]  /*2f30*/  @!P1 BRA `(.L_x_23) ;  /* 0x0000013000309947 */ /* 0x002fea0003800000 */
[----:B------:R-:W-:-:S06]  /*2f40*/  UISETP.GT.U32.AND UP0, UPT, UR31, 0x1, UPT ;  /* 0x000000011f00788c */ /* 0x000fcc000bf04070 */
[----:B------:R-:W-:-:S13]  /*2f50*/  PLOP3.LUT P0, PT, PT, PT, UP0, 0x80, 0x0 ;  /* 0x000000000000781c */ /* 0x000fda0003f0f008 */
[----:B--2---:R-:W-:Y:S05]  /*2f60*/  @P0 EXIT ;  /* 0x000000000000094d */ /* 0x004fea0003800000 */
.L_x_24:
[----:B------:R-:W-:-:S08]  /*2f70*/  NOP ;  /* 0x0000000000007918 */ /* 0x000fd00000000000 */
[----:B------:R-:W1:Y:S02]  /*2f80*/  USETMAXREG.TRY_ALLOC.CTAPOOL UP0, 0xe8 ;  /* 0x000000e8000079c8 */ /* 0x000e640008000600 */
[----:B-1----:R-:W-:-:S13]  /*2f90*/  PLOP3.LUT P0, PT, PT, PT, UP0, 0x80, 0x0 ;  /* 0x000000000000781c */ /* 0x002fda0003f0f008 */
[----:B------:R-:W-:Y:S05]  /*2fa0*/  @!P0 BRA `(.L_x_24) ;  /* 0xfffffffc00f08947 */ /* 0x000fea000383ffff */
[----:B------:R-:W1:Y:S01]  /*2fb0*/  SHFL.IDX PT, R2, R2, RZ, 0x1f ;  /* 0x00001fff02027589 */ /* 0x000e6200000e0000 */
[----:B------:R-:W2:Y:S01]  /*2fc0*/  S2UR UR4, SR_CTAID.Y ;  /* 0x00000000000479c3 */ /* 0x000ea20000002600 */
[----:B------:R-:W-:Y:S01]  /*2fd0*/  UMOV UR36, URZ ;  /* 0x0000003f00247c82 */ /* 0x000fe20008000000 */
[----:B------:R-:W-:Y:S01]  /*2fe0*/  UMOV UR37, URZ ;  /* 0x0000003f00257c82 */ /* 0x000fe20008000000 */
[----:B-1----:R-:W-:Y:S01]  /*2ff0*/  LOP3.LUT P0, RZ, R2, 0x3, RZ, 0xc0, !PT ;  /* 0x0000000302ff7812 */ /* 0x002fe2000780c0ff */
[----:B--2---:R-:W-:-:S12]  /*3000*/  UIMAD UR4, UR4, UR60, UR52 ;  /* 0x0000003c040472a4 */ /* 0x004fd8000f8e0234 */
[----:B------:R-:W-:Y:S05]  /*3010*/  @P0 BRA `(.L_x_25) ;  /* 0x0000000000a40947 */ /* 0x000fea0003800000 */
[----:B------:R-:W-:Y:S01]  /*3020*/  ELECT P0, URZ, PT ;  /* 0x00000000003f782f */ /* 0x000fe20003800000 */
[----:B------:R-:W-:-:S12]  /*3030*/  BSSY B0, `(.L_x_26) ;  /* 0x0000020000007945 */ /* 0x000fd80003800000 */
[----:B------:R-:W-:Y:S05]  /*3040*/  @!P0 BRA `(.L_x_27) ;  /* 0x0000000000788947 */ /* 0x000fea0003800000 */
[----:B------:R-:W1:Y:S01]  /*3050*/  S2UR UR6, SR_CgaCtaId ;  /* 0x00000000000679c3 */ /* 0x000e620000008800 */
[----:B------:R-:W-:Y:S01]  /*3060*/  UISETP.NE.AND UP0, UPT, UR12, 0x1, UPT ;  /* 0x000000010c00788c */ /* 0x000fe2000bf05270 */
[----:B------:R-:W-:-:S06]  /*3070*/  UMOV UR5, 0x400 ;  /* 0x0000040000057882 */ /* 0x000fcc0000000000 */
[----:B------:R-:W2:Y:S08]  /*3080*/  LDC.64 R4, c[0x0][0x700] ;  /* 0x0001c000ff047b82 */ /* 0x000eb00000000a00 */
[----:B----4-:R-:W2:Y:S08]  /*3090*/  LDC.64 R6, c[0x0][0x708] ;  /* 0x0001c200ff067b82 */ /* 0x010eb00000000a00 */
[----:B-----5:R-:W3:Y:S01]  /*30a0*/  LDC.64 R8, c[0x0][0x710] ;  /* 0x0001c400ff087b82 */ /* 0x020ee20000000a00 */
[----:B-1----:R-:W-:-:S04]  /*30b0*/  ULEA UR5, UR6, UR5, 0x18 ;  /* 0x0000000506057291 */ /* 0x002fc8000f8ec03f */
[----:B------:R-:W-:Y:S02]  /*30c0*/  UIADD3 UR6, UR5, 0x80, URZ ;  /* 0x0000008005067890 */ /* 0x000fe4000fffe03f */
[----:B------:R-:W-:Y:S01]  /*30d0*/  @!UP0 UIADD3 UR6, UR5, URZ, URZ ;  /* 0x0000003f05068290 */ /* 0x000fe2000fffe03f */
[----:B------:R-:W3:Y:S08]  /*30e0*/  LDC.64 R10, c[0x0][0x718] ;  /* 0x0001c600ff0a7b82 */ /* 0x000ef00000000a00 */
[----:B------:R-:W1:Y:S01]  /*30f0*/  LDC.64 R24, c[0x0][0x720] ;  /* 0x0001c800ff187b82 */ /* 0x000e620000000a00 */
[----:B--2---:R2:W-:Y:S07]  /*3100*/  STS.128 [UR6+0x34780], R4 ;  /* 0x03478004ff007988 */ /* 0x0045ee0008000c06 */
[----:B------:R-:W1:Y:S08]  /*3110*/  LDC.64 R26, c[0x0][0x728] ;  /* 0x0001ca00ff1a7b82 */ /* 0x000e700000000a00 */
[----:B------:R-:W4:Y:S01]  /*3120*/  LDC.64 R28, c[0x0][0x730] ;  /* 0x0001cc00ff1c7b82 */ /* 0x000f220000000a00 */
[----:B---3--:R2:W-:Y:S07]  /*3130*/  STS.128 [UR6+0x34790], R8 ;  /* 0x03479008ff007988 */ /* 0x0085ee0008000c06 */
[----:B------:R-:W4:Y:S08]  /*3140*/  LDC.64 R30, c[0x0][0x738] ;  /* 0x0001ce00ff1e7b82 */ /* 0x000f300000000a00 */
[----:B------:R-:W3:Y:S01]  /*3150*/  LDC.64 R32, c[0x0][0x740] ;  /* 0x0001d000ff207b82 */ /* 0x000ee20000000a00 */
[----:B-1----:R2:W-:Y:S07]  /*3160*/  STS.128 [UR6+0x347a0], R24 ;  /* 0x0347a018ff007988 */ /* 0x0025ee0008000c06 */
[----:B------:R-:W3:Y:S08]  /*3170*/  LDC.64 R34, c[0x0][0x748] ;  /* 0x0001d200ff227b82 */ /* 0x000ef00000000a00 */
[----:B------:R-:W1:Y:S01]  /*3180*/  LDC.64 R36, c[0x0][0x750] ;  /* 0x0001d400ff247b82 */ /* 0x000e620000000a00 */
[----:B----4-:R2:W-:Y:S07]  /*3190*/  STS.128 [UR6+0x347b0], R28 ;  /* 0x0347b01cff007988 */ /* 0x0105ee0008000c06 */
[----:B------:R-:W1:Y:S08]  /*31a0*/  LDC.64 R38, c[0x0][0x758] ;  /* 0x0001d600ff267b82 */ /* 0x000e700000000a00 */
[----:B------:R-:W4:Y:S01]  /*31b0*/  LDC.64 R40, c[0x0][0x760] ;  /* 0x0001d800ff287b82 */ /* 0x000f220000000a00 */
[----:B---3--:R2:W-:Y:S07]  /*31c0*/  STS.128 [UR6+0x347c0], R32 ;  /* 0x0347c020ff007988 */ /* 0x0085ee0008000c06 */
[----:B------:R-:W4:Y:S08]  /*31d0*/  LDC.64 R42, c[0x0][0x768] ;  /* 0x0001da00ff2a7b82 */ /* 0x000f300000000a00 */
[----:B------:R-:W3:Y:S01]  /*31e0*/  LDC.64 R44, c[0x0][0x770] ;  /* 0x0001dc00ff2c7b82 */ /* 0x000ee20000000a00 */
[----:B-1----:R2:W-:Y:S07]  /*31f0*/  STS.128 [UR6+0x347d0], R36 ;  /* 0x0347d024ff007988 */ /* 0x0025ee0008000c06 */
[----:B------:R-:W3:Y:S01]  /*3200*/  LDC.64 R46, c[0x0][0x778] ;  /* 0x0001de00ff2e7b82 */ /* 0x000ee20000000a00 */
[----:B----4-:R2:W-:Y:S04]  /*3210*/  STS.128 [UR6+0x347e0], R40 ;  /* 0x0347e028ff007988 */ /* 0x0105e80008000c06 */
[----:B---3--:R2:W-:Y:S02]  /*3220*/  STS.128 [UR6+0x347f0], R44 ;  /* 0x0347f02cff007988 */ /* 0x0085e40008000c06 */
.L_x_27:
[----:B------:R-:W-:Y:S05]  /*3230*/  BSYNC B0 ;  /* 0x0000000000007941 */ /* 0x000fea0003800000 */
.L_x_26:
[----:B------:R-:W-:Y:S01]  /*3240*/  UISETP.NE.AND UP0, UPT, UR12, 0x1, UPT ;  /* 0x000000010c00788c */ /* 0x000fe2000bf05270 */
[----:B------:R-:W-:Y:S01]  /*3250*/  NOP ;  /* 0x0000000000007918 */ /* 0x000fe20000000000 */
[----:B------:R-:W-:Y:S01]  /*3260*/  ULDC UR5, c[0x0][0x884] ;  /* 0x0002210000057ab9 */ /* 0x000fe20000000800 */
[----:B------:R-:W-:Y:S01]  /*3270*/  ULDC.64 UR36, c[0x0][0x800] ;  /* 0x0002000000247ab9 */ /* 0x000fe20000000a00 */
[----:B------:R-:W-:-:S04]  /*3280*/  USEL UR5, UR5, URZ, UP0 ;  /* 0x0000003f05057287 */ /* 0x000fc80008000000 */
[----:B------:R-:W-:-:S04]  /*3290*/  UIADD3 UR5, UR4, UR5, URZ ;  /* 0x0000000504057290 */ /* 0x000fc8000fffe03f */
[----:B------:R-:W-:-:S12]  /*32a0*/  UIMAD.WIDE UR36, UR5, 0x80, UR36 ;  /* 0x00000080052478a5 */ /* 0x000fd8000f8e0224 */
.L_x_25:
[----:B------:R-:W-:-:S13]  /*32b0*/  ISETP.NE.AND P0, PT, RZ, UR51, PT ;  /* 0x00000033ff007c0c */ /* 0x000fda000bf05270 */
[----:B------:R-:W-:Y:S05]  /*32c0*/  @P0 BRA `(.L_x_28) ;  /* 0x00000004000c0947 */ /* 0x000fea0003800000 */
[----:B------:R-:W-:Y:S01]  /*32d0*/  ELECT P0, URZ, PT ;  /* 0x00000000003f782f */ /* 0x000fe20003800000 */
[----:B------:R-:W-:-:S12]  /*32e0*/  BSSY B0, `(.L_x_29) ;  /* 0x000002c000007945 */ /* 0x000fd80003800000 */
[----:B------:R-:W-:Y:S05]  /*32f0*/  @!P0 BRA `(.L_x_30) ;  /* 0x0000000000a88947 */ /* 0x000fea0003800000 */
[----:B--2---:R-:W1:Y:S08]  /*3300*/  LDC.64 R4, c[0x0][0x820] ;  /* 0x00020800ff047b82 */ /* 0x004e700000000a00 */
[----:B------:R-:W2:Y:S01]  /*3310*/  LDC.64 R2, c[0x0][0x818] ;  /* 0x00020600ff027b82 */ /* 0x000ea20000000a00 */
[----:B-1----:R-:W-:-:S06]  /*3320*/  IMAD.WIDE R4, R18, 0x8, R4 ;  /* 0x0000000812047825 */ /* 0x002fcc00078e0204 */
[----:B------:R-:W3:Y:S01]  /*3330*/  LDG.E.64 R4, desc[UR38][R4.64] ;  /* 0x0000002604047981 */ /* 0x000ee2000c1e1b00 */
[----:B--2---:R-:W-:-:S06]  /*3340*/  IMAD.WIDE R2, R18, 0x8, R2 ;  /* 0x0000000812027825 */ /* 0x004fcc00078e0202 */
[----:B------:R-:W2:Y:S01]  /*3350*/  LDG.E.64 R2, desc[UR38][R2.64] ;  /* 0x0000002602027981 */ /* 0x000ea2000c1e1b00 */
[----:B------:R-:W1:Y:S01]  /*3360*/  S2UR UR5, SR_CgaCtaId ;  /* 0x00000000000579c3 */ /* 0x000e620000008800 */
[----:B------:R-:W-:Y:S01]  /*3370*/  UISETP.NE.AND UP0, UPT, UR12, 0x1, UPT ;  /* 0x000000010c00788c */ /* 0x000fe2000bf05270 */
[----:B------:R-:W-:Y:S02]  /*3380*/  UMOV UR4, 0x400 ;  /* 0x0000040000047882 */ /* 0x000fe40000000000 */
[----:B-1----:R-:W-:-:S04]  /*3390*/  ULEA UR4, UR5, UR4, 0x18 ;  /* 0x0000000405047291 */ /* 0x002fc8000f8ec03f */
[----:B------:R-:W-:-:S04]  /*33a0*/  UIADD3 UR5, UR4, 0x80, URZ ;  /* 0x0000008004057890 */ /* 0x000fc8000fffe03f */
[----:B------:R-:W-:-:S04]  /*33b0*/  @!UP0 UIADD3 UR5, UR4, URZ, URZ ;  /* 0x0000003f04058290 */ /* 0x000fc8000fffe03f */
[----:B------:R-:W-:-:S05]  /*33c0*/  UIADD3 UR4, UR5, 0x34780, URZ ;  /* 0x0003478005047890 */ /* 0x000fca000fffe03f */
[----:B-----5:R-:W1:Y:S01]  /*33d0*/  LDS R0, [UR5+0x3479c] ;  /* 0x03479c05ff007984 */ /* 0x020e620008000800 */
[----:B------:R-:W-:-:S03]  /*33e0*/  MOV R10, UR4 ;  /* 0x00000004000a7c02 */ /* 0x000fc60008000f00 */
[----:B------:R-:W-:Y:S01]  /*33f0*/  STS [UR5+0x347b0], RZ ;  /* 0x0347b0ffff007988 */ /* 0x000fe20008000805 */
[----:B------:R-:W-:-:S05]  /*3400*/  SHF.R.U64 R10, R10, 0x4, RZ ;  /* 0x000000040a0a7819 */ /* 0x000fca00000012ff */
[----:B------:R-:W-:Y:S04]  /*3410*/  STS [UR5+0x34790], R10 ;  /* 0x0347900aff007988 */ /* 0x000fe80008000805 */
[----:B------:R-:W-:Y:S01]  /*3420*/  STS [UR5+0x34794], R10 ;  /* 0x0347940aff007988 */ /* 0x000fe20008000805 */
[----:B---3--:R-:W-:-:S04]  /*3430*/  SHF.L.U64.HI R9, R4, 0x1, R5 ;  /* 0x0000000104097819 */ /* 0x008fc80000010205 */
[----:B------:R-:W-:-:S04]  /*3440*/  LOP3.LUT R9, R9, 0x1fffffff, RZ, 0xc0, !PT ;  /* 0x1fffffff09097812 */ /* 0x000fc800078ec0ff */
[----:B------:R-:W-:Y:S01]  /*3450*/  SHF.R.U32.HI R5, RZ, 0x4, R9 ;  /* 0x00000004ff057819 */ /* 0x000fe20000011609 */
[----:B--2---:R-:W-:Y:S03]  /*3460*/  STS.64 [UR5+0x34780], R2 ;  /* 0x03478002ff007988 */ /* 0x004fe60008000a05 */
[----:B-1----:R-:W-:-:S05]  /*3470*/  LOP3.LUT R0, R0, 0xf, R5, 0xb8, !PT ;  /* 0x0000000f00007812 */ /* 0x002fca00078eb805 */
[----:B------:R1:W-:Y:S04]  /*3480*/  STS [UR5+0x3479c], R0 ;  /* 0x03479c00ff007988 */ /* 0x0003e80008000805 */
[----:B------:R-:W2:Y:S01]  /*3490*/  LDS R5, [UR5+0x3479c] ;  /* 0x03479c05ff057984 */ /* 0x000ea20008000800 */
[----:B-1----:R-:W-:Y:S01]  /*34a0*/  IMAD.SHL.U32 R0, R4, 0x2, RZ ;  /* 0x0000000204007824 */ /* 0x002fe200078e00ff */
[----:B------:R-:W-:-:S04]  /*34b0*/  IADD3 R4, R13, -0x1, RZ ;  /* 0xffffffff0d047810 */ /* 0x000fc80007ffe0ff */
[----:B------:R-:W-:-:S04]  /*34c0*/  LOP3.LUT R0, R0, 0xfffffffe, RZ, 0xc0, !PT ;  /* 0xfffffffe00007812 */ /* 0x000fc800078ec0ff */
[----:B------:R-:W-:-:S05]  /*34d0*/  SHF.R.U64 R0, R0, 0x4, R9 ;  /* 0x0000000400007819 */ /* 0x000fca0000001209 */
[----:B------:R-:W-:Y:S01]  /*34e0*/  STS [UR5+0x3478c], R0 ;  /* 0x03478c00ff007988 */ /* 0x000fe20008000805 */
[----:B--2---:R-:W-:-:S05]  /*34f0*/  LOP3.LUT R6, R5, 0xf0, RZ, 0xb8, !PT ;  /* 0x000000f005067812 */ /* 0x004fca00078eb8ff */
[----:B------:R4:W-:Y:S04]  /*3500*/  STS [UR5+0x3479c], R6 ;  /* 0x03479c06ff007988 */ /* 0x0009e80008000805 */
[----:B------:R-:W1:Y:S01]  /*3510*/  LDS R5, [UR5+0x3479c] ;  /* 0x03479c05ff057984 */ /* 0x000e620008000800 */
[----:B----4-:R-:W-:Y:S02]  /*3520*/  CS2R R6, SRZ ;  /* 0x0000000000067805 */ /* 0x010fe4000001ff00 */
[----:B-1----:R-:W-:Y:S01]  /*3530*/  LOP3.LUT R11, R5, 0xf00, RZ, 0xb8, !PT ;  /* 0x00000f00050b7812 */ /* 0x002fe200078eb8ff */
[----:B------:R-:W-:-:S04]  /*3540*/  VIADD R5, R19, 0xffffffff ;  /* 0xffffffff13057836 */ /* 0x000fc80000000000 */
[----:B------:R-:W-:Y:S04]  /*3550*/  STS.64 [UR5+0x34798], R10 ;  /* 0x0347980aff007988 */ /* 0x000fe80008000a05 */
[----:B------:R-:W1:Y:S04]  /*3560*/  LDS R8, [UR5+0x3479c] ;  /* 0x03479c05ff087984 */ /* 0x000e680008000800 */
[----:B------:R3:W-:Y:S01]  /*3570*/  STS.128 [UR5+0x347a0], R4 ;  /* 0x0347a004ff007988 */ /* 0x0007e20008000c05 */
[----:B-1----:R-:W-:-:S05]  /*3580*/  LOP3.LUT R8, R8, 0xf000, RZ, 0xb8, !PT ;  /* 0x0000f00008087812 */ /* 0x002fca00078eb8ff */
[----:B------:R3:W-:Y:S02]  /*3590*/  STS [UR5+0x3479c], R8 ;  /* 0x03479c08ff007988 */ /* 0x0007e40008000805 */
.L_x_30:
[----:B------:R-:W-:Y:S05]  /*35a0*/  BSYNC B0 ;  /* 0x0000000000007941 */ /* 0x000fea0003800000 */
.L_x_29:
[----:B------:R-:W-:Y:S01]  /*35b0*/  ELECT P0, URZ, PT ;  /* 0x00000000003f782f */ /* 0x000fe20003800000 */
[----:B------:R-:W-:Y:S01]  /*35c0*/  NOP ;  /* 0x0000000000007918 */ /* 0x000fe20000000000 */
[----:B------:R-:W-:Y:S11]  /*35d0*/  BSSY B0, `(.L_x_31) ;  /* 0x0000004000007945 */ /* 0x000ff60003800000 */
[----:B------:R-:W-:Y:S05]  /*35e0*/  @!P0 BRA `(.L_x_32) ;  /* 0x0000000000088947 */ /* 0x000fea0003800000 */
[----:B------:R0:W-:Y:S01]  /*35f0*/  UTMACMDFLUSH ;  /* 0x00000000000079b7 */ /* 0x0001e20000000000 */
[----:B------:R-:W-:-:S04]  /*3600*/  DEPBAR.LE SB0, 0x0 ;  /* 0x000080000000791a */ /* 0x000fc80000000000 */
.L_x_32:
[----:B------:R-:W-:Y:S05]  /*3610*/  BSYNC B0 ;  /* 0x0000000000007941 */ /* 0x000fea0003800000 */
.L_x_31:
[----:B------:R-:W1:Y:S01]  /*3620*/  S2UR UR5, SR_CgaCtaId ;  /* 0x00000000000579c3 */ /* 0x000e620000008800 */
[----:B-----5:R-:W2:Y:S01]  /*3630*/  S2R R0, SR_LANEID ;  /* 0x0000000000007919 */ /* 0x020ea20000000000 */
[----:B------:R-:W-:Y:S01]  /*3640*/  UISETP.NE.AND UP0, UPT, UR12, 0x1, UPT ;  /* 0x000000010c00788c */ /* 0x000fe2000bf05270 */
[----:B------:R-:W-:Y:S02]  /*3650*/  UMOV UR4, 0x400 ;  /* 0x0000040000047882 */ /* 0x000fe40000000000 */
[----:B-1----:R-:W-:-:S04]  /*3660*/  ULEA UR4, UR5, UR4, 0x18 ;  /* 0x0000000405047291 */ /* 0x002fc8000f8ec03f */
[----:B------:R-:W-:-:S04]  /*3670*/  UIADD3 UR5, UR4, 0x80, URZ ;  /* 0x0000008004057890 */ /* 0x000fc8000fffe03f */
[----:B------:R-:W-:Y:S01]  /*3680*/  @!UP0 UIADD3 UR5, UR4, URZ, URZ ;  /* 0x0000003f04058290 */ /* 0x000fe2000fffe03f */
[----:B--2---:R-:W-:-:S05]  /*3690*/  SHF.L.U32 R0, R0, 0x2, RZ ;  /* 0x0000000200007819 */ /* 0x004fca00000006ff */
[----:B------:R-:W-:Y:S01]  /*36a0*/  IMAD.U32 R3, RZ, RZ, UR5 ;  /* 0x00000005ff037e24 */ /* 0x000fe2000f8e00ff */
[----:B------:R-:W-:-:S04]  /*36b0*/  IADD3 R2, P0, R0, UR36, RZ ;  /* 0x0000002400027c10 */ /* 0x000fc8000ff1e0ff */
[----:B---3--:R-:W-:Y:S02]  /*36c0*/  IADD3 R4, R0, 0x34780, R3 ;  /* 0x0003478000047810 */ /* 0x008fe40007ffe003 */
[----:B------:R-:W-:-:S03]  /*36d0*/  IADD3.X R3, RZ, UR37, RZ, P0, !PT ;  /* 0x00000025ff037c10 */ /* 0x000fc600087fe4ff */
[----:B------:R-:W1:Y:S04]  /*36e0*/  LDS R5, [R4] ;  /* 0x0000000004057984 */ /* 0x000e680000000800 */
[----:B-1----:R1:W5:Y:S02]  /*36f0*/  ATOMG.E.EXCH.STRONG.GPU PT, RZ, [R2], R5 ;  /* 0x0000000502ff73a8 */ /* 0x00236400041ee100 */
.L_x_28:
[----:B-----5:R-:W-:Y:S01]  /*3700*/  SHF.R.S32.HI R0, RZ, 0x1f, R21 ;  /* 0x0000001fff007819 */ /* 0x020fe20000011415 */
[----:B------:R-:W3:Y:S01]  /*3710*/  S2UR UR57, SR_CgaCtaId ;  /* 0x00000000003979c3 */ /* 0x000ee20000008800 */
[----:B------:R-:W-:Y:S01]  /*3720*/  UISETP.NE.AND UP1, UPT, UR12, 0x1, UPT ;  /* 0x000000010c00788c */ /* 0x000fe2000bf25270 */
[----:B------:R-:W-:Y:S01]  /*3730*/  IMAD.MOV.U32 R23, RZ, RZ, RZ ;  /* 0x000000ffff177224 */ /* 0x000fe200078e00ff */
[----:B------:R-:W-:Y:S01]  /*3740*/  LEA.HI R0, R0, R21, RZ, 0x7 ;  /* 0x0000001500007211 */ /* 0x000fe200078f38ff */
[----:B------:R-:W-:Y:S01]  /*3750*/  UISETP.NE.AND UP0, UPT, UR31, URZ, UPT ;  /* 0x0000003f1f00728c */ /* 0x000fe2000bf05270 */
[----:B------:R-:W-:Y:S02]  /*3760*/  UMOV UR47, 0x400 ;  /* 0x00000400002f7882 */ /* 0x000fe40000000000 */
[----:B------:R-:W-:Y:S01]  /*3770*/  LOP3.LUT R0, R0, 0xffffff80, RZ, 0xc0, !PT ;  /* 0xffffff8000007812 */ /* 0x000fe200078ec0ff */
[----:B------:R-:W-:Y:S02]  /*3780*/  USEL UR4, URZ, 0x1, UP0 ;  /* 0x000000013f047887 */ /* 0x000fe40008000000 */
[----:B------:R-:W-:-:S02]  /*3790*/  USHF.L.U32 UR50, UR31, 0x3, URZ ;  /* 0x000000031f327899 */ /* 0x000fc4000800063f */
[----:B------:R-:W-:Y:S01]  /*37a0*/  IMAD.IADD R0, R21, 0x1, -R0 ;  /* 0x0000000115007824 */ /* 0x000fe200078e0a00 */
[----:B------:R-:W-:Y:S01]  /*37b0*/  ULOP3.LUT UR43, UR42, 0x1, URZ, 0xfc, !UPT ;  /* 0x000000012a2b7892 */ /* 0x000fe2000f8efc3f */
[----:B------:R-:W-:Y:S01]  /*37c0*/  MOV R216, UR4 ;  /* 0x0000000400d87c02 */ /* 0x000fe20008000f00 */
[----:B------:R-:W-:Y:S01]  /*37d0*/  ULOP3.LUT UR54, UR50, 0x8, URZ, 0xc0, !UPT ;  /* 0x0000000832367892 */ /* 0x000fe2000f8ec03f */
[C---:B------:R-:W-:Y:S01]  /*37e0*/  VIADD R221, R0.reuse, 0x1f ;  /* 0x0000001f00dd7836 */ /* 0x040fe20000000000 */
[----:B-1----:R-:W-:Y:S01]  /*37f0*/  SHF.R.S32.HI R3, RZ, 0x1f, R0 ;  /* 0x0000001fff037819 */ /* 0x002fe20000011400 */
[----:B------:R-:W-:Y:S01]  /*3800*/  ULOP3.LUT UR53, UR59, 0x1, URZ, 0xfc, !UPT ;  /* 0x000000013b357892 */ /* 0x000fe2000f8efc3f */
[----:B------:R-:W-:Y:S01]  /*3810*/  SHF.L.U32 R2, R0, 0x6, RZ ;  /* 0x0000000600027819 */ /* 0x000fe200000006ff */
[----:B------:R-:W-:Y:S01]  /*3820*/  ULOP3.LUT UR55, UR61, 0x1, URZ, 0xfc, !UPT ;  /* 0x000000013d377892 */ /* 0x000fe2000f8efc3f */
[CC--:B--2---:R-:W-:Y:S01]  /*3830*/  LEA.HI R4, R3.reuse, R0.reuse, RZ, 0x5 ;  /* 0x0000000003047211 */ /* 0x0c4fe200078f28ff */
[----:B------:R-:W-:Y:S01]  /*3840*/  ULOP3.LUT UR56, UR50, 0x8, URZ, 0xc, !UPT ;  /* 0x0000000832387892 */ /* 0x000fe2000f8e0c3f */
[----:B------:R-:W-:Y:S01]  /*3850*/  LOP3.LUT R5, R2, 0x40, RZ, 0xc0, !PT ;  /* 0x0000004002057812 */ /* 0x000fe200078ec0ff */
[----:B---3--:R-:W-:Y:S01]  /*3860*/  ULEA UR47, UR57, UR47, 0x18 ;  /* 0x0000002f392f7291 */ /* 0x008fe2000f8ec03f */
[----:B------:R-:W-:Y:S01]  /*3870*/  SHF.R.U32.HI R2, RZ, 0x1, R4 ;  /* 0x00000001ff027819 */ /* 0x000fe20000011604 */
[----:B------:R-:W-:Y:S01]  /*3880*/  ULOP3.LUT UR54, UR54, 0x18, URZ, 0x3c, !UPT ;  /* 0x0000001836367892 */ /* 0x000fe2000f8e3c3f */
[-C--:B------:R-:W-:Y:S01]  /*3890*/  LEA.HI R4, R3, R0.reuse, RZ, 0x3 ;  /* 0x0000000003047211 */ /* 0x080fe200078f18ff */
[----:B------:R-:W-:Y:S01]  /*38a0*/  UIADD3 UR48, UR47, 0x80, URZ ;  /* 0x000000802f307890 */ /* 0x000fe2000fffe03f */
[----:B----4-:R-:W-:Y:S01]  /*38b0*/  LOP3.LUT R7, R5, 0x30, R2, 0xf8, !PT ;  /* 0x0000003005077812 */ /* 0x010fe200078ef802 */
[----:B------:R-:W-:Y:S01]  /*38c0*/  UIADD3 UR49, UR47, 0x344f0, URZ ;  /* 0x000344f02f317890 */ /* 0x000fe2000fffe03f */
[-C--:B------:R-:W-:Y:S01]  /*38d0*/  LEA.HI R2, R0, R0.reuse, RZ, 0x1 ;  /* 0x0000000000027211 */ /* 0x080fe200078f08ff */
[----:B------:R-:W-:Y:S01]  /*38e0*/  @!UP1 UIADD3 UR48, UR47, URZ, URZ ;  /* 0x0000003f2f309290 */ /* 0x000fe2000fffe03f */
[----:B------:R-:W-:Y:S01]  /*38f0*/  LEA.HI R3, R3, R0, RZ, 0x4 ;  /* 0x0000000003037211 */ /* 0x000fe200078f20ff */
[----:B------:R-:W-:Y:S01]  /*3900*/  UIADD3 UR5, UR50, UR49, URZ ;  /* 0x0000003132057290 */ /* 0x000fe2000fffe03f */
[----:B------:R-:W-:Y:S01]  /*3910*/  SHF.R.S32.HI R2, RZ, 0x1, R2 ;  /* 0x00000001ff027819 */ /* 0x000fe20000011402 */
[----:B------:R-:W-:Y:S01]  /*3920*/  UIADD3 UR48, UR48, 0x34780, URZ ;  /* 0x0003478030307890 */ /* 0x000fe2000fffe03f */
[----:B------:R-:W-:-:S02]  /*3930*/  LOP3.LUT R7, R7, 0x8, R4, 0xf8, !PT ;  /* 0x0000000807077812 */ /* 0x000fc400078ef804 */
[----:B------:R-:W-:Y:S01]  /*3940*/  SHF.R.S32.HI R4, RZ, 0x4, R3 ;  /* 0x00000004ff047819 */ /* 0x000fe20000011403 */
[----:B------:R-:W-:-:S03]  /*3950*/  IMAD.SHL.U32 R2, R2, 0x80, RZ ;  /* 0x0000008002027824 */ /* 0x000fc600078e00ff */
[----:B------:R-:W-:Y:S02]  /*3960*/  LEA.HI R3, R3, R4, RZ, 0x1 ;  /* 0x0000000403037211 */ /* 0x000fe400078f08ff */
[----:B------:R-:W-:Y:S02]  /*3970*/  LOP3.LUT R2, R2, 0x180, RZ, 0xc0, !PT ;  /* 0x0000018002027812 */ /* 0x000fe400078ec0ff */
[----:B------:R-:W-:Y:S02]  /*3980*/  LOP3.LUT R3, R3, 0x7ffffe, RZ, 0xc0, !PT ;  /* 0x007ffffe03037812 */ /* 0x000fe400078ec0ff */
[----:B------:R-:W-:Y:S02]  /*3990*/  LOP3.LUT R5, R2, R5, RZ, 0xfc, !PT ;  /* 0x0000000502057212 */ /* 0x000fe400078efcff */
[----:B------:R-:W-:Y:S02]  /*39a0*/  IADD3 R3, R4, -R3, RZ ;  /* 0x8000000304037210 */ /* 0x000fe40007ffe0ff */
[----:B------:R-:W-:-:S04]  /*39b0*/  SHF.R.U32.HI R5, RZ, 0x3, R5 ;  /* 0x00000003ff057819 */ /* 0x000fc80000011605 */
[----:B------:R-:W-:Y:S01]  /*39c0*/  LOP3.LUT R220, R5, R7, R2, 0x1e, !PT ;  /* 0x0000000705dc7212 */ /* 0x000fe200078e1e02 */
[----:B------:R-:W-:-:S03]  /*39d0*/  IMAD.MOV.U32 R5, RZ, RZ, 0x1 ;  /* 0x00000001ff057424 */ /* 0x000fc600078e00ff */
[----:B------:R-:W-:-:S07]  /*39e0*/  LEA R220, R3, R220, 0x9 ;  /* 0x000000dc03dc7211 */ /* 0x000fce00078e48ff */
.L_x_156:
[----:B-1----:R-:W1:Y:S02]  /*39f0*/  LDC.64 R2, c[0x0][0x290] ;  /* 0x0000a400ff027b82 */ /* 0x002e640000000a00 */
[----:B-1----:R-:W-:-:S05]  /*3a00*/  IMAD.WIDE R2, R18, 0xc, R2 ;  /* 0x0000000c12027825 */ /* 0x002fca00078e0202 */
[----:B--2---:R-:W2:Y:S01]  /*3a10*/  LDG.E R4, desc[UR38][R2.64+0x8] ;  /* 0x0000082602047981 */ /* 0x004ea2000c1e1900 */
[----:B------:R-:W-:Y:S01]  /*3a20*/  SHF.L.U32 R7, R216, 0x1f, RZ ;  /* 0x0000001fd8077819 */ /* 0x000fe200000006ff */
[----:B------:R-:W-:Y:S01]  /*3a30*/  IMAD.MOV.U32 R218, RZ, RZ, R18 ;  /* 0x000000ffffda7224 */ /* 0x000fe200078e0012 */
[----:B------:R-:W-:-:S04]  /*3a40*/  MOV R6, UR49 ;  /* 0x0000003100067c02 */ /* 0x000fc80008000f00 */
[----:B------:R-:W1:Y:S01]  /*3a50*/  SYNCS.PHASECHK.TRANS64.TRYWAIT P0, [R6+UR50], R7 ;  /* 0x00000007060075a7 */ /* 0x000e620008000172 */
[----:B--2---:R-:W-:-:S13]  /*3a60*/  R2UR UR4, R4 ;  /* 0x00000000040472ca */ /* 0x004fda00000e0000 */
[----:B------:R-:W-:-:S04]  /*3a70*/  UIADD3 UR4, UR4, 0x7f, URZ ;  /* 0x0000007f04047890 */ /* 0x000fc8000fffe03f */
[----:B------:R-:W-:-:S04]  /*3a80*/  USHF.R.S32.HI UR5, URZ, 0x1f, UR4 ;  /* 0x0000001f3f057899 */ /* 0x000fc80008011404 */
[----:B------:R-:W-:-:S03]  /*3a90*/  ULEA.HI UR16, UR5, UR4, URZ, 0x7 ;  /* 0x0000000405107291 */ /* 0x000fc6000f8f383f */
[----:B------:R-:W-:Y:S01]  /*3aa0*/  UMOV UR5, UR40 ;  /* 0x0000002800057c82 */ /* 0x000fe20008000000 */
[----:B------:R-:W-:Y:S01]  /*3ab0*/  USHF.R.S32.HI UR16, URZ, 0x7, UR16 ;  /* 0x000000073f107899 */ /* 0x000fe20008011410 */
[----:B-1----:R-:W-:Y:S11]  /*3ac0*/  @!P0 BRA `(.L_x_33) ;  /* 0x0000018800d08947 */ /* 0x002ff60003800000 */
.L_x_357:
[----:B------:R2:W-:Y:S01]  /*3ad0*/  STL [R1], RZ ;  /* 0x000000ff01007387 */ /* 0x0005e20000100800 */
[----:B------:R-:W-:Y:S01]  /*3ae0*/  ISETP.GE.AND P0, PT, R4, 0x1, PT ;  /* 0x000000010400780c */ /* 0x000fe20003f06270 */
[----:B------:R-:W-:Y:S01]  /*3af0*/  UMOV UR4, URZ ;  /* 0x0000003f00047c82 */ /* 0x000fe20008000000 */
[----:B------:R-:W-:Y:S01]  /*3b00*/  SHF.R.S32.HI R19, RZ, 0x1f, R18 ;  /* 0x0000001fff137819 */ /* 0x000fe20000011412 */
[----:B------:R2:W-:Y:S01]  /*3b10*/  STL [R1+0x4], RZ ;  /* 0x000004ff01007387 */ /* 0x0005e20000100800 */
[----:B-1----:R-:W-:Y:S02]  /*3b20*/  MOV R0, UR41 ;  /* 0x0000002900007c02 */ /* 0x002fe40008000f00 */
[----:B------:R-:W-:Y:S02]  /*3b30*/  CS2R R86, SRZ ;  /* 0x0000000000567805 */ /* 0x000fe4000001ff00 */
[----:B------:R-:W-:Y:S01]  /*3b40*/  CS2R R152, SRZ ;  /* 0x0000000000987805 */ /* 0x000fe2000001ff00 */
[----:B------:R2:W-:Y:S01]  /*3b50*/  STL [R1+0x8], RZ ;  /* 0x000008ff01007387 */ /* 0x0005e20000100800 */
[----:B------:R-:W-:-:S02]  /*3b60*/  CS2R R154, SRZ ;  /* 0x00000000009a7805 */ /* 0x000fc4000001ff00 */
[----:B------:R-:W-:Y:S02]  /*3b70*/  CS2R R156, SRZ ;  /* 0x00000000009c7805 */ /* 0x000fe4000001ff00 */
[----:B------:R-:W-:Y:S01]  /*3b80*/  CS2R R158, SRZ ;  /* 0x00000000009e7805 */ /* 0x000fe2000001ff00 */
[----:B------:R2:W-:Y:S01]  /*3b90*/  STL [R1+0xc], RZ ;  /* 0x00000cff01007387 */ /* 0x0005e20000100800 */
[----:B------:R-:W-:Y:S02]  /*3ba0*/  CS2R R160, SRZ ;  /* 0x0000000000a07805 */ /* 0x000fe4000001ff00 */
        /* <DEDUP_REMOVED lines=119> */
[----:B------:R-:W-:-:S03]  /*4320*/  CS2R R84, SRZ ;  /* 0x0000000000547805 */ /* 0x000fc6000001ff00 */
[----:B------:R2:W-:Y:S04]  /*4330*/  STL [R1+0x88], RZ ;  /* 0x000088ff01007387 */ /* 0x0005e80000100800 */
        /* <DEDUP_REMOVED lines=28> */
[----:B------:R2:W-:Y:S01]  /*4500*/  STL [R1+0xfc], RZ ;  /* 0x0000fcff01007387 */ /* 0x0005e20000100800 */
[----:B------:R-:W-:Y:S05]  /*4510*/  @!P0 BRA `(.L_x_34) ;  /* 0x0000005000dc8947 */ /* 0x000fea0003800000 */
[----:B------:R-:W-:-:S06]  /*4520*/  UISETP.NE.AND UP0, UPT, UR43, 0x3, UPT ;  /* 0x000000032b00788c */ /* 0x000fcc000bf05270 */
[----:B------:R-:W-:-:S13]  /*4530*/  PLOP3.LUT P1, PT, PT, PT, UP0, 0x80, 0x0 ;  /* 0x000000000000781c */ /* 0x000fda0003f2f008 */
[----:B------:R-:W-:Y:S05]  /*4540*/  @!P1 BRA `(.L_x_35) ;  /* 0x0000000000049947 */ /* 0x000fea0003800000 */
[----:B------:R-:W-:Y:S01]  /*4550*/  BPT.TRAP 0x1 ;  /* 0x000000040000795c */ /* 0x000fe20000300000 */
.L_x_35:
[----:B------:R-:W-:Y:S01]  /*4560*/  ULEA UR4, UR40, UR47, 0x3 ;  /* 0x0000002f28047291 */ /* 0x000fe2000f8e183f */
[----:B------:R-:W-:-:S05]  /*4570*/  IMAD.U32 R0, RZ, RZ, UR41 ;  /* 0x00000029ff007e24 */ /* 0x000fca000f8e00ff */
[----:B------:R-:W-:-:S04]  /*4580*/  SHF.L.U32 R0, R0, 0x1f, RZ ;  /* 0x0000001f00007819 */ /* 0x000fc800000006ff */
[----:B------:R1:W3:Y:S01]  /*4590*/  SYNCS.PHASECHK.TRANS64.TRYWAIT P0, [UR4+0x34480], R0 ;  /* 0x03448000ff0075a7 */ /* 0x0002e20008000144 */
[----:B------:R-:W-:Y:S05]  /*45a0*/  @!P1 BRA `(.L_x_36) ;  /* 0x0000000000049947 */ /* 0x000fea0003800000 */
[----:B------:R-:W-:Y:S01]  /*45b0*/  BPT.TRAP 0x1 ;  /* 0x000000040000795c */ /* 0x000fe20000300000 */
.L_x_36:
[----:B---3--:R-:W-:Y:S05]  /*45c0*/  @P0 BRA `(.L_x_37) ;  /* 0x0000000000080947 */ /* 0x008fea0003800000 */
[----:B------:R-:W3:Y:S02]  /*45d0*/  SYNCS.PHASECHK.TRANS64.TRYWAIT P0, [UR4+0x34480], R0 ;  /* 0x03448000ff0075a7 */ /* 0x000ee40008000144 */
[----:B---3--:R-:W-:Y:S05]  /*45e0*/  @!P0 BRA `(.L_x_38) ;  /* 0x0000018000248947 */ /* 0x008fea0003800000 */
.L_x_37:
[----:B------:R-:W-:Y:S01]  /*45f0*/  UIADD3 UR5, UR47, 0x20000, URZ ;  /* 0x000200002f057890 */ /* 0x000fe2000fffe03f */
[----:B------:R-:W-:Y:S01]  /*4600*/  WARPGROUP.ARRIVE ;  /* 0x00000000000079c5 */ /* 0x000fe20000000000 */
[----:B------:R-:W-:Y:S01]  /*4610*/  USHF.R.U32.HI UR4, URZ, 0x4, UR47 ;  /* 0x000000043f047899 */ /* 0x000fe2000801162f */
[----:B------:R4:W-:Y:S01]  /*4620*/  STL [R1+0x200], R23 ;  /* 0x0002001701007387 */ /* 0x0009e20000100800 */
[----:B------:R-:W-:Y:S02]  /*4630*/  USHF.R.U32.HI UR5, URZ, 0x4, UR5 ;  /* 0x000000043f057899 */ /* 0x000fe40008011605 */
[----:B------:R-:W-:Y:S01]  /*4640*/  ULOP3.LUT UR4, UR4, 0x3fff, URZ, 0xc0, !UPT ;  /* 0x00003fff04047892 */ /* 0x000fe2000f8ec03f */
[----:B------:R1:W-:Y:S01]  /*4650*/  STL [R1+0x1fc], R22 ;  /* 0x0001fc1601007387 */ /* 0x0003e20000100800 */
[----:B------:R-:W-:Y:S02]  /*4660*/  ULOP3.LUT UR5, UR5, 0x3fff, URZ, 0xc0, !UPT ;  /* 0x00003fff05057892 */ /* 0x000fe4000f8ec03f */
[----:B------:R-:W-:Y:S01]  /*4670*/  ULOP3.LUT UR6, UR4, 0x10000, URZ, 0xfc, !UPT ;  /* 0x0001000004067892 */ /* 0x000fe2000f8efc3f */
[----:B------:R2:W-:Y:S01]  /*4680*/  STL [R1+0x1f8], R19 ;  /* 0x0001f81301007387 */ /* 0x0005e20000100800 */
[----:B------:R-:W-:-:S02]  /*4690*/  ULOP3.LUT UR4, UR5, 0x10000, URZ, 0xfc, !UPT ;  /* 0x0001000005047892 */ /* 0x000fc4000f8efc3f */
[----:B------:R-:W-:Y:S01]  /*46a0*/  ULEA UR5, UR40, UR6, 0xc ;  /* 0x0000000628057291 */ /* 0x000fe2000f8e603f */
[----:B------:R3:W-:Y:S01]  /*46b0*/  STL [R1+0x1f4], R18 ;  /* 0x0001f41201007387 */ /* 0x0007e20000100800 */
[----:B------:R-:W-:Y:S01]  /*46c0*/  ULEA UR4, UR40, UR4, 0xb ;  /* 0x0000000428047291 */ /* 0x000fe2000f8e583f */
[----:B------:R-:W-:Y:S01]  /*46d0*/  UMOV UR9, 0x40000040 ;  /* 0x4000004000097882 */ /* 0x000fe20000000000 */
[----:B------:R-:W-:Y:S01]  /*46e0*/  UMOV UR11, 0x40000040 ;  /* 0x40000040000b7882 */ /* 0x000fe20000000000 */
[----:B------:R3:W-:Y:S02]  /*46f0*/  STL [R1+0x1f0], R17 ;  /* 0x0001f01101007387 */ /* 0x0007e40000100800 */
[----:B------:R-:W-:Y:S02]  /*4700*/  UMOV UR8, UR5 ;  /* 0x0000000500087c82 */ /* 0x000fe40008000000 */
[----:B------:R-:W-:Y:S01]  /*4710*/  UMOV UR10, UR4 ;  /* 0x00000004000a7c82 */ /* 0x000fe20008000000 */
[----:B------:R3:W-:Y:S01]  /*4720*/  STL [R1+0x1ec], R16 ;  /* 0x0001ec1001007387 */ /* 0x0007e20000100800 */
[----:B------:R-:W-:Y:S01]  /*4730*/  HGMMA.64x128x16.F32 R68, gdesc[UR8], RZ, !UPT, gsb0 ;  /* 0x01e00000084479f0 */ /* 0x000fe2000c0008ff */
[----:B------:R-:W-:Y:S01]  /*4740*/  UIADD3 UR8, UR5, 0x200, URZ ;  /* 0x0000020005087890 */ /* 0x000fe2000fffe03f */
[----:B------:R-:W-:Y:S01]  /*4750*/  UMOV UR9, 0x40000040 ;  /* 0x4000004000097882 */ /* 0x000fe20000000000 */
[----:B------:R3:W-:Y:S04]  /*4760*/  STL [R1+0x1e8], R6 ;  /* 0x0001e80601007387 */ /* 0x0007e80000100800 */
[----:B------:R3:W-:Y:S04]  /*4770*/  STL [R1+0x1e4], R5 ;  /* 0x0001e40501007387 */ /* 0x0007e80000100800 */
[----:B------:R3:W-:Y:S04]  /*4780*/  STL [R1+0x1e0], R4 ;  /* 0x0001e00401007387 */ /* 0x0007e80000100800 */
[----:B------:R-:W-:Y:S04]  /*4790*/  STL.64 [R1+0x7a0], R220 ;  /* 0x0007a0dc01007387 */ /* 0x000fe80000100a00 */
[----:B------:R-:W-:Y:S04]  /*47a0*/  STL [R1+0x79c], R218 ;  /* 0x00079cda01007387 */ /* 0x000fe80000100800 */
[----:B------:R3:W-:Y:S01]  /*47b0*/  STL [R1+0x798], R216 ;  /* 0x000798d801007387 */ /* 0x0007e20000100800 */
[----:B------:R-:W-:-:S02]  /*47c0*/  WARPGROUP.DEPBAR.LE gsb0, 0x0 ;  /* 0x00008000000079c5 */ /* 0x000fc40000010000 */
[----:B------:R-:W-:Y:S01]  /*47d0*/  WARPGROUP.ARRIVE ;  /* 0x00000000000079c5 */ /* 0x000fe20000000000 */
[----:B------:R-:W-:Y:S01]  /*47e0*/  MOV R44, R88 ;  /* 0x00000058002c7202 */ /* 0x000fe20000000f00 */
[----:B------:R-:W-:Y:S01]  /*47f0*/  IMAD.MOV.U32 R43, RZ, RZ, R89 ;  /* 0x000000ffff2b7224 */ /* 0x000fe200078e0059 */
[----:B------:R-:W-:Y:S01]  /*4800*/  MOV R42, R90 ;  /* 0x0000005a002a7202 */ /* 0x000fe20000000f00 */
[----:B------:R-:W-:Y:S01]  /*4810*/  IMAD.MOV.U32 R41, RZ, RZ, R91 ;  /* 0x000000ffff297224 */ /* 0x000fe200078e005b */
[----:B------:R-:W-:Y:S01]  /*4820*/  MOV R40, R92 ;  /* 0x0000005c00287202 */ /* 0x000fe20000000f00 */
[----:B------:R-:W-:Y:S01]  /*4830*/  HGMMA.64x128x16.F32 R152, gdesc[UR8], RZ, !UPT, gsb0 ;  /* 0x01e00000089879f0 */ /* 0x000fe2000c0008ff */
[----:B------:R-:W-:Y:S01]  /*4840*/  UIADD3 UR8, UR5, 0x400, URZ ;  /* 0x0000040005087890 */ /* 0x000fe2000fffe03f */
[----:B------:R-:W-:Y:S01]  /*4850*/  IMAD.MOV.U32 R39, RZ, RZ, R93 ;  /* 0x000000ffff277224 */ /* 0x000fe200078e005d */
[----:B------:R-:W-:Y:S01]  /*4860*/  MOV R38, R94 ;  /* 0x0000005e00267202 */ /* 0x000fe20000000f00 */
        /* <DEDUP_REMOVED lines=14> */
[----:B----4-:R-:W-:Y:S01]  /*4950*/  IMAD.MOV.U32 R23, RZ, RZ, R109 ;  /* 0x000000ffff177224 */ /* 0x010fe200078e006d */
[----:B-1----:R-:W-:Y:S01]  /*4960*/  MOV R22, R110 ;  /* 0x0000006e00167202 */ /* 0x002fe20000000f00 */
[----:B------:R-:W-:Y:S01]  /*4970*/  IMAD.MOV.U32 R21, RZ, RZ, R111 ;  /* 0x000000ffff157224 */ /* 0x000fe200078e006f */
[----:B------:R-:W-:Y:S01]  /*4980*/  MOV R20, R112 ;  /* 0x0000007000147202 */ /* 0x000fe20000000f00 */
[----:B--2---:R-:W-:Y:S01]  /*4990*/  IMAD.MOV.U32 R19, RZ, RZ, R113 ;  /* 0x000000ffff137224 */ /* 0x004fe200078e0071 */
[----:B---3--:R-:W-:Y:S01]  /*49a0*/  MOV R18, R114 ;  /* 0x0000007200127202 */ /* 0x008fe20000000f00 */
        /* <DEDUP_REMOVED lines=17> */
[----:B------:R-:W-:Y:S01]  /*4ac0*/  UMOV UR9, 0x40000040 ;  /* 0x4000004000097882 */ /* 0x000fe20000000000 */
        /* <DEDUP_REMOVED lines=32> */
[----:B------:R-:W-:-:S02]  /*4cd0*/  WARPGROUP.DEPBAR.LE gsb0, 0x0 ;  /* 0x00008000000079c5 */ /* 0x000fc40000010000 */
[----:B------:R-:W-:Y:S01]  /*4ce0*/  WARPGROUP.ARRIVE ;  /* 0x00000000000079c5 */ /* 0x000fe20000000000 */
[----:B------:R1:W-:Y:S04]  /*4cf0*/  STL.64 [R1+0x790], R214 ;  /* 0x000790d601007387 */ /* 0x0003e80000100a00 */
[----:B------:R2:W-:Y:S01]  /*4d00*/  STL.64 [R1+0x788], R212 ;  /* 0x000788d401007387 */ /* 0x0005e20000100a00 */
[----:B------:R-:W-:Y:S01]  /*4d10*/  HGMMA.64x128x16.F32 R88, gdesc[UR8], RZ, !UPT, gsb0 ;  /* 0x01e00000085879f0 */ /* 0x000fe2000c0008ff */
[----:B------:R-:W-:Y:S02]  /*4d20*/  UIADD3 UR8, UR5, 0x600, URZ ;  /* 0x0000060005087890 */ /* 0x000fe4000fffe03f */
[----:B------:R3:W-:Y:S01]  /*4d30*/  STL.64 [R1+0x780], R210 ;  /* 0x000780d201007387 */ /* 0x0007e20000100a00 */
[----:B------:R-:W-:-:S03]  /*4d40*/  UMOV UR9, 0x40000040 ;  /* 0x4000004000097882 */ /* 0x000fc60000000000 */
[----:B------:R4:W-:Y:S01]  /*4d50*/  STL.64 [R1+0x778], R208 ;  /* 0x000778d001007387 */ /* 0x0009e20000100a00 */
[----:B-1----:R-:W-:Y:S01]  /*4d60*/  MOV R214, R14 ;  /* 0x0000000e00d67202 */ /* 0x002fe20000000f00 */
[----:B------:R-:W-:Y:S02]  /*4d70*/  IMAD.MOV.U32 R215, RZ, RZ, R13 ;  /* 0x000000ffffd77224 */ /* 0x000fe400078e000d */
[----:B------:R1:W-:Y:S01]  /*4d80*/  STL.64 [R1+0x770], R206 ;  /* 0x000770ce01007387 */ /* 0x0003e20000100a00 */
[----:B--2---:R-:W-:Y:S01]  /*4d90*/  MOV R212, R16 ;  /* 0x0000001000d47202 */ /* 0x004fe20000000f00 */
[----:B------:R-:W-:Y:S02]  /*4da0*/  IMAD.MOV.U32 R213, RZ, RZ, R15 ;  /* 0x000000ffffd57224 */ /* 0x000fe400078e000f */
[----:B------:R2:W-:Y:S01]  /*4db0*/  STL.64 [R1+0x768], R204 ;  /* 0x000768cc01007387 */ /* 0x0005e20000100a00 */
[----:B---3--:R-:W-:Y:S01]  /*4dc0*/  MOV R210, R18 ;  /* 0x0000001200d27202 */ /* 0x008fe20000000f00 */
[----:B------:R-:W-:-:S02]  /*4dd0*/  IMAD.MOV.U32 R211, RZ, RZ, R17 ;  /* 0x000000ffffd37224 */ /* 0x000fc400078e0011 */
[----:B------:R3:W-:Y:S01]  /*4de0*/  STL.64 [R1+0x760], R202 ;  /* 0x000760ca01007387 */ /* 0x0007e20000100a00 */
[----:B----4-:R-:W-:Y:S01]  /*4df0*/  MOV R208, R20 ;  /* 0x0000001400d07202 */ /* 0x010fe20000000f00 */
[----:B------:R-:W-:Y:S02]  /*4e00*/  IMAD.MOV.U32 R209, RZ, RZ, R19 ;  /* 0x000000ffffd17224 */ /* 0x000fe400078e0013 */
[----:B------:R4:W-:Y:S01]  /*4e10*/  STL.64 [R1+0x758], R200 ;  /* 0x000758c801007387 */ /* 0x0009e20000100a00 */
[----:B-1----:R-:W-:Y:S01]  /*4e20*/  MOV R206, R22 ;  /* 0x0000001600ce7202 */ /* 0x002fe20000000f00 */
[----:B------:R-:W-:Y:S02]  /*4e30*/  IMAD.MOV.U32 R207, RZ, RZ, R21 ;  /* 0x000000ffffcf7224 */ /* 0x000fe400078e0015 */
[----:B------:R1:W-:Y:S01]  /*4e40*/  STL.64 [R1+0x750], R198 ;  /* 0x000750c601007387 */ /* 0x0003e20000100a00 */
[----:B--2---:R-:W-:Y:S01]  /*4e50*/  MOV R204, R24 ;  /* 0x0000001800cc7202 */ /* 0x004fe20000000f00 */
[----:B------:R-:W-:-:S02]  /*4e60*/  IMAD.MOV.U32 R205, RZ, RZ, R23 ;  /* 0x000000ffffcd7224 */ /* 0x000fc400078e0017 */
[----:B------:R2:W-:Y:S01]  /*4e70*/  STL.64 [R1+0x748], R196 ;  /* 0x000748c401007387 */ /* 0x0005e20000100a00 */
[----:B---3--:R-:W-:Y:S01]  /*4e80*/  MOV R202, R26 ;  /* 0x0000001a00ca7202 */ /* 0x008fe20000000f00 */
[----:B------:R-:W-:Y:S02]  /*4e90*/  IMAD.MOV.U32 R203, RZ, RZ, R25 ;  /* 0x000000ffffcb7224 */ /* 0x000fe400078e0019 */
[----:B------:R3:W-:Y:S01]  /*4ea0*/  STL.64 [R1+0x740], R194 ;  /* 0x000740c201007387 */ /* 0x0007e20000100a00 */
[----:B----4-:R-:W-:Y:S01]  /*4eb0*/  MOV R200, R28 ;  /* 0x0000001c00c87202 */ /* 0x010fe20000000f00 */
[----:B------:R-:W-:Y:S02]  /*4ec0*/  IMAD.MOV.U32 R201, RZ, RZ, R27 ;  /* 0x000000ffffc97224 */ /* 0x000fe400078e001b */
[----:B------:R4:W-:Y:S01]  /*4ed0*/  STL.64 [R1+0x738], R192 ;  /* 0x000738c001007387 */ /* 0x0009e20000100a00 */
[----:B-1----:R-:W-:Y:S01]  /*4ee0*/  MOV R198, R30 ;  /* 0x0000001e00c67202 */ /* 0x002fe20000000f00 */
[----:B------:R-:W-:-:S02]  /*4ef0*/  IMAD.MOV.U32 R199, RZ, RZ, R29 ;  /* 0x000000ffffc77224 */ /* 0x000fc400078e001d */
[----:B------:R1:W-:Y:S01]  /*4f00*/  STL.64 [R1+0x730], R190 ;  /* 0x000730be01007387 */ /* 0x0003e20000100a00 */
[----:B--2---:R-:W-:Y:S01]  /*4f10*/  MOV R196, R32 ;  /* 0x0000002000c47202 */ /* 0x004fe20000000f00 */
[----:B------:R-:W-:Y:S02]  /*4f20*/  IMAD.MOV.U32 R197, RZ, RZ, R31 ;  /* 0x000000ffffc57224 */ /* 0x000fe400078e001f */
[----:B------:R2:W-:Y:S01]  /*4f30*/  STL.64 [R1+0x728], R188 ;  /* 0x000728bc01007387 */ /* 0x0005e20000100a00 */
[----:B---3--:R-:W-:Y:S01]  /*4f40*/  MOV R194, R34 ;  /* 0x0000002200c27202 */ /* 0x008fe20000000f00 */
[----:B------:R-:W-:Y:S02]  /*4f50*/  IMAD.MOV.U32 R195, RZ, RZ, R33 ;  /* 0x000000ffffc37224 */ /* 0x000fe400078e0021 */
[----:B------:R3:W-:Y:S01]  /*4f60*/  STL.64 [R1+0x720], R186 ;  /* 0x000720ba01007387 */ /* 0x0007e20000100a00 */
[----:B----4-:R-:W-:Y:S01]  /*4f70*/  MOV R192, R36 ;  /* 0x0000002400c07202 */ /* 0x010fe20000000f00 */
[----:B------:R-:W-:-:S02]  /*4f80*/  IMAD.MOV.U32 R193, RZ, RZ, R35 ;  /* 0x000000ffffc17224 */ /* 0x000fc400078e0023 */
        /* <DEDUP_REMOVED lines=32> */
[----:B------:R-:W-:Y:S01]  /*5190*/  IMAD.MOV.U32 R171, RZ, RZ, R57 ;  /* 0x000000ffffab7224 */ /* 0x000fe200078e0039 */
[----:B----4-:R-:W-:Y:S01]  /*51a0*/  MOV R168, R60 ;  /* 0x0000003c00a87202 */ /* 0x010fe20000000f00 */
[----:B------:R-:W-:Y:S01]  /*51b0*/  IMAD.MOV.U32 R169, RZ, RZ, R59 ;  /* 0x000000ffffa97224 */ /* 0x000fe200078e003b */
[----:B-1----:R-:W-:Y:S01]  /*51c0*/  MOV R166, R62 ;  /* 0x0000003e00a67202 */ /* 0x002fe20000000f00 */
[----:B------:R-:W-:Y:S01]  /*51d0*/  IMAD.MOV.U32 R167, RZ, RZ, R61 ;  /* 0x000000ffffa77224 */ /* 0x000fe200078e003d */
[----:B--2---:R-:W-:Y:S01]  /*51e0*/  MOV R164, R64 ;  /* 0x0000004000a47202 */ /* 0x004fe20000000f00 */
[----:B------:R-:W-:Y:S01]  /*51f0*/  IMAD.MOV.U32 R165, RZ, RZ, R63 ;  /* 0x000000ffffa57224 */ /* 0x000fe200078e003f */
[----:B------:R-:W-:-:S02]  /*5200*/  WARPGROUP.DEPBAR.LE gsb0, 0x0 ;  /* 0x00008000000079c5 */ /* 0x000fc40000010000 */
[----:B------:R-:W-:-:S06]  /*5210*/  WARPGROUP.ARRIVE ;  /* 0x00000000000079c5 */ /* 0x000fcc0000000000 */
[----:B------:R-:W-:Y:S01]  /*5220*/  HGMMA.64x128x16.F32 R24, gdesc[UR8], RZ, !UPT, gsb0 ;  /* 0x01e00000081879f0 */ /* 0x000fe2000c0008ff */
[----:B------:R-:W-:Y:S02]  /*5230*/  UIADD3 UR8, UR5, 0x2, URZ ;  /* 0x0000000205087890 */ /* 0x000fe4000fffe03f */
[----:B------:R-:W-:Y:S01]  /*5240*/  UIADD3 UR10, UR4, 0x2, URZ ;  /* 0x00000002040a7890 */ /* 0x000fe2000fffe03f */
[----:B------:R-:W-:Y:S01]  /*5250*/  UMOV UR9, 0x40000040 ;  /* 0x4000004000097882 */ /* 0x000fe20000000000 */
[----:B------:R-:W-:Y:S01]  /*5260*/  UMOV UR11, 0x40000040 ;  /* 0x40000040000b7882 */ /* 0x000fe20000000000 */
[----:B------:R-:W-:Y:S02]  /*5270*/  WARPGROUP.DEPBAR.LE gsb0, 0x0 ;  /* 0x00008000000079c5 */ /* 0x000fe40000010000 */
[----:B------:R-:W-:-:S06]  /*5280*/  WARPGROUP.ARRIVE ;  /* 0x00000000000079c5 */ /* 0x000fcc0000000000 */
[----:B------:R-:W-:Y:S03]  /*5290*/  HGMMA.64x128x16.F32 R164, gdesc[UR8], R164, gsb0 ;  /* 0x01e0000008a479f0 */ /* 0x000fe600080008a4 */
[----:B------:R-:W-:Y:S02]  /*52a0*/  WARPGROUP.DEPBAR.LE gsb0, 0x0 ;  /* 0x00008000000079c5 */ /* 0x000fe40000010000 */
[----:B------:R-:W-:Y:S04]  /*52b0*/  STL.64 [R1], R164 ;  /* 0x000000a401007387 */ /* 0x000fe80000100a00 */
[----:B------:R-:W-:Y:S04]  /*52c0*/  STL.64 [R1+0x8], R166 ;  /* 0x000008a601007387 */ /* 0x000fe80000100a00 */
        /* <DEDUP_REMOVED lines=26> */
[----:B------:R1:W-:Y:S04]  /*5470*/  STL.64 [R1+0xe0], R220 ;  /* 0x0000e0dc01007387 */ /* 0x0003e80000100a00 */
[----:B------:R-:W-:Y:S04]  /*5480*/  STL.64 [R1+0xe8], R222 ;  /* 0x0000e8de01007387 */ /* 0x000fe80000100a00 */
[----:B------:R-:W-:Y:S04]  /*5490*/  STL.64 [R1+0xf0], R224 ;  /* 0x0000f0e001007387 */ /* 0x000fe80000100a00 */
[----:B------:R-:W-:Y:S04]  /*54a0*/  STL.64 [R1+0xf8], R226 ;  /* 0x0000f8e201007387 */ /* 0x000fe80000100a00 */
[----:B-1----:R-:W2:Y:S04]  /*54b0*/  LDL.LU.64 R220, [R1+0x7a0] ;  /* 0x0007a00001dc7983 */ /* 0x002ea80000300a00 */
[----:B------:R-:W3:Y:S04]  /*54c0*/  LDL.LU R218, [R1+0x79c] ;  /* 0x00079c0001da7983 */ /* 0x000ee80000300800 */
[----:B------:R-:W4:Y:S04]  /*54d0*/  LDL.LU R216, [R1+0x798] ;  /* 0x0007980001d87983 */ /* 0x000f280000300800 */
[----:B------:R-:W2:Y:S04]  /*54e0*/  LDL.LU.64 R214, [R1+0x790] ;  /* 0x0007900001d67983 */ /* 0x000ea80000300a00 */
        /* <DEDUP_REMOVED lines=24> */
[----:B------:R-:W2:Y:S01]  /*5670*/  LDL.LU.64 R164, [R1+0x6c8] ;  /* 0x0006c80001a47983 */ /* 0x000ea20000300a00 */
[----:B------:R-:W-:Y:S01]  /*5680*/  UIADD3 UR8, UR5, 0x202, URZ ;  /* 0x0000020205087890 */ /* 0x000fe2000fffe03f */
[----:B------:R-:W-:Y:S01]  /*5690*/  UMOV UR9, 0x40000040 ;  /* 0x4000004000097882 */ /* 0x000fe20000000000 */
[----:B--2---:R-:W-:-:S07]  /*56a0*/  WARPGROUP.ARRIVE ;  /* 0x00000000000079c5 */ /* 0x004fce0000000000 */
[----:B------:R-:W-:Y:S01]  /*56b0*/  HGMMA.64x128x16.F32 R152, gdesc[UR8], R152, gsb0 ;  /* 0x01e00000089879f0 */ /* 0x000fe20008000898 */
[----:B------:R-:W-:Y:S02]  /*56c0*/  UIADD3 UR8, UR5, 0x402, URZ ;  /* 0x0000040205087890 */ /* 0x000fe4000fffe03f */
[----:B------:R-:W-:Y:S02]  /*56d0*/  WARPGROUP.DEPBAR.LE gsb0, 0x0 ;  /* 0x00008000000079c5 */ /* 0x000fe40000010000 */
        /* <DEDUP_REMOVED lines=32> */
[----:B-1----:R-:W2:Y:S04]  /*58e0*/  LDL.LU.64 R152, [R1] ;  /* 0x0000000001987983 */ /* 0x002ea80000300a00 */
        /* <DEDUP_REMOVED lines=31> */
[----:B------:R-:W-:Y:S01]  /*5ae0*/  WARPGROUP.ARRIVE ;  /* 0x00000000000079c5 */ /* 0x000fe20000000000 */
[----:B------:R-:W-:-:S05]  /*5af0*/  UMOV UR9, 0x40000040 ;  /* 0x4000004000097882 */ /* 0x000fca0000000000 */
[----:B------:R-:W-:Y:S01]  /*5b00*/  HGMMA.64x128x16.F32 R88, gdesc[UR8], R88, gsb0 ;  /* 0x01e00000085879f0 */ /* 0x000fe20008000858 */
[----:B------:R-:W-:Y:S01]  /*5b10*/  UIADD3 UR8, UR5, 0x602, URZ ;  /* 0x0000060205087890 */ /* 0x000fe2000fffe03f */
[----:B------:R-:W-:Y:S01]  /*5b20*/  UMOV UR9, 0x40000040 ;  /* 0x4000004000097882 */ /* 0x000fe20000000000 */
[----:B------:R-:W-:Y:S02]  /*5b30*/  WARPGROUP.DEPBAR.LE gsb0, 0x0 ;  /* 0x00008000000079c5 */ /* 0x000fe40000010000 */
[----:B------:R-:W-:-:S07]  /*5b40*/  WARPGROUP.ARRIVE ;  /* 0x00000000000079c5 */ /* 0x000fce0000000000 */
[----:B------:R-:W-:Y:S01]  /*5b50*/  HGMMA.64x128x16.F32 R24, gdesc[UR8], R24, gsb0 ;  /* 0x01e00000081879f0 */ /* 0x000fe20008000818 */
[----:B------:R-:W-:Y:S02]  /*5b60*/  UIADD3 UR8, UR5, 0x4, URZ ;  /* 0x0000000405087890 */ /* 0x000fe4000fffe03f */
[----:B------:R-:W-:Y:S01]  /*5b70*/  UIADD3 UR10, UR4, 0x4, URZ ;  /* 0x00000004040a7890 */ /* 0x000fe2000fffe03f */
[----:B------:R-:W-:Y:S01]  /*5b80*/  UMOV UR9, 0x40000040 ;  /* 0x4000004000097882 */ /* 0x000fe20000000000 */
[----:B------:R-:W-:Y:S01]  /*5b90*/  UMOV UR11, 0x40000040 ;  /* 0x40000040000b7882 */ /* 0x000fe20000000000 */
[----:B------:R-:W-:Y:S02]  /*5ba0*/  WARPGROUP.DEPBAR.LE gsb0, 0x0 ;  /* 0x00008000000079c5 */ /* 0x000fe40000010000 */
[----:B--2---:R-:W-:-:S06]  /*5bb0*/  WARPGROUP.ARRIVE ;  /* 0x00000000000079c5 */ /* 0x004fcc0000000000 */
[----:B------:R-:W-:Y:S03]  /*5bc0*/  HGMMA.64x128x16.F32 R152, gdesc[UR8], R152, gsb0 ;  /* 0x01e00000089879f0 */ /* 0x000fe60008000898 */
[----:B------:R-:W-:Y:S02]  /*5bd0*/  WARPGROUP.DEPBAR.LE gsb0, 0x0 ;  /* 0x00008000000079c5 */ /* 0x000fe40000010000 */
[----:B------:R-:W-:Y:S01]  /*5be0*/  STL.64 [R1], R152 ;  /* 0x0000009801007387 */ /* 0x000fe20000100a00 */
[----:B------:R-:W-:Y:S01]  /*5bf0*/  IMAD.MOV.U32 R2, RZ, RZ, R214 ;  /* 0x000000ffff027224 */ /* 0x000fe200078e00d6 */
[----:B------:R-:W-:Y:S01]  /*5c00*/  MOV R0, R215 ;  /* 0x000000d700007202 */ /* 0x000fe20000000f00 */
[----:B------:R-:W-:Y:S01]  /*5c10*/  IMAD.MOV.U32 R4, RZ, RZ, R212 ;  /* 0x000000ffff047224 */ /* 0x000fe200078e00d4 */
[----:B------:R-:W-:Y:S01]  /*5c20*/  STL.64 [R1+0x8], R154 ;  /* 0x0000089a01007387 */ /* 0x000fe20000100a00 */
[----:B------:R-:W-:Y:S01]  /*5c30*/  MOV R3, R213 ;  /* 0x000000d500037202 */ /* 0x000fe20000000f00 */
[----:B------:R-:W-:Y:S01]  /*5c40*/  IMAD.MOV.U32 R6, RZ, RZ, R210 ;  /* 0x000000ffff067224 */ /* 0x000fe200078e00d2 */
[----:B------:R-:W-:Y:S01]  /*5c50*/  MOV R5, R211 ;  /* 0x000000d300057202 */ /* 0x000fe20000000f00 */
[----:B------:R-:W-:Y:S01]  /*5c60*/  STL.64 [R1+0x10], R156 ;  /* 0x0000109c01007387 */ /* 0x000fe20000100a00 */
        /* <DEDUP_REMOVED lines=32> */
[----:B------:R-:W-:-:S03]  /*5e70*/  MOV R227, R185 ;  /* 0x000000b900e37202 */ /* 0x000fc60000000f00 */
[----:B------:R-:W-:Y:S04]  /*5e80*/  STL.64 [R1+0x58], R174 ;  /* 0x000058ae01007387 */ /* 0x000fe80000100a00 */
[----:B------:R-:W-:Y:S04]  /*5e90*/  STL.64 [R1+0x60], R176 ;  /* 0x000060b001007387 */ /* 0x000fe80000100a00 */
[----:B------:R-:W-:Y:S04]  /*5ea0*/  STL.64 [R1+0x68], R178 ;  /* 0x000068b201007387 */ /* 0x000fe80000100a00 */
[----:B------:R-:W-:Y:S04]  /*5eb0*/  STL.64 [R1+0x70], R180 ;  /* 0x000070b401007387 */ /* 0x000fe80000100a00 */
[----:B------:R-:W-:Y:S04]  /*5ec0*/  STL.64 [R1+0x78], R182 ;  /* 0x000078b601007387 */ /* 0x000fe80000100a00 */
[----:B------:R1:W-:Y:S04]  /*5ed0*/  STL [R1+0x80], R184 ;  /* 0x000080b801007387 */ /* 0x0003e80000100800 */
        /* <DEDUP_REMOVED lines=15> */
[----:B-1----:R-:W2:Y:S04]  /*5fd0*/  LDL.LU.64 R184, [R1+0x648] ;  /* 0x0006480001b87983 */ /* 0x002ea80000300a00 */
        /* <DEDUP_REMOVED lines=17> */
[----:B------:R-:W-:-:S02]  /*60f0*/  UMOV UR9, 0x40000040 ;  /* 0x4000004000097882 */ /* 0x000fc40000000000 */
[----:B------:R-:W-:Y:S04]  /*6100*/  STL.64 [R1+0x5c0], R220 ;  /* 0x0005c0dc01007387 */ /* 0x000fe80000100a00 */
[----:B---3--:R-:W-:Y:S04]  /*6110*/  STL [R1+0x5bc], R218 ;  /* 0x0005bcda01007387 */ /* 0x008fe80000100800 */
[----:B----4-:R-:W-:Y:S01]  /*6120*/  STL [R1+0x5b8], R216 ;  /* 0x0005b8d801007387 */ /* 0x010fe20000100800 */
[----:B--2---:R-:W-:-:S06]  /*6130*/  WARPGROUP.ARRIVE ;  /* 0x00000000000079c5 */ /* 0x004fcc0000000000 */
        /* <DEDUP_REMOVED lines=29> */
[----:B-1----:R-:W2:Y:S04]  /*6310*/  LDL.LU R164, [R1] ;  /* 0x0000000001a47983 */ /* 0x002ea80000300800 */
[----:B------:R-:W2:Y:S04]  /*6320*/  LDL.LU R165, [R1+0x4] ;  /* 0x0000040001a57983 */ /* 0x000ea80000300800 */
        /* <DEDUP_REMOVED lines=30> */
[----:B------:R-:W2:Y:S01]  /*6510*/  LDL.LU R196, [R1+0x80] ;  /* 0x0000800001c47983 */ /* 0x000ea20000300800 */
[----:B------:R-:W-:Y:S01]  /*6520*/  WARPGROUP.ARRIVE ;  /* 0x00000000000079c5 */ /* 0x000fe20000000000 */
[----:B------:R-:W-:Y:S01]  /*6530*/  UMOV UR9, 0x40000040 ;  /* 0x4000004000097882 */ /* 0x000fe20000000000 */
[----:B------:R-:W-:Y:S01]  /*6540*/  IMAD.MOV.U32 R197, RZ, RZ, R227 ;  /* 0x000000ffffc57224 */ /* 0x000fe200078e00e3 */
[----:B------:R-:W-:Y:S01]  /*6550*/  MOV R198, R226 ;  /* 0x000000e200c67202 */ /* 0x000fe20000000f00 */
[----:B------:R-:W-:Y:S01]  /*6560*/  IMAD.MOV.U32 R199, RZ, RZ, R225 ;  /* 0x000000ffffc77224 */ /* 0x000fe200078e00e1 */
[----:B------:R-:W-:Y:S01]  /*6570*/  MOV R200, R224 ;  /* 0x000000e000c87202 */ /* 0x000fe20000000f00 */
[----:B------:R-:W-:Y:S01]  /*6580*/  HGMMA.64x128x16.F32 R88, gdesc[UR8], R88, gsb0 ;  /* 0x01e00000085879f0 */ /* 0x000fe20008000858 */
[----:B------:R-:W-:Y:S01]  /*6590*/  UIADD3 UR8, UR5, 0x604, URZ ;  /* 0x0000060405087890 */ /* 0x000fe2000fffe03f */
        /* <DEDUP_REMOVED lines=29> */
[----:B------:R-:W-:-:S06]  /*6770*/  WARPGROUP.ARRIVE ;  /* 0x00000000000079c5 */ /* 0x000fcc0000000000 */
        /* <DEDUP_REMOVED lines=648> */
[----:B------:R-:W-:Y:S01]  /*9000*/  MOV R206, R227 ;  /* 0x000000e300ce7202 */ /* 0x000fe20000000f00 */
[----:B------:R-:W-:Y:S01]  /*9010*/  IMAD.MOV.U32 R207, RZ, RZ, R226 ;  /* 0x000000ffffcf7224 */ /* 0x000fe200078e00e2 */
[----:B------:R-:W-:Y:S01]  /*9020*/  MOV R208, R225 ;  /* 0x000000e100d07202 */ /* 0x000fe20000000f00 */
[----:B------:R-:W-:Y:S01]  /*9030*/  IMAD.MOV.U32 R209, RZ, RZ, R224 ;  /* 0x000000ffffd17224 */ /* 0x000fe200078e00e0 */
[----:B------:R-:W-:Y:S01]  /*9040*/  HGMMA.64x128x16.F32 R88, gdesc[UR8], R88, gsb0 ;  /* 0x01e00000085879f0 */ /* 0x000fe20008000858 */
[----:B------:R-:W-:Y:S01]  /*9050*/  UIADD3 UR8, UR5, 0xe04, URZ ;  /* 0x00000e0405087890 */ /* 0x000fe2000fffe03f */
[----:B------:R-:W-:Y:S01]  /*9060*/  MOV R210, R223 ;  /* 0x000000df00d27202 */ /* 0x000fe20000000f00 */
[----:B------:R-:W-:Y:S01]  /*9070*/  UMOV UR9, 0x40000040 ;  /* 0x4000004000097882 */ /* 0x000fe20000000000 */
        /* <DEDUP_REMOVED lines=22> */
[----:B------:R-:W-:-:S02]  /*91e0*/  WARPGROUP.DEPBAR.LE gsb0, 0x0 ;  /* 0x00008000000079c5 */ /* 0x000fc40000010000 */
[----:B------:R-:W-:Y:S01]  /*91f0*/  WARPGROUP.ARRIVE ;  /* 0x00000000000079c5 */ /* 0x000fe20000000000 */
[----:B------:R-:W-:Y:S01]  /*9200*/  IMAD.MOV.U32 R223, RZ, RZ, R8 ;  /* 0x000000ffffdf7224 */ /* 0x000fe200078e0008 */
[----:B------:R-:W-:Y:S01]  /*9210*/  MOV R226, R2 ;  /* 0x0000000200e27202 */ /* 0x000fe20000000f00 */
[----:B------:R-:W-:Y:S01]  /*9220*/  IMAD.MOV.U32 R225, RZ, RZ, R3 ;  /* 0x000000ffffe17224 */ /* 0x000fe200078e0003 */
[----:B------:R1:W5:Y:S02]  /*9230*/  LDL.LU R23, [R1+0x200] ;  /* 0x0002000001177983 */ /* 0x0003640000300800 */
[----:B------:R-:W-:Y:S01]  /*9240*/  HGMMA.64x128x16.F32 R24, gdesc[UR8], R24, gsb0 ;  /* 0x01e00000081879f0 */ /* 0x000fe20008000818 */
[----:B------:R-:W-:Y:S01]  /*9250*/  IMAD.MOV.U32 R227, RZ, RZ, R0 ;  /* 0x000000ffffe37224 */ /* 0x000fe200078e0000 */
[----:B------:R-:W-:Y:S01]  /*9260*/  UIADD3 UR8, UR5, 0x806, URZ ;  /* 0x0000080605087890 */ /* 0x000fe2000fffe03f */
[----:B------:R1:W5:Y:S01]  /*9270*/  LDL.LU R22, [R1+0x1fc] ;  /* 0x0001fc0001167983 */ /* 0x0003620000300800 */
[----:B------:R-:W-:Y:S01]  /*9280*/  UIADD3 UR10, UR4, 0x406, URZ ;  /* 0x00000406040a7890 */ /* 0x000fe2000fffe03f */
[----:B------:R-:W-:Y:S01]  /*9290*/  UMOV UR9, 0x40000040 ;  /* 0x4000004000097882 */ /* 0x000fe20000000000 */
[----:B------:R-:W-:Y:S01]  /*92a0*/  UMOV UR11, 0x40000040 ;  /* 0x40000040000b7882 */ /* 0x000fe20000000000 */
[----:B------:R1:W5:Y:S04]  /*92b0*/  LDL.LU R19, [R1+0x1f8] ;  /* 0x0001f80001137983 */ /* 0x0003680000300800 */
[----:B------:R1:W5:Y:S04]  /*92c0*/  LDL.LU R18, [R1+0x1f4] ;  /* 0x0001f40001127983 */ /* 0x0003680000300800 */
[----:B------:R1:W5:Y:S04]  /*92d0*/  LDL.LU R17, [R1+0x1f0] ;  /* 0x0001f00001117983 */ /* 0x0003680000300800 */
[----:B------:R1:W5:Y:S04]  /*92e0*/  LDL.LU R16, [R1+0x1ec] ;  /* 0x0001ec0001107983 */ /* 0x0003680000300800 */
[----:B------:R1:W5:Y:S04]  /*92f0*/  LDL.LU R6, [R1+0x1e8] ;  /* 0x0001e80001067983 */ /* 0x0003680000300800 */
[----:B------:R1:W5:Y:S04]  /*9300*/  LDL.LU R5, [R1+0x1e4] ;  /* 0x0001e40001057983 */ /* 0x0003680000300800 */
[----:B------:R1:W5:Y:S01]  /*9310*/  LDL.LU R4, [R1+0x1e0] ;  /* 0x0001e00001047983 */ /* 0x0003620000300800 */
[----:B------:R-:W-:-:S02]  /*9320*/  WARPGROUP.DEPBAR.LE gsb0, 0x0 ;  /* 0x00008000000079c5 */ /* 0x000fc40000010000 */
        /* <DEDUP_REMOVED lines=32> */
[----:B------:R1:W-:Y:S04]  /*9530*/  STL.64 [R1+0xe8], R222 ;  /* 0x0000e8de01007387 */ /* 0x0003e80000100a00 */
[----:B------:R1:W-:Y:S04]  /*9540*/  STL.64 [R1+0xf0], R224 ;  /* 0x0000f0e001007387 */ /* 0x0003e80000100a00 */
[----:B------:R1:W-:Y:S04]  /*9550*/  STL.64 [R1+0xf8], R226 ;  /* 0x0000f8e201007387 */ /* 0x0003e80000100a00 */
[----:B--2---:R1:W5:Y:S04]  /*9560*/  LDL.LU.64 R220, [R1+0x1d8] ;  /* 0x0001d80001dc7983 */ /* 0x0043680000300a00 */
[----:B------:R1:W5:Y:S04]  /*9570*/  LDL.LU R218, [R1+0x1d4] ;  /* 0x0001d40001da7983 */ /* 0x0003680000300800 */
[----:B------:R1:W5:Y:S04]  /*9580*/  LDL.LU R216, [R1+0x1d0] ;  /* 0x0001d00001d87983 */ /* 0x0003680000300800 */
        /* <DEDUP_REMOVED lines=30> */
[----:B------:R-:W-:Y:S01]  /*9770*/  UIADD3 UR8, UR5, 0xc06, URZ ;  /* 0x00000c0605087890 */ /* 0x000fe2000fffe03f */
[----:B------:R-:W-:Y:S01]  /*9780*/  UMOV UR9, 0x40000040 ;  /* 0x4000004000097882 */ /* 0x000fe20000000000 */
[----:B------:R-:W-:Y:S02]  /*9790*/  WARPGROUP.DEPBAR.LE gsb0, 0x0 ;  /* 0x00008000000079c5 */ /* 0x000fe40000010000 */
[----:B------:R-:W-:-:S07]  /*97a0*/  WARPGROUP.ARRIVE ;  /* 0x00000000000079c5 */ /* 0x000fce0000000000 */
[----:B------:R-:W-:Y:S01]  /*97b0*/  HGMMA.64x128x16.F32 R88, gdesc[UR8], R88, gsb0 ;  /* 0x01e00000085879f0 */ /* 0x000fe20008000858 */
[----:B------:R-:W-:Y:S01]  /*97c0*/  UIADD3 UR8, UR5, 0xe06, URZ ;  /* 0x00000e0605087890 */ /* 0x000fe2000fffe03f */
[----:B------:R-:W-:Y:S01]  /*97d0*/  UMOV UR9, 0x40000040 ;  /* 0x4000004000097882 */ /* 0x000fe20000000000 */
[----:B------:R-:W-:-:S04]  /*97e0*/  UIADD3 UR5, UR40, 0x1, URZ ;  /* 0x0000000128057890 */ /* 0x000fc8000fffe03f */
[----:B------:R-:W-:-:S04]  /*97f0*/  UISETP.NE.AND UP0, UPT, UR5, 0x2, UPT ;  /* 0x000000020500788c */ /* 0x000fc8000bf05270 */
[----:B------:R-:W-:Y:S02]  /*9800*/  USEL UR4, URZ, 0x1, UP0 ;  /* 0x000000013f047887 */ /* 0x000fe40008000000 */
[----:B------:R-:W-:Y:S02]  /*9810*/  USEL UR5, UR5, URZ, UP0 ;  /* 0x0000003f05057287 */ /* 0x000fe40008000000 */
[----:B------:R-:W-:-:S06]  /*9820*/  ULOP3.LUT UR4, UR41, UR4, URZ, 0x3c, !UPT ;  /* 0x0000000429047292 */ /* 0x000fcc000f8e3c3f */
[----:B------:R-:W-:Y:S01]  /*9830*/  MOV R0, UR4 ;  /* 0x0000000400007c02 */ /* 0x000fe20008000f00 */
[----:B------:R-:W-:Y:S01]  /*9840*/  UMOV UR4, 0x1 ;  /* 0x0000000100047882 */ /* 0x000fe20000000000 */
[----:B------:R-:W-:Y:S02]  /*9850*/  WARPGROUP.DEPBAR.LE gsb0, 0x0 ;  /* 0x00008000000079c5 */ /* 0x000fe40000010000 */
[----:B------:R-:W-:-:S06]  /*9860*/  WARPGROUP.ARRIVE ;  /* 0x00000000000079c5 */ /* 0x000fcc0000000000 */
[----:B-1----:R-:W-:Y:S03]  /*9870*/  HGMMA.64x128x16.F32 R24, gdesc[UR8], R24, gsb0 ;  /* 0x01e00000081879f0 */ /* 0x002fe60008000818 */
[----:B------:R-:W-:Y:S02]  /*9880*/  WARPGROUP.DEPBAR.LE gsb0, 0x0 ;  /* 0x00008000000079c5 */ /* 0x000fe40000010000 */
.L_x_34:
[----:B------:R-:W-:-:S04]  /*9890*/  UISETP.LT.AND UP0, UPT, UR16, 0x1, UPT ;  /* 0x000000011000788c */ /* 0x000fc8000bf01270 */
[----:B------:R-:W-:-:S04]  /*98a0*/  USEL UR6, UR16, 0x1, UP0 ;  /* 0x0000000110067887 */ /* 0x000fc80008000000 */
[----:B------:R-:W-:-:S04]  /*98b0*/  UIADD3 UR16, UR16, -UR6, URZ ;  /* 0x8000000610107290 */ /* 0x000fc8000fffe03f */
[----:B------:R-:W-:-:S06]  /*98c0*/  UISETP.GE.AND UP0, UPT, UR16, 0x1, UPT ;  /* 0x000000011000788c */ /* 0x000fcc000bf06270 */
[----:B------:R-:W-:-:S13]  /*98d0*/  PLOP3.LUT P0, PT, PT, PT, UP0, 0x80, 0x0 ;  /* 0x000000000000781c */ /* 0x000fda0003f0f008 */
[----:B------:R-:W-:Y:S05]  /*98e0*/  @!P0 BRA `(.L_x_39) ;  /* 0x0000005800808947 */ /* 0x000fea0003800000 */
[----:B------:R-:W-:Y:S01]  /*98f0*/  IMAD.U32 R2, RZ, RZ, UR16 ;  /* 0x00000010ff027e24 */ /* 0x000fe2000f8e00ff */
[----:B------:R-:W-:-:S06]  /*9900*/  UMOV UR6, UR40 ;  /* 0x0000002800067c82 */ /* 0x000fcc0008000000 */
.L_x_46:
[----:B------:R-:W-:-:S06]  /*9910*/  UISETP.NE.AND UP0, UPT, UR43, 0x3, UPT ;  /* 0x000000032b00788c */ /* 0x000fcc000bf05270 */
[----:B------:R-:W-:-:S13]  /*9920*/  PLOP3.LUT P1, PT, PT, PT, UP0, 0x80, 0x0 ;  /* 0x000000000000781c */ /* 0x000fda0003f2f008 */
[----:B------:R-:W-:Y:S05]  /*9930*/  @!P1 BRA `(.L_x_40) ;  /* 0x0000000000049947 */ /* 0x000fea0003800000 */
[----:B------:R-:W-:Y:S01]  /*9940*/  BPT.TRAP 0x1 ;  /* 0x000000040000795c */ /* 0x000fe20000300000 */
.L_x_40:
[----:B------:R-:W-:Y:S01]  /*9950*/  ULEA UR7, UR5, UR47, 0x3 ;  /* 0x0000002f05077291 */ /* 0x000fe2000f8e183f */
[----:B------:R-:W-:-:S08]  /*9960*/  SHF.L.U32 R3, R0, 0x1f, RZ ;  /* 0x0000001f00037819 */ /* 0x000fd000000006ff */
[----:B------:R1:W3:Y:S01]  /*9970*/  SYNCS.PHASECHK.TRANS64.TRYWAIT P0, [UR7+0x34480], R3 ;  /* 0x03448003ff0075a7 */ /* 0x0002e20008000147 */
[----:B------:R-:W-:Y:S05]  /*9980*/  @!P1 BRA `(.L_x_41) ;  /* 0x0000000000049947 */ /* 0x000fea0003800000 */
[----:B------:R-:W-:Y:S01]  /*9990*/  BPT.TRAP 0x1 ;  /* 0x000000040000795c */ /* 0x000fe20000300000 */
.L_x_41:
[----:B---3--:R-:W-:Y:S05]  /*99a0*/  @P0 BRA `(.L_x_42) ;  /* 0x0000000000080947 */ /* 0x008fea0003800000 */
[----:B------:R-:W3:Y:S02]  /*99b0*/  SYNCS.PHASECHK.TRANS64.TRYWAIT P0, [UR7+0x34480], R3 ;  /* 0x03448003ff0075a7 */ /* 0x000ee40008000147 */
[----:B---3--:R-:W-:Y:S05]  /*99c0*/  @!P0 BRA `(.L_x_43) ;  /* 0x0000012c00448947 */ /* 0x008fea0003800000 */
.L_x_42:
        /* <DEDUP_REMOVED lines=32> */
[----:B----4-:R-:W4:Y:S04]  /*9bd0*/  LDL.LU.64 R24, [R1] ;  /* 0x0000000001187983 */ /* 0x010f280000300a00 */
[----:B------:R-:W4:Y:S04]  /*9be0*/  LDL.LU.64 R26, [R1+0x8] ;  /* 0x00000800011a7983 */ /* 0x000f280000300a00 */
        /* <DEDUP_REMOVED lines=29> */
[----:B------:R-:W4:Y:S01]  /*9dc0*/  LDL.LU.64 R86, [R1+0xf8] ;  /* 0x0000f80001567983 */ /* 0x000f220000300a00 */
[----:B------:R-:W-:-:S02]  /*9dd0*/  UIADD3 UR8, UR47, 0x20000, URZ ;  /* 0x000200002f087890 */ /* 0x000fc4000fffe03f */
[----:B------:R-:W-:Y:S01]  /*9de0*/  USHF.R.U32.HI UR7, URZ, 0x4, UR47 ;  /* 0x000000043f077899 */ /* 0x000fe2000801162f */
[----:B-----5:R-:W-:Y:S01]  /*9df0*/  STL [R1+0x208], R23 ;  /* 0x0002081701007387 */ /* 0x020fe20000100800 */
[----:B------:R-:W-:Y:S02]  /*9e00*/  USHF.R.U32.HI UR8, URZ, 0x4, UR8 ;  /* 0x000000043f087899 */ /* 0x000fe40008011608 */
[----:B------:R-:W-:Y:S01]  /*9e10*/  ULOP3.LUT UR7, UR7, 0x3fff, URZ, 0xc0, !UPT ;  /* 0x00003fff07077892 */ /* 0x000fe2000f8ec03f */
[----:B------:R-:W-:Y:S01]  /*9e20*/  STL [R1+0x204], R22 ;  /* 0x0002041601007387 */ /* 0x000fe20000100800 */
[----:B------:R-:W-:Y:S02]  /*9e30*/  ULOP3.LUT UR8, UR8, 0x3fff, URZ, 0xc0, !UPT ;  /* 0x00003fff08087892 */ /* 0x000fe4000f8ec03f */
[----:B------:R-:W-:Y:S01]  /*9e40*/  ULOP3.LUT UR7, UR7, 0x10000, URZ, 0xfc, !UPT ;  /* 0x0001000007077892 */ /* 0x000fe2000f8efc3f */
[----:B------:R-:W-:Y:S01]  /*9e50*/  STL [R1+0x200], R19 ;  /* 0x0002001301007387 */ /* 0x000fe20000100800 */
[----:B------:R-:W-:-:S02]  /*9e60*/  ULOP3.LUT UR9, UR8, 0x10000, URZ, 0xfc, !UPT ;  /* 0x0001000008097892 */ /* 0x000fc4000f8efc3f */
[----:B------:R-:W-:Y:S01]  /*9e70*/  UISETP.NE.U32.AND UP0, UPT, UR4, URZ, UPT ;  /* 0x0000003f0400728c */ /* 0x000fe2000bf05070 */
[----:B------:R-:W-:Y:S01]  /*9e80*/  STL [R1+0x1fc], R18 ;  /* 0x0001fc1201007387 */ /* 0x000fe20000100800 */
[----:B------:R-:W-:Y:S02]  /*9e90*/  ULEA UR8, UR5, UR7, 0xc ;  /* 0x0000000705087291 */ /* 0x000fe4000f8e603f */
[----:B------:R-:W-:Y:S01]  /*9ea0*/  ULEA UR7, UR5, UR9, 0xb ;  /* 0x0000000905077291 */ /* 0x000fe2000f8e583f */
[----:B------:R-:W-:Y:S01]  /*9eb0*/  STL [R1+0x1f8], R17 ;  /* 0x0001f81101007387 */ /* 0x000fe20000100800 */
[----:B------:R-:W-:Y:S01]  /*9ec0*/  UMOV UR11, 0x40000040 ;  /* 0x40000040000b7882 */ /* 0x000fe20000000000 */
[----:B------:R-:W-:-:S04]  /*9ed0*/  UMOV UR9, 0x40000040 ;  /* 0x4000004000097882 */ /* 0x000fc80000000000 */
[----:B------:R-:W-:Y:S01]  /*9ee0*/  UMOV UR10, UR7 ;  /* 0x00000007000a7c82 */ /* 0x000fe20008000000 */
[----:B------:R-:W-:Y:S01]  /*9ef0*/  UIADD3 UR12, UR8, 0x200, URZ ;  /* 0x00000200080c7890 */ /* 0x000fe2000fffe03f */
[----:B------:R-:W-:Y:S01]  /*9f00*/  STL [R1+0x1f4], R16 ;  /* 0x0001f41001007387 */ /* 0x000fe20000100800 */
[----:B------:R-:W-:Y:S01]  /*9f10*/  UMOV UR14, UR10 ;  /* 0x0000000a000e7c82 */ /* 0x000fe20008000000 */
[----:B------:R-:W-:Y:S01]  /*9f20*/  UMOV UR15, UR11 ;  /* 0x0000000b000f7c82 */ /* 0x000fe20008000000 */
[----:B------:R-:W-:Y:S01]  /*9f30*/  UMOV UR13, 0x40000040 ;  /* 0x40000040000d7882 */ /* 0x000fe20000000000 */
[----:B------:R-:W-:Y:S04]  /*9f40*/  STL [R1+0x1f0], R6 ;  /* 0x0001f00601007387 */ /* 0x000fe80000100800 */
[----:B------:R-:W-:Y:S04]  /*9f50*/  STL [R1+0x1ec], R5 ;  /* 0x0001ec0501007387 */ /* 0x000fe80000100800 */
[----:B------:R-:W-:Y:S04]  /*9f60*/  STL [R1+0x1e8], R4 ;  /* 0x0001e80401007387 */ /* 0x000fe80000100800 */
[----:B------:R1:W-:Y:S04]  /*9f70*/  STL [R1+0x1e4], R2 ;  /* 0x0001e40201007387 */ /* 0x0003e80000100800 */
[----:B------:R2:W-:Y:S01]  /*9f80*/  STL [R1+0x1e0], R0 ;  /* 0x0001e00001007387 */ /* 0x0005e20000100800 */
[----:B----4-:R-:W-:-:S06]  /*9f90*/  WARPGROUP.ARRIVE ;  /* 0x00000000000079c5 */ /* 0x010fcc0000000000 */
[----:B------:R-:W-:Y:S03]  /*9fa0*/  HGMMA.64x128x16.F32 R24, gdesc[UR8], R24, UP0, gsb0 ;  /* 0x01e00000081879f0 */ /* 0x000fe6000b800818 */
[----:B------:R-:W-:Y:S02]  /*9fb0*/  WARPGROUP.DEPBAR.LE gsb0, 0x0 ;  /* 0x00008000000079c5 */ /* 0x000fe40000010000 */
[----:B------:R-:W-:Y:S01]  /*9fc0*/  WARPGROUP.ARRIVE ;  /* 0x00000000000079c5 */ /* 0x000fe20000000000 */
[----:B------:R-:W-:Y:S01]  /*9fd0*/  STL.64 [R1], R24 ;  /* 0x0000001801007387 */ /* 0x000fe20000100a00 */
[----:B-1----:R-:W-:Y:S01]  /*9fe0*/  IMAD.MOV.U32 R2, RZ, RZ, R86 ;  /* 0x000000ffff027224 */ /* 0x002fe200078e0056 */
[----:B--2---:R-:W-:Y:S01]  /*9ff0*/  MOV R0, R87 ;  /* 0x0000005700007202 */ /* 0x004fe20000000f00 */
[----:B------:R-:W-:Y:S01]  /*a000*/  IMAD.MOV.U32 R4, RZ, RZ, R84 ;  /* 0x000000ffff047224 */ /* 0x000fe200078e0054 */
[----:B------:R-:W-:Y:S02]  /*a010*/  STL.64 [R1+0x8], R26 ;  /* 0x0000081a01007387 */ /* 0x000fe40000100a00 */
[----:B------:R-:W-:Y:S01]  /*a020*/  HGMMA.64x128x16.F32 R152, gdesc[UR12], R152, UP0, gsb0 ;  /* 0x01e000000c9879f0 */ /* 0x000fe2000b800898 */
[----:B---3--:R-:W-:Y:S01]  /*a030*/  MOV R3, R85 ;  /* 0x0000005500037202 */ /* 0x008fe20000000f00 */
        /* <DEDUP_REMOVED lines=34> */
[----:B------:R-:W-:-:S02]  /*a260*/  MOV R225, R59 ;  /* 0x0000003b00e17202 */ /* 0x000fc40000000f00 */
[----:B------:R-:W-:Y:S01]  /*a270*/  MOV R227, R57 ;  /* 0x0000003900e37202 */ /* 0x000fe20000000f00 */
        /* <DEDUP_REMOVED lines=38> */
[----:B------:R-:W-:-:S03]  /*a4e0*/  WARPGROUP.DEPBAR.LE gsb0, 0x0 ;  /* 0x00008000000079c5 */ /* 0x000fc60000010000 */
[----:B------:R-:W-:Y:S04]  /*a4f0*/  STL.64 [R1+0x7a8], R220 ;  /* 0x0007a8dc01007387 */ /* 0x000fe80000100a00 */
[----:B------:R-:W-:Y:S04]  /*a500*/  STL [R1+0x7a4], R218 ;  /* 0x0007a4da01007387 */ /* 0x000fe80000100800 */
[----:B------:R-:W-:Y:S04]  /*a510*/  STL [R1+0x7a0], R216 ;  /* 0x0007a0d801007387 */ /* 0x000fe80000100800 */
        /* <DEDUP_REMOVED lines=26> */
[----:B-1----:R-:W3:Y:S04]  /*a6c0*/  LDL.LU R164, [R1] ;  /* 0x0000000001a47983 */ /* 0x002ee80000300800 */
[----:B------:R-:W3:Y:S04]  /*a6d0*/  LDL.LU R165, [R1+0x4] ;  /* 0x0000040001a57983 */ /* 0x000ee80000300800 */
        /* <DEDUP_REMOVED lines=30> */
[----:B------:R-:W3:Y:S01]  /*a8c0*/  LDL.LU R196, [R1+0x80] ;  /* 0x0000800001c47983 */ /* 0x000ee20000300800 */
[----:B------:R-:W-:Y:S01]  /*a8d0*/  UIADD3 UR12, UR8, 0x400, URZ ;  /* 0x00000400080c7890 */ /* 0x000fe2000fffe03f */
[----:B------:R-:W-:Y:S01]  /*a8e0*/  WARPGROUP.ARRIVE ;  /* 0x00000000000079c5 */ /* 0x000fe20000000000 */
[----:B------:R-:W-:Y:S01]  /*a8f0*/  UMOV UR14, UR10 ;  /* 0x0000000a000e7c82 */ /* 0x000fe20008000000 */
[----:B------:R-:W-:Y:S01]  /*a900*/  UMOV UR15, UR11 ;  /* 0x0000000b000f7c82 */ /* 0x000fe20008000000 */
[----:B------:R-:W-:Y:S01]  /*a910*/  UMOV UR13, 0x40000040 ;  /* 0x40000040000d7882 */ /* 0x000fe20000000000 */
[----:B------:R-:W-:Y:S01]  /*a920*/  IMAD.MOV.U32 R197, RZ, RZ, R227 ;  /* 0x000000ffffc57224 */ /* 0x000fe200078e00e3 */
[----:B------:R-:W-:Y:S01]  /*a930*/  MOV R198, R226 ;  /* 0x000000e200c67202 */ /* 0x000fe20000000f00 */
[----:B------:R-:W-:Y:S01]  /*a940*/  IMAD.MOV.U32 R199, RZ, RZ, R225 ;  /* 0x000000ffffc77224 */ /* 0x000fe200078e00e1 */
[----:B------:R-:W-:Y:S01]  /*a950*/  MOV R200, R224 ;  /* 0x000000e000c87202 */ /* 0x000fe20000000f00 */
[----:B------:R-:W-:Y:S01]  /*a960*/  HGMMA.64x128x16.F32 R88, gdesc[UR12], R88, UP0, gsb0 ;  /* 0x01e000000c5879f0 */ /* 0x000fe2000b800858 */
[----:B------:R-:W-:Y:S01]  /*a970*/  UIADD3 UR12, UR8, 0x600, URZ ;  /* 0x00000600080c7890 */ /* 0x000fe2000fffe03f */
[----:B------:R-:W-:Y:S01]  /*a980*/  IMAD.MOV.U32 R201, RZ, RZ, R223 ;  /* 0x000000ffffc97224 */ /* 0x000fe200078e00df */
[----:B------:R-:W-:Y:S01]  /*a990*/  UMOV UR14, UR10 ;  /* 0x0000000a000e7c82 */ /* 0x000fe20008000000 */
[----:B------:R-:W-:Y:S01]  /*a9a0*/  UMOV UR15, UR11 ;  /* 0x0000000b000f7c82 */ /* 0x000fe20008000000 */
        /* <DEDUP_REMOVED lines=28> */
[----:B--2---:R-:W-:-:S06]  /*ab70*/  WARPGROUP.ARRIVE ;  /* 0x00000000000079c5 */ /* 0x004fcc0000000000 */
[----:B------:R-:W-:Y:S01]  /*ab80*/  HGMMA.64x128x16.F32 R24, gdesc[UR12], R24, UP0, gsb0 ;  /* 0x01e000000c1879f0 */ /* 0x000fe2000b800818 */
[----:B------:R-:W-:Y:S02]  /*ab90*/  UIADD3 UR12, UR8, 0x2, URZ ;  /* 0x00000002080c7890 */ /* 0x000fe4000fffe03f */
[----:B------:R-:W-:Y:S01]  /*aba0*/  UIADD3 UR14, UR7, 0x2, URZ ;  /* 0x00000002070e7890 */ /* 0x000fe2000fffe03f */
[----:B------:R-:W-:Y:S01]  /*abb0*/  UMOV UR13, 0x40000040 ;  /* 0x40000040000d7882 */ /* 0x000fe20000000000 */
[----:B------:R-:W-:Y:S01]  /*abc0*/  UMOV UR15, 0x40000040 ;  /* 0x40000040000f7882 */ /* 0x000fe20000000000 */
[----:B------:R-:W-:Y:S02]  /*abd0*/  WARPGROUP.DEPBAR.LE gsb0, 0x0 ;  /* 0x00008000000079c5 */ /* 0x000fe40000010000 */
[----:B---3--:R-:W-:-:S06]  /*abe0*/  WARPGROUP.ARRIVE ;  /* 0x00000000000079c5 */ /* 0x008fcc0000000000 */
[----:B------:R-:W-:Y:S03]  /*abf0*/  HGMMA.64x128x16.F32 R164, gdesc[UR12], R164, UP0, gsb0 ;  /* 0x01e000000ca479f0 */ /* 0x000fe6000b8008a4 */
        /* <DEDUP_REMOVED lines=65> */
[----:B------:R-:W-:Y:S01]  /*b010*/  HGMMA.64x128x16.F32 R152, gdesc[UR12], R152, UP0, gsb0 ;  /* 0x01e000000c9879f0 */ /* 0x000fe2000b800898 */
        /* <DEDUP_REMOVED lines=68> */
[----:B------:R-:W-:Y:S01]  /*b460*/  HGMMA.64x128x16.F32 R88, gdesc[UR12], R88, UP0, gsb0 ;  /* 0x01e000000c5879f0 */ /* 0x000fe2000b800858 */
[----:B------:R-:W-:Y:S01]  /*b470*/  UIADD3 UR12, UR8, 0x602, URZ ;  /* 0x00000602080c7890 */ /* 0x000fe2000fffe03f */
[----:B------:R-:W-:Y:S01]  /*b480*/  UMOV UR13, 0x40000040 ;  /* 0x40000040000d7882 */ /* 0x000fe20000000000 */
[----:B------:R-:W-:Y:S02]  /*b490*/  WARPGROUP.DEPBAR.LE gsb0, 0x0 ;  /* 0x00008000000079c5 */ /* 0x000fe40000010000 */
[----:B------:R-:W-:-:S07]  /*b4a0*/  WARPGROUP.ARRIVE ;  /* 0x00000000000079c5 */ /* 0x000fce0000000000 */
[----:B------:R-:W-:Y:S01]  /*b4b0*/  HGMMA.64x128x16.F32 R24, gdesc[UR12], R24, UP0, gsb0 ;  /* 0x01e000000c1879f0 */ /* 0x000fe2000b800818 */
[----:B------:R-:W-:Y:S02]  /*b4c0*/  UIADD3 UR12, UR8, 0x4, URZ ;  /* 0x00000004080c7890 */ /* 0x000fe4000fffe03f */
[----:B------:R-:W-:Y:S01]  /*b4d0*/  UIADD3 UR14, UR7, 0x4, URZ ;  /* 0x00000004070e7890 */ /* 0x000fe2000fffe03f */
[----:B------:R-:W-:Y:S01]  /*b4e0*/  UMOV UR13, 0x40000040 ;  /* 0x40000040000d7882 */ /* 0x000fe20000000000 */
[----:B------:R-:W-:Y:S01]  /*b4f0*/  UMOV UR15, 0x40000040 ;  /* 0x40000040000f7882 */ /* 0x000fe20000000000 */
[----:B------:R-:W-:Y:S02]  /*b500*/  WARPGROUP.DEPBAR.LE gsb0, 0x0 ;  /* 0x00008000000079c5 */ /* 0x000fe40000010000 */
[----:B--2---:R-:W-:-:S06]  /*b510*/  WARPGROUP.ARRIVE ;  /* 0x00000000000079c5 */ /* 0x004fcc0000000000 */
[----:B------:R-:W-:Y:S03]  /*b520*/  HGMMA.64x128x16.F32 R152, gdesc[UR12], R152, UP0, gsb0 ;  /* 0x01e000000c9879f0 */ /* 0x000fe6000b800898 */
        /* <DEDUP_REMOVED lines=839> */
[----:B------:R-:W-:Y:S01]  /*e9a0*/  HGMMA.64x128x16.F32 R88, gdesc[UR12], R88, UP0, gsb0 ;  /* 0x01e000000c5879f0 */ /* 0x000fe2000b800858 */
        /* <DEDUP_REMOVED lines=31> */
[----:B------:R-:W-:Y:S01]  /*eba0*/  HGMMA.64x128x16.F32 R24, gdesc[UR12], R24, UP0, gsb0 ;  /* 0x01e000000c1879f0 */ /* 0x000fe2000b800818 */
        /* <DEDUP_REMOVED lines=84> */
[----:B------:R-:W-:Y:S01]  /*f0f0*/  UIADD3 UR12, UR8, 0xc06, URZ ;  /* 0x00000c06080c7890 */ /* 0x000fe2000fffe03f */
[----:B------:R-:W-:Y:S01]  /*f100*/  UMOV UR13, 0x40000040 ;  /* 0x40000040000d7882 */ /* 0x000fe20000000000 */
[----:B------:R-:W-:Y:S02]  /*f110*/  WARPGROUP.DEPBAR.LE gsb0, 0x0 ;  /* 0x00008000000079c5 */ /* 0x000fe40000010000 */
[----:B------:R-:W-:-:S07]  /*f120*/  WARPGROUP.ARRIVE ;  /* 0x00000000000079c5 */ /* 0x000fce0000000000 */
[----:B------:R-:W-:Y:S01]  /*f130*/  HGMMA.64x128x16.F32 R88, gdesc[UR12], R88, UP0, gsb0 ;  /* 0x01e000000c5879f0 */ /* 0x000fe2000b800858 */
[----:B------:R-:W-:Y:S01]  /*f140*/  UIADD3 UR12, UR8, 0xe06, URZ ;  /* 0x00000e06080c7890 */ /* 0x000fe2000fffe03f */
[----:B------:R-:W-:Y:S01]  /*f150*/  UMOV UR13, 0x40000040 ;  /* 0x40000040000d7882 */ /* 0x000fe20000000000 */
[----:B------:R-:W-:Y:S02]  /*f160*/  WARPGROUP.DEPBAR.LE gsb0, 0x0 ;  /* 0x00008000000079c5 */ /* 0x000fe40000010000 */
[----:B------:R-:W-:-:S07]  /*f170*/  WARPGROUP.ARRIVE ;  /* 0x00000000000079c5 */ /* 0x000fce0000000000 */
[----:B------:R-:W-:Y:S03]  /*f180*/  HGMMA.64x128x16.F32 R24, gdesc[UR12], R24, UP0, gsb0 ;  /* 0x01e000000c1879f0 */ /* 0x000fe6000b800818 */
[----:B------:R-:W-:Y:S02]  /*f190*/  WARPGROUP.DEPBAR.LE gsb0, 0x0 ;  /* 0x00008000000079c5 */ /* 0x000fe40000010000 */
[----:B-1----:R-:W-:Y:S05]  /*f1a0*/  @!P1 BRA `(.L_x_44) ;  /* 0x0000000000049947 */ /* 0x002fea0003800000 */
[----:B------:R-:W-:Y:S01]  /*f1b0*/  BPT.TRAP 0x1 ;  /* 0x000000040000795c */ /* 0x000fe20000300000 */
.L_x_44:
[----:B------:R-:W-:Y:S02]  /*f1c0*/  UISETP.GT.U32.AND UP0, UPT, UR42, 0x1, UPT ;  /* 0x000000012a00788c */ /* 0x000fe4000bf04070 */
[----:B------:R-:W-:-:S04]  /*f1d0*/  ULEA UR7, UR6, UR47, 0x3 ;  /* 0x0000002f06077291 */ /* 0x000fc8000f8e183f */
[----:B------:R-:W-:Y:S01]  /*f1e0*/  UIADD3 UR7, UR7, 0x34490, URZ ;  /* 0x0003449007077890 */ /* 0x000fe2000fffe03f */
[----:B------:R-:W-:-:S03]  /*f1f0*/  PLOP3.LUT P0, PT, PT, PT, UP0, 0x80, 0x0 ;  /* 0x000000000000781c */ /* 0x000fc60003f0f008 */
[----:B------:R-:W-:-:S09]  /*f200*/  UPRMT UR7, URZ, 0x654, UR7 ;  /* 0x000006543f077896 */ /* 0x000fd20008000007 */
[----:B------:R-:W-:Y:S01]  /*f210*/  SYNCS.ARRIVE.TRANS64.RED.A1T0 RZ, [UR7], RZ ;  /* 0x000000ffffff79a7 */ /* 0x000fe20008100407 */
[----:B------:R-:W-:Y:S05]  /*f220*/  @P0 BRA `(.L_x_45) ;  /* 0x0000000000040947 */ /* 0x000fea0003800000 */
[----:B------:R-:W-:Y:S01]  /*f230*/  BPT.TRAP 0x1 ;  /* 0x000000040000795c */ /* 0x000fe20000300000 */
.L_x_45:
[----:B------:R-:W-:Y:S01]  /*f240*/  UIADD3 UR5, UR5, 0x1, URZ ;  /* 0x0000000105057890 */ /* 0x000fe2000fffe03f */
[C---:B-----5:R-:W-:Y:S01]  /*f250*/  ISETP.GT.AND P0, PT, R2.reuse, 0x1, PT ;  /* 0x000000010200780c */ /* 0x060fe20003f04270 */
[----:B------:R-:W-:Y:S01]  /*f260*/  UIADD3 UR6, UR6, 0x1, URZ ;  /* 0x0000000106067890 */ /* 0x000fe2000fffe03f */
[----:B------:R-:W-:Y:S01]  /*f270*/  IADD3 R2, R2, -0x1, RZ ;  /* 0xffffffff02027810 */ /* 0x000fe20007ffe0ff */
[----:B------:R-:W-:Y:S02]  /*f280*/  UISETP.NE.AND UP0, UPT, UR5, 0x2, UPT ;  /* 0x000000020500788c */ /* 0x000fe4000bf05270 */
[----:B------:R-:W-:Y:S02]  /*f290*/  UISETP.NE.AND UP1, UPT, UR6, 0x2, UPT ;  /* 0x000000020600788c */ /* 0x000fe4000bf25270 */
[----:B------:R-:W-:Y:S02]  /*f2a0*/  USEL UR7, URZ, 0x1, UP0 ;  /* 0x000000013f077887 */ /* 0x000fe40008000000 */
[----:B------:R-:W-:-:S02]  /*f2b0*/  USEL UR5, UR5, URZ, UP0 ;  /* 0x0000003f05057287 */ /* 0x000fc40008000000 */
[----:B------:R-:W-:Y:S02]  /*f2c0*/  USEL UR6, UR6, URZ, UP1 ;  /* 0x0000003f06067287 */ /* 0x000fe40008800000 */
[----:B------:R-:W-:Y:S01]  /*f2d0*/  LOP3.LUT R0, R0, UR7, RZ, 0x3c, !PT ;  /* 0x0000000700007c12 */ /* 0x000fe2000f8e3cff */
[----:B------:R-:W-:Y:S09]  /*f2e0*/  @P0 BRA `(.L_x_46) ;  /* 0xffffffa400880947 */ /* 0x000ff2000383ffff */
.L_x_39:
[----:B-----5:R-:W-:Y:S01]  /*f2f0*/  ISETP.GE.AND P0, PT, R4, 0x1, PT ;  /* 0x000000010400780c */ /* 0x020fe20003f06270 */
[----:B------:R-:W-:-:S04]  /*f300*/  IMAD.U32 R0, RZ, RZ, UR56 ;  /* 0x00000038ff007e24 */ /* 0x000fc8000f8e00ff */
[----:B------:R1:W-:Y:S08]  /*f310*/  SYNCS.ARRIVE.TRANS64.A1T0 RZ, [R0+UR49], RZ ;  /* 0x000000ff00ff79a7 */ /* 0x0003f00008100031 */
[----:B-1----:R-:W-:Y:S05]  /*f320*/  @!P0 BRA `(.L_x_47) ;  /* 0x0000000000388947 */ /* 0x002fea0003800000 */
[----:B------:R-:W-:-:S06]  /*f330*/  UISETP.NE.AND UP0, UPT, UR43, 0x3, UPT ;  /* 0x000000032b00788c */ /* 0x000fcc000bf05270 */
[----:B------:R-:W-:-:S13]  /*f340*/  PLOP3.LUT P0, PT, PT, PT, UP0, 0x80, 0x0 ;  /* 0x000000000000781c */ /* 0x000fda0003f0f008 */
[----:B------:R-:W-:Y:S05]  /*f350*/  @!P0 BRA `(.L_x_48) ;  /* 0x0000000000048947 */ /* 0x000fea0003800000 */
[----:B------:R-:W-:Y:S01]  /*f360*/  BPT.TRAP 0x1 ;  /* 0x000000040000795c */ /* 0x000fe20000300000 */
.L_x_48:
[----:B------:R-:W-:Y:S02]  /*f370*/  UIADD3 UR16, UR16, UR40, URZ ;  /* 0x0000002810107290 */ /* 0x000fe4000fffe03f */
[----:B------:R-:W-:Y:S02]  /*f380*/  UISETP.GT.U32.AND UP0, UPT, UR42, 0x1, UPT ;  /* 0x000000012a00788c */ /* 0x000fe4000bf04070 */
[----:B------:R-:W-:-:S04]  /*f390*/  USHF.L.U32 UR16, UR16, 0x3, URZ ;  /* 0x0000000310107899 */ /* 0x000fc8000800063f */
[----:B------:R-:W-:Y:S01]  /*f3a0*/  ULOP3.LUT UR16, UR16, 0x8, URZ, 0xc0, !UPT ;  /* 0x0000000810107892 */ /* 0x000fe2000f8ec03f */
[----:B------:R-:W-:-:S03]  /*f3b0*/  PLOP3.LUT P0, PT, PT, PT, UP0, 0x80, 0x0 ;  /* 0x000000000000781c */ /* 0x000fc60003f0f008 */
[----:B------:R-:W-:-:S04]  /*f3c0*/  UIADD3 UR16, UR47, 0x34490, UR16 ;  /* 0x000344902f107890 */ /* 0x000fc8000fffe010 */
[----:B------:R-:W-:-:S09]  /*f3d0*/  UPRMT UR16, URZ, 0x654, UR16 ;  /* 0x000006543f107896 */ /* 0x000fd20008000010 */
[----:B------:R-:W-:Y:S01]  /*f3e0*/  SYNCS.ARRIVE.TRANS64.RED.A1T0 RZ, [UR16], RZ ;  /* 0x000000ffffff79a7 */ /* 0x000fe20008100410 */
[----:B------:R-:W-:Y:S05]  /*f3f0*/  @P0 BRA `(.L_x_47) ;  /* 0x0000000000040947 */ /* 0x000fea0003800000 */
[----:B------:R-:W-:Y:S01]  /*f400*/  BPT.TRAP 0x1 ;  /* 0x000000040000795c */ /* 0x000fe20000300000 */
.L_x_47:
[----:B------:R-:W-:Y:S02]  /*f410*/  SHF.L.U32 R0, R216, 0x1f, RZ ;  /* 0x0000001fd8007819 */ /* 0x000fe400000006ff */
[----:B------:R-:W-:Y:S02]  /*f420*/  R2UR UR4, R4 ;  /* 0x00000000040472ca */ /* 0x000fe400000e0000 */
[----:B------:R-:W1:Y:S11]  /*f430*/  SYNCS.PHASECHK.TRANS64.TRYWAIT P0, [R6+UR50+0x10], R0 ;  /* 0x00001000060075a7 */ /* 0x000e760008000172 */
[----:B------:R-:W-:-:S04]  /*f440*/  UIADD3 UR4, UR4, 0x7f, URZ ;  /* 0x0000007f04047890 */ /* 0x000fc8000fffe03f */
[----:B------:R-:W-:-:S04]  /*f450*/  USHF.R.S32.HI UR5, URZ, 0x1f, UR4 ;  /* 0x0000001f3f057899 */ /* 0x000fc80008011404 */
[----:B------:R-:W-:-:S04]  /*f460*/  ULEA.HI UR5, UR5, UR4, URZ, 0x7 ;  /* 0x0000000405057291 */ /* 0x000fc8000f8f383f */
[----:B------:R-:W-:Y:S01]  /*f470*/  USHF.R.S32.HI UR5, URZ, 0x7, UR5 ;  /* 0x000000073f057899 */ /* 0x000fe20008011405 */
[----:B-1----:R-:W-:Y:S11]  /*f480*/  @!P0 BRA `(.L_x_49) ;  /* 0x000000d000ac8947 */ /* 0x002ff60003800000 */
.L_x_358:
[----:B------:R-:W-:Y:S01]  /*f490*/  UIADD3 UR40, UR5, UR40, URZ ;  /* 0x0000002805287290 */ /* 0x000fe2000fffe03f */
[----:B------:R-:W-:-:S03]  /*f4a0*/  LOP3.LUT P0, RZ, R5, 0xff, RZ, 0xc0, !PT ;  /* 0x000000ff05ff7812 */ /* 0x000fc6000780c0ff */
[----:B------:R-:W-:Y:S02]  /*f4b0*/  USHF.R.U32.HI UR4, URZ, 0x1, UR40 ;  /* 0x000000013f047899 */ /* 0x000fe40008011628 */
[----:B------:R-:W-:Y:S02]  /*f4c0*/  UISETP.GT.U32.AND UP0, UPT, UR40, 0x1, UPT ;  /* 0x000000012800788c */ /* 0x000fe4000bf04070 */
[----:B------:R-:W-:Y:S02]  /*f4d0*/  ULOP3.LUT UR4, UR4, 0x1, URZ, 0xc0, !UPT ;  /* 0x0000000104047892 */ /* 0x000fe4000f8ec03f */
[----:B------:R-:W-:Y:S02]  /*f4e0*/  UISETP.LT.U32.AND UP0, UPT, UR5, 0x2, UP0 ;  /* 0x000000020500788c */ /* 0x000fe40008701070 */
[----:B------:R-:W-:Y:S02]  /*f4f0*/  UISETP.NE.U32.AND UP1, UPT, UR4, 0x1, UPT ;  /* 0x000000010400788c */ /* 0x000fe4000bf25070 */
[----:B------:R-:W-:-:S02]  /*f500*/  ULOP3.LUT UR40, UR40, 0x1, URZ, 0xc0, !UPT ;  /* 0x0000000128287892 */ /* 0x000fc4000f8ec03f */
[----:B------:R-:W-:Y:S02]  /*f510*/  UISETP.GT.U32.AND UP1, UPT, UR5, 0x1, !UP1 ;  /* 0x000000010500788c */ /* 0x000fe4000cf24070 */
[----:B------:R-:W-:Y:S02]  /*f520*/  USEL UR5, URZ, 0x1, !UP0 ;  /* 0x000000013f057887 */ /* 0x000fe4000c000000 */
[----:B------:R-:W-:-:S04]  /*f530*/  USEL UR4, URZ, 0x1, !UP1 ;  /* 0x000000013f047887 */ /* 0x000fc8000c800000 */
[----:B------:R-:W-:Y:S01]  /*f540*/  ULOP3.LUT UR41, UR4, UR41, UR5, 0x96, !UPT ;  /* 0x0000002904297292 */ /* 0x000fe2000f8e9605 */
[----:B------:R-:W-:Y:S11]  /*f550*/  @!P0 BRA `(.L_x_50) ;  /* 0x00000000000c8947 */ /* 0x000ff60003800000 */
[----:B------:R-:W-:-:S04]  /*f560*/  DEPBAR {5,4,3,2,1,0} ;  /* 0x0000003f0000791a */ /* 0x000fc80000000000 */
[----:B------:R3:W-:Y:S02]  /*f570*/  UTMACCTL.IV [UR36] ;  /* 0x00000000240079b9 */ /* 0x0007e40008000000 */
[----:B---3--:R-:W-:Y:S01]  /*f580*/  NOP ;  /* 0x0000000000007918 */ /* 0x008fe20000000000 */
.L_x_50:
[----:B------:R-:W-:Y:S01]  /*f590*/  UIADD3 UR4, UR47, 0x30000, URZ ;  /* 0x000300002f047890 */ /* 0x000fe2000fffe03f */
[----:B------:R-:W-:Y:S02]  /*f5a0*/  R2UR UR45, R16 ;  /* 0x00000000102d72ca */ /* 0x000fe400000e0000 */
[----:B------:R-:W-:Y:S01]  /*f5b0*/  R2UR UR46, R17 ;  /* 0x00000000112e72ca */ /* 0x000fe200000e0000 */
[----:B------:R-:W-:-:S06]  /*f5c0*/  ULOP3.LUT UP0, URZ, UR4, 0x3ff, URZ, 0xc0, !UPT ;  /* 0x000003ff043f7892 */ /* 0x000fcc000f80c03f */
[----:B------:R-:W-:-:S04]  /*f5d0*/  PLOP3.LUT P0, PT, PT, PT, UP0, 0x80, 0x0 ;  /* 0x000000000000781c */ /* 0x000fc80003f0f008 */
[----:B------:R-:W-:Y:S02]  /*f5e0*/  USHF.L.U32 UR45, UR45, 0x8, URZ ;  /* 0x000000082d2d7899 */ /* 0x000fe4000800063f */
[----:B------:R-:W-:-:S07]  /*f5f0*/  USHF.L.U32 UR46, UR46, 0x7, URZ ;  /* 0x000000072e2e7899 */ /* 0x000fce000800063f */
[----:B------:R-:W-:Y:S05]  /*f600*/  @!P0 BRA `(.L_x_51) ;  /* 0x00000000007c8947 */ /* 0x000fea0003800000 */
[----:B------:R-:W-:Y:S01]  /*f610*/  MOV R16, 0x0 ;  /* 0x0000000000107802 */ /* 0x000fe20000000f00 */
[----:B------:R-:W-:Y:S01]  /*f620*/  ULDC.64 UR4, c[0x4][0x68] ;  /* 0x01001a0000047ab9 */ /* 0x000fe20000000a00 */
[----:B------:R-:W-:Y:S01]  /*f630*/  ULDC.64 UR6, c[0x4][0x70] ;  /* 0x01001c0000067ab9 */ /* 0x000fe20000000a00 */
[----:B------:R-:W-:Y:S01]  /*f640*/  ULDC.64 UR8, c[0x4][0x8] ;  /* 0x0100020000087ab9 */ /* 0x000fe20000000a00 */
[----:B-1----:R1:W3:Y:S01]  /*f650*/  LDC.64 R2, c[0x4][R16] ;  /* 0x0100000010027b82 */ /* 0x0022e20000000a00 */
[----:B------:R-:W-:Y:S01]  /*f660*/  MOV R4, UR4 ;  /* 0x0000000400047c02 */ /* 0x000fe20008000f00 */
[----:B------:R-:W-:Y:S01]  /*f670*/  IMAD.U32 R5, RZ, RZ, UR5 ;  /* 0x00000005ff057e24 */ /* 0x000fe2000f8e00ff */
[----:B------:R-:W-:Y:S01]  /*f680*/  MOV R6, UR6 ;  /* 0x0000000600067c02 */ /* 0x000fe20008000f00 */
[----:B------:R-:W-:Y:S01]  /*f690*/  IMAD.U32 R7, RZ, RZ, UR7 ;  /* 0x00000007ff077e24 */ /* 0x000fe2000f8e00ff */
[----:B------:R-:W-:Y:S01]  /*f6a0*/  MOV R10, UR8 ;  /* 0x00000008000a7c02 */ /* 0x000fe20008000f00 */
[----:B------:R-:W-:Y:S01]  /*f6b0*/  IMAD.U32 R11, RZ, RZ, UR9 ;  /* 0x00000009ff0b7e24 */ /* 0x000fe2000f8e00ff */
[----:B------:R-:W-:Y:S01]  /*f6c0*/  MOV R8, 0x70 ;  /* 0x0000007000087802 */ /* 0x000fe20000000f00 */
[----:B------:R-:W-:Y:S01]  /*f6d0*/  IMAD.MOV.U32 R12, RZ, RZ, 0x1 ;  /* 0x00000001ff0c7424 */ /* 0x000fe200078e00ff */
[----:B-1----:R-:W-:-:S07]  /*f6e0*/  MOV R13, RZ ;  /* 0x000000ff000d7202 */ /* 0x002fce0000000f00 */
[----:B------:R-:W-:-:S07]  /*f6f0*/  LEPC R20, `(.L_x_52) ;  /* 0x000000001014794e */ /* 0x000fce0000000000 */
[----:B--23--:R-:W-:Y:S05]  /*f700*/  CALL.ABS.NOINC R2 ;  /* 0x0000000002007343 */ /* 0x00cfea0003c00000 */
.L_x_52:
[----:B------:R1:W2:Y:S01]  /*f710*/  LDC.64 R2, c[0x4][R16] ;  /* 0x0100000010027b82 */ /* 0x0002a20000000a00 */
[----:B------:R-:W-:Y:S01]  /*f720*/  ULDC.64 UR4, c[0x4][0x68] ;  /* 0x01001a0000047ab9 */ /* 0x000fe20000000a00 */
[----:B------:R-:W-:Y:S01]  /*f730*/  ULDC.64 UR6, c[0x4][0x70] ;  /* 0x01001c0000067ab9 */ /* 0x000fe20000000a00 */
[----:B------:R-:W-:Y:S01]  /*f740*/  ULDC.64 UR8, c[0x4][0x8] ;  /* 0x0100020000087ab9 */ /* 0x000fe20000000a00 */
[----:B------:R-:W-:Y:S01]  /*f750*/  IMAD.U32 R4, RZ, RZ, UR4 ;  /* 0x00000004ff047e24 */ /* 0x000fe2000f8e00ff */
[----:B------:R-:W-:Y:S01]  /*f760*/  MOV R5, UR5 ;  /* 0x0000000500057c02 */ /* 0x000fe20008000f00 */
[----:B------:R-:W-:Y:S01]  /*f770*/  IMAD.U32 R6, RZ, RZ, UR6 ;  /* 0x00000006ff067e24 */ /* 0x000fe2000f8e00ff */
[----:B------:R-:W-:Y:S01]  /*f780*/  MOV R7, UR7 ;  /* 0x0000000700077c02 */ /* 0x000fe20008000f00 */
[----:B------:R-:W-:Y:S01]  /*f790*/  IMAD.U32 R10, RZ, RZ, UR8 ;  /* 0x00000008ff0a7e24 */ /* 0x000fe2000f8e00ff */
[----:B------:R-:W-:Y:S01]  /*f7a0*/  MOV R11, UR9 ;  /* 0x00000009000b7c02 */ /* 0x000fe20008000f00 */
[----:B------:R-:W-:Y:S01]  /*f7b0*/  IMAD.MOV.U32 R8, RZ, RZ, 0x70 ;  /* 0x00000070ff087424 */ /* 0x000fe200078e00ff */
[----:B------:R-:W-:Y:S01]  /*f7c0*/  MOV R12, 0x1 ;  /* 0x00000001000c7802 */ /* 0x000fe20000000f00 */
[----:B-1----:R-:W-:-:S07]  /*f7d0*/  IMAD.MOV.U32 R13, RZ, RZ, RZ ;  /* 0x000000ffff0d7224 */ /* 0x002fce00078e00ff */
[----:B------:R-:W-:-:S07]  /*f7e0*/  LEPC R20, `(.L_x_51) ;  /* 0x000000001014794e */ /* 0x000fce0000000000 */
[----:B--2---:R-:W-:Y:S05]  /*f7f0*/  CALL.ABS.NOINC R2 ;  /* 0x0000000002007343 */ /* 0x004fea0003c00000 */
.L_x_51:
[----:B------:R-:W-:Y:S02]  /*f800*/  ULDC.64 UR4, c[0x0][0x590] ;  /* 0x0001640000047ab9 */ /* 0x000fe40000000a00 */
[----:B------:R-:W-:-:S04]  /*f810*/  ISETP.NE.U32.AND P0, PT, RZ, UR4, PT ;  /* 0x00000004ff007c0c */ /* 0x000fc8000bf05070 */
[----:B------:R-:W-:-:S13]  /*f820*/  ISETP.NE.AND.EX P0, PT, RZ, UR5, PT, P0 ;  /* 0x00000005ff007c0c */ /* 0x000fda000bf05300 */
[----:B------:R-:W-:Y:S05]  /*f830*/  @!P0 BRA `(.L_x_53) ;  /* 0x0000000000148947 */ /* 0x000fea0003800000 */
[----:B-1----:R-:W-:-:S04]  /*f840*/  LEA R2, P0, R18, UR4, 0x3 ;  /* 0x0000000412027c11 */ /* 0x002fc8000f8018ff */
[----:B------:R-:W-:-:S06]  /*f850*/  LEA.HI.X R3, R18, UR5, R19, 0x3, P0 ;  /* 0x0000000512037c11 */ /* 0x000fcc00080f1c13 */
[----:B------:R-:W3:Y:S04]  /*f860*/  LDG.E.64 R2, desc[UR38][R2.64] ;  /* 0x0000002602027981 */ /* 0x000ee8000c1e1b00 */
[----:B---3--:R3:W5:Y:S01]  /*f870*/  LD.E R0, desc[UR38][R2.64] ;  /* 0x0000002602007980 */ /* 0x008762000c101900 */
[----:B------:R-:W-:Y:S05]  /*f880*/  BRA `(.L_x_54) ;  /* 0x0000000000307947 */ /* 0x000fea0003800000 */
.L_x_53:
[----:B------:R-:W-:Y:S02]  /*f890*/  ULDC.64 UR4, c[0x0][0x588] ;  /* 0x0001620000047ab9 */ /* 0x000fe40000000a00 */
[----:B------:R-:W-:-:S04]  /*f8a0*/  ISETP.NE.U32.AND P0, PT, RZ, UR4, PT ;  /* 0x00000004ff007c0c */ /* 0x000fc8000bf05070 */
[----:B------:R-:W-:-:S13]  /*f8b0*/  ISETP.NE.AND.EX P0, PT, RZ, UR5, PT, P0 ;  /* 0x00000005ff007c0c */ /* 0x000fda000bf05300 */
[----:B------:R-:W-:Y:S05]  /*f8c0*/  @!P0 BRA `(.L_x_55) ;  /* 0x0000000000188947 */ /* 0x000fea0003800000 */
[----:B------:R-:W3:Y:S01]  /*f8d0*/  LDC.64 R4, c[0x0][0x588] ;  /* 0x00016200ff047b82 */ /* 0x000ee20000000a00 */
[----:B------:R-:W-:Y:S02]  /*f8e0*/  ULDC UR4, c[0x0][0x598] ;  /* 0x0001660000047ab9 */ /* 0x000fe40000000800 */
[----:B-1----:R-:W-:-:S04]  /*f8f0*/  IMAD R2, R18, UR4, RZ ;  /* 0x0000000412027c24 */ /* 0x002fc8000f8e02ff */
[----:B---3--:R-:W-:-:S05]  /*f900*/  IMAD.WIDE R2, R2, 0x4, R4 ;  /* 0x0000000402027825 */ /* 0x008fca00078e0204 */
[----:B------:R1:W5:Y:S01]  /*f910*/  LDG.E R0, desc[UR38][R2.64] ;  /* 0x0000002602007981 */ /* 0x000362000c1e1900 */
[----:B------:R-:W-:Y:S05]  /*f920*/  BRA `(.L_x_54) ;  /* 0x0000000000087947 */ /* 0x000fea0003800000 */
.L_x_55:
[----:B------:R-:W-:Y:S02]  /*f930*/  ULDC UR4, c[0x0][0x580] ;  /* 0x0001600000047ab9 */ /* 0x000fe40000000800 */
[----:B-1----:R-:W-:-:S07]  /*f940*/  MOV R0, UR4 ;  /* 0x0000000400007c02 */ /* 0x002fce0008000f00 */
.L_x_54:
[----:B------:R-:W-:Y:S02]  /*f950*/  ULDC.64 UR4, c[0x0][0x5b8] ;  /* 0x00016e0000047ab9 */ /* 0x000fe40000000a00 */
[----:B------:R-:W-:-:S04]  /*f960*/  ISETP.NE.U32.AND P0, PT, RZ, UR4, PT ;  /* 0x00000004ff007c0c */ /* 0x000fc8000bf05070 */
[----:B------:R-:W-:-:S13]  /*f970*/  ISETP.NE.AND.EX P0, PT, RZ, UR5, PT, P0 ;  /* 0x00000005ff007c0c */ /* 0x000fda000bf05300 */
[----:B------:R-:W-:Y:S05]  /*f980*/  @!P0 BRA `(.L_x_56) ;  /* 0x0000000000148947 */ /* 0x000fea0003800000 */
[----:B-1-3--:R-:W-:-:S04]  /*f990*/  LEA R2, P0, R18, UR4, 0x3 ;  /* 0x0000000412027c11 */ /* 0x00afc8000f8018ff */
[----:B------:R-:W-:-:S06]  /*f9a0*/  LEA.HI.X R3, R18, UR5, R19, 0x3, P0 ;  /* 0x0000000512037c11 */ /* 0x000fcc00080f1c13 */
[----:B------:R-:W3:Y:S04]  /*f9b0*/  LDG.E.64 R2, desc[UR38][R2.64] ;  /* 0x0000002602027981 */ /* 0x000ee8000c1e1b00 */
[----:B---3--:R1:W5:Y:S01]  /*f9c0*/  LD.E R2, desc[UR38][R2.64] ;  /* 0x0000002602027980 */ /* 0x008362000c101900 */
[----:B------:R-:W-:Y:S05]  /*f9d0*/  BRA `(.L_x_57) ;  /* 0x0000000000307947 */ /* 0x000fea0003800000 */
.L_x_56:
[----:B------:R-:W-:Y:S02]  /*f9e0*/  ULDC.64 UR4, c[0x0][0x5b0] ;  /* 0x00016c0000047ab9 */ /* 0x000fe40000000a00 */
[----:B------:R-:W-:-:S04]  /*f9f0*/  ISETP.NE.U32.AND P0, PT, RZ, UR4, PT ;  /* 0x00000004ff007c0c */ /* 0x000fc8000bf05070 */
[----:B------:R-:W-:-:S13]  /*fa00*/  ISETP.NE.AND.EX P0, PT, RZ, UR5, PT, P0 ;  /* 0x00000005ff007c0c */ /* 0x000fda000bf05300 */
[----:B------:R-:W-:Y:S05]  /*fa10*/  @!P0 BRA `(.L_x_58) ;  /* 0x0000000000188947 */ /* 0x000fea0003800000 */
[----:B------:R-:W4:Y:S01]  /*fa20*/  LDC.64 R4, c[0x0][0x5b0] ;  /* 0x00016c00ff047b82 */ /* 0x000f220000000a00 */
[----:B------:R-:W-:Y:S02]  /*fa30*/  ULDC UR4, c[0x0][0x5c0] ;  /* 0x0001700000047ab9 */ /* 0x000fe40000000800 */
[----:B-1-3--:R-:W-:-:S04]  /*fa40*/  IMAD R2, R18, UR4, RZ ;  /* 0x0000000412027c24 */ /* 0x00afc8000f8e02ff */
[----:B----4-:R-:W-:-:S06]  /*fa50*/  IMAD.WIDE R2, R2, 0x4, R4 ;  /* 0x0000000402027825 */ /* 0x010fcc00078e0204 */
[----:B------:R3:W5:Y:S01]  /*fa60*/  LDG.E R2, desc[UR38][R2.64] ;  /* 0x0000002602027981 */ /* 0x000762000c1e1900 */
[----:B------:R-:W-:Y:S05]  /*fa70*/  BRA `(.L_x_57) ;  /* 0x0000000000087947 */ /* 0x000fea0003800000 */
.L_x_58:
[----:B------:R-:W-:Y:S02]  /*fa80*/  ULDC UR4, c[0x0][0x5a8] ;  /* 0x00016a0000047ab9 */ /* 0x000fe40000000800 */
[----:B-1-3--:R-:W-:-:S07]  /*fa90*/  IMAD.U32 R2, RZ, RZ, UR4 ;  /* 0x00000004ff027e24 */ /* 0x00afce000f8e00ff */
.L_x_57:
[----:B------:R-:W-:Y:S01]  /*faa0*/  ISETP.GT.U32.AND P0, PT, R221, 0x3e, PT ;  /* 0x0000003edd00780c */ /* 0x000fe20003f04070 */
[----:B------:R-:W-:Y:S01]  /*fab0*/  BSSY B0, `(.L_x_59) ;  /* 0x0000007000007945 */ /* 0x000fe20003800000 */
[----:B------:R-:W-:-:S11]  /*fac0*/  PRMT R16, RZ, 0x7610, R16 ;  /* 0x00007610ff107816 */ /* 0x000fd60000000010 */
[----:B------:R-:W-:Y:S05]  /*fad0*/  @P0 BRA `(.L_x_60) ;  /* 0x0000000000100947 */ /* 0x000fea0003800000 */
[----:B------:R-:W-:-:S03]  /*fae0*/  UMOV UR4, 0xffffffff ;  /* 0xffffffff00047882 */ /* 0x000fc60000000000 */
[----:B------:R-:W-:Y:S05]  /*faf0*/  BRA.DIV UR4, `(.L_x_61) ;  /* 0x000000ce042c7947 */ /* 0x000fea000b800000 */
[----:B------:R-:W-:-:S13]  /*fb00*/  ELECT P6, URZ, PT ;  /* 0x00000000003f782f */ /* 0x000fda00038c0000 */
.L_x_360:
[----:B------:R-:W-:-:S07]  /*fb10*/  SEL R16, RZ, 0x1, !P6 ;  /* 0x00000001ff107807 */ /* 0x000fce0007000000 */
.L_x_60:
[----:B------:R-:W-:Y:S05]  /*fb20*/  BSYNC B0 ;  /* 0x0000000000007941 */ /* 0x000fea0003800000 */
.L_x_59:
[----:B-1-3--:R-:W-:-:S04]  /*fb30*/  MOV R3, UR55 ;  /* 0x0000003700037c02 */ /* 0x00afc80008000f00 */
[----:B------:R-:W-:-:S13]  /*fb40*/  ISETP.NE.AND P0, PT, R3, 0x3, PT ;  /* 0x000000030300780c */ /* 0x000fda0003f05270 */
[----:B------:R-:W-:Y:S05]  /*fb50*/  @!P0 BRA `(.L_x_62) ;  /* 0x0000000000048947 */ /* 0x000fea0003800000 */
[----:B------:R-:W-:Y:S01]  /*fb60*/  BPT.TRAP 0x1 ;  /* 0x000000040000795c */ /* 0x000fe20000300000 */
.L_x_62:
[----:B------:R-:W-:Y:S02]  /*fb70*/  SHF.L.U32 R222, RZ, 0x1f, RZ ;  /* 0x0000001fffde7819 */ /* 0x000fe400000006ff */
[----:B-----5:R-:W-:Y:S02]  /*fb80*/  FSETP.NEU.AND P1, PT, R0, RZ, PT ;  /* 0x000000ff0000720b */ /* 0x020fe40003f2d000 */
[----:B------:R-:W1:Y:S02]  /*fb90*/  SYNCS.PHASECHK.TRANS64.TRYWAIT P2, [UR47+0x344a0], R222 ;  /* 0x0344a0deff0075a7 */ /* 0x000e64000804016f */
[----:B-1----:R-:W-:Y:S09]  /*fba0*/  @!P2 BRA `(.L_x_63) ;  /* 0x000000cc0018a947 */ /* 0x002ff20003800000 */
.L_x_361:
[----:B-1----:R-:W3:Y:S04]  /*fbb0*/  LDL.LU R3, [R1] ;  /* 0x0000000001037983 */ /* 0x002ee80000300800 */
[----:B------:R-:W4:Y:S04]  /*fbc0*/  LDL.LU R7, [R1+0x4] ;  /* 0x0000040001077983 */ /* 0x000f280000300800 */
[----:B------:R-:W5:Y:S01]  /*fbd0*/  LDL.LU R6, [R1+0x8] ;  /* 0x0000080001067983 */ /* 0x000f620000300800 */
[----:B------:R-:W-:Y:S01]  /*fbe0*/  IMAD.MOV.U32 R8, RZ, RZ, RZ ;  /* 0x000000ffff087224 */ /* 0x000fe200078e00ff */
[----:B------:R-:W-:Y:S01]  /*fbf0*/  @P1 LEA R4, R220, UR47, 0x1 ;  /* 0x0000002fdc041c11 */ /* 0x000fe2000f8e08ff */
[----:B------:R-:W-:Y:S05]  /*fc00*/  @P1 WARPSYNC.ALL ;  /* 0x0000000000001948 */ /* 0x000fea0003800000 */
[----:B------:R-:W1:Y:S01]  /*fc10*/  @P1 LDSM.16.MT88.4 R8, [R4+0x30000] ;  /* 0x030000000408183b */ /* 0x000e620000004200 */
[----:B------:R-:W-:Y:S01]  /*fc20*/  BSSY B0, `(.L_x_64) ;  /* 0x000000f000007945 */ /* 0x000fe20003800000 */
[----:B-1----:R-:W-:-:S02]  /*fc30*/  HADD2.F32 R5, -RZ, R8.H0_H0 ;  /* 0x20000008ff057230 */ /* 0x002fc40000004100 */
[----:B---3--:R-:W-:-:S04]  /*fc40*/  FMUL R3, R3, R2 ;  /* 0x0000000203037220 */ /* 0x008fc80000400000 */
[----:B------:R-:W-:Y:S01]  /*fc50*/  FFMA R5, R5, R0, R3 ;  /* 0x0000000005057223 */ /* 0x000fe20000000003 */
[----:B------:R-:W-:Y:S02]  /*fc60*/  HADD2.F32 R3, -RZ, R8.H1_H1 ;  /* 0x30000008ff037230 */ /* 0x000fe40000004100 */
[-C--:B----4-:R-:W-:Y:S01]  /*fc70*/  FMUL R12, R7, R2.reuse ;  /* 0x00000002070c7220 */ /* 0x090fe20000400000 */
[----:B-----5:R-:W-:-:S03]  /*fc80*/  FMUL R13, R6, R2 ;  /* 0x00000002060d7220 */ /* 0x020fc60000400000 */
[----:B------:R-:W-:-:S05]  /*fc90*/  FFMA R12, R3, R0, R12 ;  /* 0x00000000030c7223 */ /* 0x000fca000000000c */
[----:B------:R-:W-:Y:S02]  /*fca0*/  F2FP.F16.F32.PACK_AB R12, R12, R5 ;  /* 0x000000050c0c723e */ /* 0x000fe400000000ff */
[----:B------:R-:W1:Y:S01]  /*fcb0*/  @P1 LDSM.16.MT88.4 R4, [R4+0x30800] ;  /* 0x030800000404183b */ /* 0x000e620000004200 */
[----:B------:R-:W-:Y:S05]  /*fcc0*/  @P1 BRA `(.L_x_65) ;  /* 0x0000000000101947 */ /* 0x000fea0003800000 */
[----:B------:R-:W-:Y:S02]  /*fcd0*/  MOV R9, RZ ;  /* 0x000000ff00097202 */ /* 0x000fe40000000f00 */
[----:B------:R-:W-:Y:S02]  /*fce0*/  CS2R R10, SRZ ;  /* 0x00000000000a7805 */ /* 0x000fe4000001ff00 */
[----:B-1----:R-:W-:Y:S02]  /*fcf0*/  CS2R R4, SRZ ;  /* 0x0000000000047805 */ /* 0x002fe4000001ff00 */
[----:B------:R-:W-:-:S07]  /*fd00*/  CS2R R6, SRZ ;  /* 0x0000000000067805 */ /* 0x000fce000001ff00 */
.L_x_65:
[----:B------:R-:W-:Y:S05]  /*fd10*/  BSYNC B0 ;  /* 0x0000000000007941 */ /* 0x000fea0003800000 */
.L_x_64:
[----:B------:R-:W3:Y:S04]  /*fd20*/  LDL.LU R227, [R1+0xc] ;  /* 0x00000c0001e37983 */ /* 0x000ee80000300800 */
[----:B------:R-:W4:Y:S04]  /*fd30*/  LDL.LU R18, [R1+0x10] ;  /* 0x0000100001127983 */ /* 0x000f280000300800 */
[----:B------:R-:W5:Y:S04]  /*fd40*/  LDL.LU R17, [R1+0x14] ;  /* 0x0000140001117983 */ /* 0x000f680000300800 */
        /* <DEDUP_REMOVED lines=10> */
[--C-:B------:R-:W-:Y:S01]  /*fdf0*/  HADD2.F32 R3, -RZ, R9.reuse.H0_H0 ;  /* 0x20000009ff037230 */ /* 0x100fe20000004100 */
[----:B------:R-:W-:Y:S05]  /*fe00*/  WARPSYNC.ALL ;  /* 0x0000000000007948 */ /* 0x000fea0003800000 */
[----:B------:R-:W-:Y:S01]  /*fe10*/  FFMA R14, R3, R0, R13 ;  /* 0x00000000030e7223 */ /* 0x000fe2000000000d */
[----:B------:R-:W-:Y:S01]  /*fe20*/  HADD2.F32 R3, -RZ, R9.H1_H1 ;  /* 0x30000009ff037230 */ /* 0x000fe20000004100 */
[----:B------:R-:W-:Y:S01]  /*fe30*/  PRMT R16, R16, 0x9910, RZ ;  /* 0x0000991010107816 */ /* 0x000fe200000000ff */
[----:B------:R-:W-:Y:S01]  /*fe40*/  BSSY B0, `(.L_x_66) ;  /* 0x000003f000007945 */ /* 0x000fe20003800000 */
[----:B---3--:R-:W-:-:S04]  /*fe50*/  FMUL R13, R227, R2 ;  /* 0x00000002e30d7220 */ /* 0x008fc80000400000 */
[----:B------:R-:W-:Y:S01]  /*fe60*/  FFMA R13, R3, R0, R13 ;  /* 0x00000000030d7223 */ /* 0x000fe2000000000d */
[----:B----4-:R-:W-:-:S04]  /*fe70*/  FMUL R3, R18, R2 ;  /* 0x0000000212037220 */ /* 0x010fc80000400000 */
[----:B------:R-:W-:Y:S01]  /*fe80*/  F2FP.F16.F32.PACK_AB R13, R13, R14 ;  /* 0x0000000e0d0d723e */ /* 0x000fe200000000ff */
[----:B------:R-:W-:-:S05]  /*fe90*/  HADD2.F32 R14, -RZ, R10.H0_H0 ;  /* 0x2000000aff0e7230 */ /* 0x000fca0000004100 */
[----:B------:R-:W-:Y:S01]  /*fea0*/  FFMA R18, R14, R0, R3 ;  /* 0x000000000e127223 */ /* 0x000fe20000000003 */
[----:B------:R-:W-:Y:S02]  /*feb0*/  HADD2.F32 R14, -RZ, R10.H1_H1 ;  /* 0x3000000aff0e7230 */ /* 0x000fe40000004100 */
[----:B-----5:R-:W-:-:S04]  /*fec0*/  FMUL R3, R17, R2 ;  /* 0x0000000211037220 */ /* 0x020fc80000400000 */
[----:B------:R-:W-:Y:S01]  /*fed0*/  FFMA R17, R14, R0, R3 ;  /* 0x000000000e117223 */ /* 0x000fe20000000003 */
[----:B------:R-:W-:Y:S02]  /*fee0*/  HADD2.F32 R14, -RZ, R11.H0_H0 ;  /* 0x2000000bff0e7230 */ /* 0x000fe40000004100 */
[----:B--2---:R-:W-:-:S04]  /*fef0*/  FMUL R3, R15, R2 ;  /* 0x000000020f037220 */ /* 0x004fc80000400000 */
[----:B------:R-:W-:Y:S01]  /*ff00*/  FFMA R15, R14, R0, R3 ;  /* 0x000000000e0f7223 */ /* 0x000fe20000000003 */
[----:B------:R-:W-:Y:S02]  /*ff10*/  HADD2.F32 R14, -RZ, R11.H1_H1 ;  /* 0x3000000bff0e7230 */ /* 0x000fe40000004100 */
[----:B------:R-:W-:-:S04]  /*ff20*/  FMUL R3, R226, R2 ;  /* 0x00000002e2037220 */ /* 0x000fc80000400000 */
[----:B------:R-:W-:Y:S01]  /*ff30*/  FFMA R3, R14, R0, R3 ;  /* 0x000000000e037223 */ /* 0x000fe20000000003 */
[----:B------:R-:W-:-:S04]  /*ff40*/  F2FP.F16.F32.PACK_AB R14, R17, R18 ;  /* 0x00000012110e723e */ /* 0x000fc800000000ff */
[----:B------:R-:W-:Y:S02]  /*ff50*/  F2FP.F16.F32.PACK_AB R15, R3, R15 ;  /* 0x0000000f030f723e */ /* 0x000fe400000000ff */
[----:B------:R-:W-:-:S05]  /*ff60*/  LEA R3, R220, UR47, 0x1 ;  /* 0x0000002fdc037c11 */ /* 0x000fca000f8e08ff */
[----:B------:R1:W-:Y:S02]  /*ff70*/  STSM.16.MT88.4 [R3+0x30000], R12 ;  /* 0x0300000c03007844 */ /* 0x0003e40000004200 */
[--C-:B-1----:R-:W-:Y:S02]  /*ff80*/  HADD2.F32 R13, -RZ, R4.reuse.H1_H1 ;  /* 0x30000004ff0d7230 */ /* 0x102fe40000004100 */
[-C--:B------:R-:W-:Y:S01]  /*ff90*/  FMUL R12, R21, R2.reuse ;  /* 0x00000002150c7220 */ /* 0x080fe20000400000 */
[----:B------:R-:W-:Y:S02]  /*ffa0*/  HADD2.F32 R14, -RZ, R4.H0_H0 ;  /* 0x20000004ff0e7230 */ /* 0x000fe40000004100 */
[----:B------:R-:W-:Y:S01]  /*ffb0*/  FMUL R15, R217, R2 ;  /* 0x00000002d90f7220 */ /* 0x000fe20000400000 */
[-C--:B------:R-:W-:Y:S01]  /*ffc0*/  FFMA R21, R13, R0.reuse, R12 ;  /* 0x000000000d157223 */ /* 0x080fe2000000000c */
[--C-:B------:R-:W-:Y:S02]  /*ffd0*/  HADD2.F32 R13, -RZ, R5.reuse.H1_H1 ;  /* 0x30000005ff0d7230 */ /* 0x100fe40000004100 */
[----:B------:R-:W-:Y:S01]  /*ffe0*/  FFMA R217, R14, R0, R15 ;  /* 0x000000000ed97223 */ /* 0x000fe2000000000f */
[----:B------:R-:W-:Y:S01]  /*fff0*/  FMUL R12, R19, R2 ;  /* 0x00000002130c7220 */ /* 0x000fe20000400000 */
[----:B------:R-:W-:-:S02]  /*10000*/  HADD2.F32 R14, -RZ, R5.H0_H0 ;  /* 0x20000005ff0e7230 */ /* 0x000fc40000004100 */
[----:B------:R-:W-:Y:S01]  /*10010*/  FMUL R15, R20, R2 ;  /* 0x00000002140f7220 */ /* 0x000fe20000400000 */
[-C--:B------:R-:W-:Y:S01]  /*10020*/  FFMA R19, R13, R0.reuse, R12 ;  /* 0x000000000d137223 */ /* 0x080fe2000000000c */
[--C-:B------:R-:W-:Y:S02]  /*10030*/  HADD2.F32 R13, -RZ, R6.reuse.H1_H1 ;  /* 0x30000006ff0d7230 */ /* 0x100fe40000004100 */
[----:B------:R-:W-:Y:S01]  /*10040*/  FFMA R20, R14, R0, R15 ;  /* 0x000000000e147223 */ /* 0x000fe2000000000f */
[-C--:B------:R-:W-:Y:S01]  /*10050*/  FMUL R12, R224, R2.reuse ;  /* 0x00000002e00c7220 */ /* 0x080fe20000400000 */
[----:B------:R-:W-:Y:S02]  /*10060*/  HADD2.F32 R14, -RZ, R6.H0_H0 ;  /* 0x20000006ff0e7230 */ /* 0x000fe40000004100 */
[----:B------:R-:W-:Y:S01]  /*10070*/  FMUL R15, R225, R2 ;  /* 0x00000002e10f7220 */ /* 0x000fe20000400000 */
[----:B------:R-:W-:Y:S01]  /*10080*/  FFMA R17, R13, R0, R12 ;  /* 0x000000000d117223 */ /* 0x000fe2000000000c */
[----:B------:R-:W-:-:S02]  /*10090*/  HADD2.F32 R13, -RZ, R7.H0_H0 ;  /* 0x20000007ff0d7230 */ /* 0x000fc40000004100 */
[----:B------:R-:W-:Y:S01]  /*100a0*/  FFMA R18, R14, R0, R15 ;  /* 0x000000000e127223 */ /* 0x000fe2000000000f */
[----:B------:R-:W-:Y:S02]  /*100b0*/  HADD2.F32 R12, -RZ, R7.H1_H1 ;  /* 0x30000007ff0c7230 */ /* 0x000fe40000004100 */
[-C--:B------:R-:W-:Y:S01]  /*100c0*/  FMUL R14, R223, R2.reuse ;  /* 0x00000002df0e7220 */ /* 0x080fe20000400000 */
[----:B------:R-:W-:Y:S01]  /*100d0*/  FMUL R15, R219, R2 ;  /* 0x00000002db0f7220 */ /* 0x000fe20000400000 */
[----:B------:R-:W-:Y:S02]  /*100e0*/  IMAD.MOV.U32 R219, RZ, RZ, R16 ;  /* 0x000000ffffdb7224 */ /* 0x000fe400078e0010 */
[-C--:B------:R-:W-:Y:S01]  /*100f0*/  FFMA R16, R13, R0.reuse, R14 ;  /* 0x000000000d107223 */ /* 0x080fe2000000000e */
[----:B------:R-:W-:Y:S01]  /*10100*/  FFMA R15, R12, R0, R15 ;  /* 0x000000000c0f7223 */ /* 0x000fe2000000000f */
[----:B------:R-:W-:Y:S02]  /*10110*/  F2FP.F16.F32.PACK_AB R12, R21, R217 ;  /* 0x000000d9150c723e */ /* 0x000fe400000000ff */
[----:B------:R-:W-:-:S02]  /*10120*/  F2FP.F16.F32.PACK_AB R13, R19, R20 ;  /* 0x00000014130d723e */ /* 0x000fc400000000ff */
[----:B------:R-:W-:Y:S02]  /*10130*/  F2FP.F16.F32.PACK_AB R14, R17, R18 ;  /* 0x00000012110e723e */ /* 0x000fe400000000ff */
[----:B------:R-:W-:Y:S02]  /*10140*/  F2FP.F16.F32.PACK_AB R15, R15, R16 ;  /* 0x000000100f0f723e */ /* 0x000fe400000000ff */
[----:B------:R-:W-:-:S03]  /*10150*/  ISETP.NE.AND P2, PT, R219, RZ, PT ;  /* 0x000000ffdb00720c */ /* 0x000fc60003f45270 */
[----:B------:R1:W-:Y:S01]  /*10160*/  STSM.16.MT88.4 [R3+0x30800], R12 ;  /* 0x0308000c03007844 */ /* 0x0003e20000004200 */
[----:B------:R-:W-:Y:S01]  /*10170*/  @!PT LDS RZ, [RZ] ;  /* 0x00000000fffff984 */ /* 0x000fe20000000800 */
[----:B------:R-:W-:Y:S01]  /*10180*/  @!PT LDS RZ, [RZ] ;  /* 0x00000000fffff984 */ /* 0x000fe20000000800 */
[----:B------:R-:W-:Y:S01]  /*10190*/  @!PT LDS RZ, [RZ] ;  /* 0x00000000fffff984 */ /* 0x000fe20000000800 */
[----:B------:R-:W-:Y:S01]  /*101a0*/  @!PT LDS RZ, [RZ] ;  /* 0x00000000fffff984 */ /* 0x000fe20000000800 */
[----:B------:R2:W-:Y:S06]  /*101b0*/  MEMBAR.ALL.CTA ;  /* 0x0000000000007992 */ /* 0x0005ec0000008000 */
[----:B--2---:R-:W2:Y:S02]  /*101c0*/  FENCE.VIEW.ASYNC.S ;  /* 0x00000000000073c6 */ /* 0x004ea40000000000 */
[----:B--2---:R-:W-:Y:S06]  /*101d0*/  BAR.SYNC.DEFER_BLOCKING 0x1, 0x80 ;  /* 0x0042000000007b1d */ /* 0x004fec0000010000 */
[----:B------:R-:W-:Y:S05]  /*101e0*/  @!P2 BRA `(.L_x_67) ;  /* 0x000000000010a947 */ /* 0x000fea0003800000 */
[----:B------:R-:W-:-:S09]  /*101f0*/  UIADD3 UR44, UR47, 0x30000, URZ ;  /* 0x000300002f2c7890 */ /* 0x000fd2000fffe03f */
[----:B------:R2:W-:Y:S01]  /*10200*/  UTMASTG.2D [UR44], [UR36] ;  /* 0x0000002c240073b5 */ /* 0x0005e20008008000 */
[----:B------:R0:W-:Y:S01]  /*10210*/  UTMACMDFLUSH ;  /* 0x00000000000079b7 */ /* 0x0001e20000000000 */
[----:B--2---:R-:W-:-:S04]  /*10220*/  DEPBAR.LE SB0, 0x1 ;  /* 0x000080400000791a */ /* 0x004fc80000000000 */
.L_x_67:
[----:B------:R-:W-:Y:S05]  /*10230*/  BSYNC B0 ;  /* 0x0000000000007941 */ /* 0x000fea0003800000 */
.L_x_66:
[----:B------:R-:W-:Y:S06]  /*10240*/  BAR.SYNC.DEFER_BLOCKING 0x1, 0x80 ;  /* 0x0042000000007b1d */ /* 0x000fec0000010000 */
[----:B------:R-:W-:Y:S05]  /*10250*/  @!P0 BRA `(.L_x_68) ;  /* 0x0000000000048947 */ /* 0x000fea0003800000 */
[----:B------:R-:W-:Y:S01]  /*10260*/  BPT.TRAP 0x1 ;  /* 0x000000040000795c */ /* 0x000fe20000300000 */
.L_x_68:
[----:B------:R-:W2:Y:S02]  /*10270*/  SYNCS.PHASECHK.TRANS64.TRYWAIT P3, [UR47+0x344a8], R222 ;  /* 0x0344a8deff0075a7 */ /* 0x000ea4000806016f */
[----:B--2---:R-:W-:Y:S05]  /*10280*/  @!P3 BRA `(.L_x_69) ;  /* 0x000000c40078b947 */ /* 0x004fea0003800000 */
.L_x_362:
[----:B------:R-:W-:Y:S05]  /*10290*/  @P1 WARPSYNC.ALL ;  /* 0x0000000000001948 */ /* 0x000fea0003800000 */
[----:B------:R-:W2:Y:S01]  /*102a0*/  @P1 LDSM.16.MT88.4 R8, [R3+0x31000] ;  /* 0x031000000308183b */ /* 0x000ea20000004200 */
[-C--:B------:R-:W-:Y:S01]  /*102b0*/  FMUL R156, R156, R2.reuse ;  /* 0x000000029c9c7220 */ /* 0x080fe20000400000 */
[-C--:B------:R-:W-:Y:S01]  /*102c0*/  FMUL R157, R157, R2.reuse ;  /* 0x000000029d9d7220 */ /* 0x080fe20000400000 */
[-C--:B------:R-:W-:Y:S01]  /*102d0*/  FMUL R152, R152, R2.reuse ;  /* 0x0000000298987220 */ /* 0x080fe20000400000 */
[----:B------:R-:W3:Y:S01]  /*102e0*/  @P1 LDSM.16.MT88.4 R4, [R3+0x31800] ;  /* 0x031800000304183b */ /* 0x000ee20000004200 */
[-C--:B------:R-:W-:Y:S01]  /*102f0*/  FMUL R154, R154, R2.reuse ;  /* 0x000000029a9a7220 */ /* 0x080fe20000400000 */
[-C--:B------:R-:W-:Y:S01]  /*10300*/  FMUL R158, R158, R2.reuse ;  /* 0x000000029e9e7220 */ /* 0x080fe20000400000 */
[-C--:B------:R-:W-:Y:S01]  /*10310*/  FMUL R153, R153, R2.reuse ;  /* 0x0000000299997220 */ /* 0x080fe20000400000 */
[-C--:B------:R-:W-:Y:S01]  /*10320*/  FMUL R155, R155, R2.reuse ;  /* 0x000000029b9b7220 */ /* 0x080fe20000400000 */
[-C--:B-1----:R-:W-:Y:S01]  /*10330*/  FMUL R15, R159, R2.reuse ;  /* 0x000000029f0f7220 */ /* 0x082fe20000400000 */
[----:B------:R-:W-:Y:S05]  /*10340*/  WARPSYNC.ALL ;  /* 0x0000000000007948 */ /* 0x000fea0003800000 */
[-C--:B------:R-:W-:Y:S01]  /*10350*/  FMUL R160, R160, R2.reuse ;  /* 0x00000002a0a07220 */ /* 0x080fe20000400000 */
[-C--:B------:R-:W-:Y:S01]  /*10360*/  FMUL R161, R161, R2.reuse ;  /* 0x00000002a1a17220 */ /* 0x080fe20000400000 */
[-C--:B------:R-:W-:Y:S01]  /*10370*/  FMUL R162, R162, R2.reuse ;  /* 0x00000002a2a27220 */ /* 0x080fe20000400000 */
[-C--:B------:R-:W-:Y:S01]  /*10380*/  FMUL R163, R163, R2.reuse ;  /* 0x00000002a3a37220 */ /* 0x080fe20000400000 */
[-C--:B------:R-:W-:Y:S01]  /*10390*/  FMUL R164, R164, R2.reuse ;  /* 0x00000002a4a47220 */ /* 0x080fe20000400000 */
[-C--:B------:R-:W-:Y:S01]  /*103a0*/  FMUL R165, R165, R2.reuse ;  /* 0x00000002a5a57220 */ /* 0x080fe20000400000 */
[-C--:B------:R-:W-:Y:S01]  /*103b0*/  FMUL R166, R166, R2.reuse ;  /* 0x00000002a6a67220 */ /* 0x080fe20000400000 */
[----:B------:R-:W-:Y:S01]  /*103c0*/  FMUL R167, R167, R2 ;  /* 0x00000002a7a77220 */ /* 0x000fe20000400000 */
[----:B------:R-:W-:Y:S01]  /*103d0*/  BSSY B0, `(.L_x_70) ;  /* 0x0000039000007945 */ /* 0x000fe20003800000 */
[----:B--2---:R-:W-:-:S02]  /*103e0*/  HADD2.F32 R14, -RZ, R10.H0_H0 ;  /* 0x2000000aff0e7230 */ /* 0x004fc40000004100 */
[----:B------:R-:W-:Y:S02]  /*103f0*/  HADD2.F32 R12, -RZ, R8.H0_H0 ;  /* 0x20000008ff0c7230 */ /* 0x000fe40000004100 */
[--C-:B------:R-:W-:Y:S02]  /*10400*/  HADD2.F32 R13, -RZ, R9.reuse.H0_H0 ;  /* 0x20000009ff0d7230 */ /* 0x100fe40000004100 */
[-C--:B------:R-:W-:Y:S01]  /*10410*/  FFMA R156, R14, R0.reuse, R156 ;  /* 0x000000000e9c7223 */ /* 0x080fe2000000009c */
[----:B------:R-:W-:Y:S02]  /*10420*/  HADD2.F32 R14, -RZ, R10.H1_H1 ;  /* 0x3000000aff0e7230 */ /* 0x000fe40000004100 */
[-C--:B------:R-:W-:Y:S01]  /*10430*/  FFMA R152, R12, R0.reuse, R152 ;  /* 0x000000000c987223 */ /* 0x080fe20000000098 */
[----:B------:R-:W-:Y:S02]  /*10440*/  HADD2.F32 R12, -RZ, R8.H1_H1 ;  /* 0x30000008ff0c7230 */ /* 0x000fe40000004100 */
[----:B------:R-:W-:Y:S01]  /*10450*/  FFMA R154, R13, R0, R154 ;  /* 0x000000000d9a7223 */ /* 0x000fe2000000009a */
[----:B------:R-:W-:-:S02]  /*10460*/  HADD2.F32 R13, -RZ, R9.H1_H1 ;  /* 0x30000009ff0d7230 */ /* 0x000fc40000004100 */
[-C--:B------:R-:W-:Y:S01]  /*10470*/  FFMA R157, R14, R0.reuse, R157 ;  /* 0x000000000e9d7223 */ /* 0x080fe2000000009d */
[--C-:B------:R-:W-:Y:S02]  /*10480*/  HADD2.F32 R14, -RZ, R11.reuse.H0_H0 ;  /* 0x2000000bff0e7230 */ /* 0x100fe40000004100 */
[-C--:B------:R-:W-:Y:S01]  /*10490*/  FFMA R12, R12, R0.reuse, R153 ;  /* 0x000000000c0c7223 */ /* 0x080fe20000000099 */
[-C--:B------:R-:W-:Y:S02]  /*104a0*/  FFMA R13, R13, R0.reuse, R155 ;  /* 0x000000000d0d7223 */ /* 0x080fe4000000009b */
[----:B------:R-:W-:Y:S01]  /*104b0*/  FFMA R158, R14, R0, R158 ;  /* 0x000000000e9e7223 */ /* 0x000fe2000000009e */
[----:B------:R-:W-:Y:S01]  /*104c0*/  HADD2.F32 R14, -RZ, R11.H1_H1 ;  /* 0x3000000bff0e7230 */ /* 0x000fe20000004100 */
[----:B------:R-:W-:Y:S02]  /*104d0*/  F2FP.F16.F32.PACK_AB R12, R12, R152 ;  /* 0x000000980c0c723e */ /* 0x000fe400000000ff */
[----:B------:R-:W-:-:S02]  /*104e0*/  F2FP.F16.F32.PACK_AB R13, R13, R154 ;  /* 0x0000009a0d0d723e */ /* 0x000fc400000000ff */
[----:B------:R-:W-:Y:S01]  /*104f0*/  FFMA R15, R14, R0, R15 ;  /* 0x000000000e0f7223 */ /* 0x000fe2000000000f */
[----:B------:R-:W-:-:S04]  /*10500*/  F2FP.F16.F32.PACK_AB R14, R157, R156 ;  /* 0x0000009c9d0e723e */ /* 0x000fc800000000ff */
[----:B------:R-:W-:-:S05]  /*10510*/  F2FP.F16.F32.PACK_AB R15, R15, R158 ;  /* 0x0000009e0f0f723e */ /* 0x000fca00000000ff */
[----:B------:R3:W-:Y:S02]  /*10520*/  STSM.16.MT88.4 [R3+0x31000], R12 ;  /* 0x0310000c03007844 */ /* 0x0007e40000004200 */
[--C-:B---3--:R-:W-:Y:S02]  /*10530*/  HADD2.F32 R13, -RZ, R4.reuse.H0_H0 ;  /* 0x20000004ff0d7230 */ /* 0x108fe40000004100 */
[----:B------:R-:W-:-:S03]  /*10540*/  HADD2.F32 R12, -RZ, R4.H1_H1 ;  /* 0x30000004ff0c7230 */ /* 0x000fc60000004100 */
[-C--:B------:R-:W-:Y:S01]  /*10550*/  FFMA R160, R13, R0.reuse, R160 ;  /* 0x000000000da07223 */ /* 0x080fe200000000a0 */
[--C-:B------:R-:W-:Y:S02]  /*10560*/  HADD2.F32 R13, -RZ, R5.reuse.H0_H0 ;  /* 0x20000005ff0d7230 */ /* 0x100fe40000004100 */
[-C--:B------:R-:W-:Y:S01]  /*10570*/  FFMA R161, R12, R0.reuse, R161 ;  /* 0x000000000ca17223 */ /* 0x080fe200000000a1 */
[----:B------:R-:W-:Y:S02]  /*10580*/  HADD2.F32 R12, -RZ, R5.H1_H1 ;  /* 0x30000005ff0c7230 */ /* 0x000fe40000004100 */
[-C--:B------:R-:W-:Y:S01]  /*10590*/  FFMA R162, R13, R0.reuse, R162 ;  /* 0x000000000da27223 */ /* 0x080fe200000000a2 */
[--C-:B------:R-:W-:Y:S02]  /*105a0*/  HADD2.F32 R13, -RZ, R6.reuse.H0_H0 ;  /* 0x20000006ff0d7230 */ /* 0x100fe40000004100 */
[----:B------:R-:W-:Y:S01]  /*105b0*/  FFMA R163, R12, R0, R163 ;  /* 0x000000000ca37223 */ /* 0x000fe200000000a3 */
[----:B------:R-:W-:-:S02]  /*105c0*/  HADD2.F32 R12, -RZ, R6.H1_H1 ;  /* 0x30000006ff0c7230 */ /* 0x000fc40000004100 */
[-C--:B------:R-:W-:Y:S01]  /*105d0*/  FFMA R164, R13, R0.reuse, R164 ;  /* 0x000000000da47223 */ /* 0x080fe200000000a4 */
[--C-:B------:R-:W-:Y:S02]  /*105e0*/  HADD2.F32 R13, -RZ, R7.reuse.H0_H0 ;  /* 0x20000007ff0d7230 */ /* 0x100fe40000004100 */
[-C--:B------:R-:W-:Y:S01]  /*105f0*/  FFMA R14, R12, R0.reuse, R165 ;  /* 0x000000000c0e7223 */ /* 0x080fe200000000a5 */
[----:B------:R-:W-:Y:S02]  /*10600*/  HADD2.F32 R12, -RZ, R7.H1_H1 ;  /* 0x30000007ff0c7230 */ /* 0x000fe40000004100 */
[----:B------:R-:W-:Y:S01]  /*10610*/  FFMA R166, R13, R0, R166 ;  /* 0x000000000da67223 */ /* 0x000fe200000000a6 */
[----:B------:R-:W-:Y:S02]  /*10620*/  F2FP.F16.F32.PACK_AB R13, R163, R162 ;  /* 0x000000a2a30d723e */ /* 0x000fe400000000ff */
[----:B------:R-:W-:Y:S01]  /*10630*/  FFMA R15, R12, R0, R167 ;  /* 0x000000000c0f7223 */ /* 0x000fe200000000a7 */
[----:B------:R-:W-:-:S02]  /*10640*/  F2FP.F16.F32.PACK_AB R12, R161, R160 ;  /* 0x000000a0a10c723e */ /* 0x000fc400000000ff */
[----:B------:R-:W-:Y:S02]  /*10650*/  F2FP.F16.F32.PACK_AB R14, R14, R164 ;  /* 0x000000a40e0e723e */ /* 0x000fe400000000ff */
[----:B------:R-:W-:-:S05]  /*10660*/  F2FP.F16.F32.PACK_AB R15, R15, R166 ;  /* 0x000000a60f0f723e */ /* 0x000fca00000000ff */
        /* <DEDUP_REMOVED lines=9> */
[----:B------:R-:W-:Y:S02]  /*10700*/  UIADD3 UR5, UR45, 0x40, URZ ;  /* 0x000000402d057890 */ /* 0x000fe4000fffe03f */
[----:B------:R-:W-:Y:S01]  /*10710*/  UIADD3 UR4, UR47, 0x31000, URZ ;  /* 0x000310002f047890 */ /* 0x000fe2000fffe03f */
[----:B------:R-:W-:-:S08]  /*10720*/  UMOV UR6, UR46 ;  /* 0x0000002e00067c82 */ /* 0x000fd00008000000 */
[----:B------:R2:W-:Y:S01]  /*10730*/  UTMASTG.2D [UR4], [UR36] ;  /* 0x00000004240073b5 */ /* 0x0005e20008008000 */
[----:B------:R0:W-:Y:S01]  /*10740*/  UTMACMDFLUSH ;  /* 0x00000000000079b7 */ /* 0x0001e20000000000 */
[----:B--2---:R-:W-:-:S04]  /*10750*/  DEPBAR.LE SB0, 0x1 ;  /* 0x000080400000791a */ /* 0x004fc80000000000 */
.L_x_71:
[----:B------:R-:W-:Y:S05]  /*10760*/  BSYNC B0 ;  /* 0x0000000000007941 */ /* 0x000fea0003800000 */
.L_x_70:
[----:B------:R-:W-:Y:S06]  /*10770*/  BAR.SYNC.DEFER_BLOCKING 0x1, 0x80 ;  /* 0x0042000000007b1d */ /* 0x000fec0000010000 */
[----:B------:R-:W-:Y:S05]  /*10780*/  @!P0 BRA `(.L_x_72) ;  /* 0x0000000000048947 */ /* 0x000fea0003800000 */
[----:B------:R-:W-:Y:S01]  /*10790*/  BPT.TRAP 0x1 ;  /* 0x000000040000795c */ /* 0x000fe20000300000 */
.L_x_72:
[----:B------:R-:W-:-:S04]  /*107a0*/  UIADD3 UR7, UR47, 0x344c0, URZ ;  /* 0x000344c02f077890 */ /* 0x000fc8000fffe03f */
[----:B------:R-:W-:-:S09]  /*107b0*/  UPRMT UR7, UR57, 0x654, UR7 ;  /* 0x0000065439077896 */ /* 0x000fd20008000007 */
[----:B------:R-:W-:Y:S01]  /*107c0*/  SYNCS.ARRIVE.TRANS64.RED.A1T0 RZ, [UR7], RZ ;  /* 0x000000ffffff79a7 */ /* 0x000fe20008100407 */
[----:B------:R-:W-:Y:S05]  /*107d0*/  @!P0 BRA `(.L_x_73) ;  /* 0x0000000000048947 */ /* 0x000fea0003800000 */
[----:B------:R-:W-:Y:S01]  /*107e0*/  BPT.TRAP 0x1 ;  /* 0x000000040000795c */ /* 0x000fe20000300000 */
.L_x_73:
[----:B------:R-:W2:Y:S02]  /*107f0*/  SYNCS.PHASECHK.TRANS64.TRYWAIT P3, [UR47+0x344b0], R222 ;  /* 0x0344b0deff0075a7 */ /* 0x000ea4000806016f */
[----:B--2---:R-:W-:Y:S05]  /*10800*/  @!P3 BRA `(.L_x_74) ;  /* 0x000000c00030b947 */ /* 0x004fea0003800000 */
.L_x_363:
        /* <DEDUP_REMOVED lines=28> */
[----:B------:R-:W-:Y:S02]  /*109d0*/  HADD2.F32 R14, -RZ, R11.H0_H0 ;  /* 0x2000000bff0e7230 */ /* 0x000fe40000004100 */
[-C--:B------:R-:W-:Y:S01]  /*109e0*/  FFMA R12, R12, R0.reuse, R89 ;  /* 0x000000000c0c7223 */ /* 0x080fe20000000059 */
[----:B---3--:R-:W-:Y:S02]  /*109f0*/  HADD2.F32 R16, -RZ, R6.H0_H0 ;  /* 0x20000006ff107230 */ /* 0x008fe40000004100 */
[-C--:B------:R-:W-:Y:S01]  /*10a00*/  FFMA R13, R13, R0.reuse, R91 ;  /* 0x000000000d0d7223 */ /* 0x080fe2000000005b */
[----:B------:R-:W-:Y:S02]  /*10a10*/  HADD2.F32 R18, -RZ, R7.H0_H0 ;  /* 0x20000007ff127230 */ /* 0x000fe40000004100 */
[----:B------:R-:W-:Y:S01]  /*10a20*/  FFMA R94, R14, R0, R94 ;  /* 0x000000000e5e7223 */ /* 0x000fe2000000005e */
[----:B------:R-:W-:Y:S01]  /*10a30*/  HADD2.F32 R14, -RZ, R11.H1_H1 ;  /* 0x3000000bff0e7230 */ /* 0x000fe20000004100 */
[----:B------:R-:W-:-:S02]  /*10a40*/  F2FP.F16.F32.PACK_AB R12, R12, R88 ;  /* 0x000000580c0c723e */ /* 0x000fc400000000ff */
[----:B------:R-:W-:Y:S02]  /*10a50*/  F2FP.F16.F32.PACK_AB R13, R13, R90 ;  /* 0x0000005a0d0d723e */ /* 0x000fe400000000ff */
[----:B------:R-:W-:Y:S01]  /*10a60*/  FFMA R15, R14, R0, R15 ;  /* 0x000000000e0f7223 */ /* 0x000fe2000000000f */
[----:B------:R-:W-:-:S04]  /*10a70*/  F2FP.F16.F32.PACK_AB R14, R93, R92 ;  /* 0x0000005c5d0e723e */ /* 0x000fc800000000ff */
[----:B------:R-:W-:-:S05]  /*10a80*/  F2FP.F16.F32.PACK_AB R15, R15, R94 ;  /* 0x0000005e0f0f723e */ /* 0x000fca00000000ff */
[----:B------:R1:W-:Y:S02]  /*10a90*/  STSM.16.MT88.4 [R3+0x32000], R12 ;  /* 0x0320000c03007844 */ /* 0x0003e40000004200 */
[--C-:B-1----:R-:W-:Y:S02]  /*10aa0*/  HADD2.F32 R12, -RZ, R4.reuse.H1_H1 ;  /* 0x30000004ff0c7230 */ /* 0x102fe40000004100 */
[-C--:B------:R-:W-:Y:S01]  /*10ab0*/  FMUL R14, R101, R2.reuse ;  /* 0x00000002650e7220 */ /* 0x080fe20000400000 */
[----:B------:R-:W-:Y:S02]  /*10ac0*/  HADD2.F32 R13, -RZ, R4.H0_H0 ;  /* 0x20000004ff0d7230 */ /* 0x000fe40000004100 */
[----:B------:R-:W-:Y:S01]  /*10ad0*/  FMUL R15, R100, R2 ;  /* 0x00000002640f7220 */ /* 0x000fe20000400000 */
[-C--:B------:R-:W-:Y:S01]  /*10ae0*/  FFMA R97, R12, R0.reuse, R97 ;  /* 0x000000000c617223 */ /* 0x080fe20000000061 */
[--C-:B------:R-:W-:Y:S02]  /*10af0*/  HADD2.F32 R12, -RZ, R5.reuse.H0_H0 ;  /* 0x20000005ff0c7230 */ /* 0x100fe40000004100 */
[----:B------:R-:W-:Y:S01]  /*10b00*/  FFMA R96, R13, R0, R96 ;  /* 0x000000000d607223 */ /* 0x000fe20000000060 */
[----:B------:R-:W-:-:S02]  /*10b10*/  HADD2.F32 R13, -RZ, R5.H1_H1 ;  /* 0x30000005ff0d7230 */ /* 0x000fc40000004100 */
[----:B------:R-:W-:Y:S01]  /*10b20*/  FFMA R15, R16, R0, R15 ;  /* 0x00000000100f7223 */ /* 0x000fe2000000000f */
[----:B------:R-:W-:Y:S01]  /*10b30*/  FMUL R16, R102, R2 ;  /* 0x0000000266107220 */ /* 0x000fe20000400000 */
[-C--:B------:R-:W-:Y:S01]  /*10b40*/  FFMA R98, R12, R0.reuse, R98 ;  /* 0x000000000c627223 */ /* 0x080fe20000000062 */
[----:B------:R-:W-:Y:S02]  /*10b50*/  HADD2.F32 R12, -RZ, R6.H1_H1 ;  /* 0x30000006ff0c7230 */ /* 0x000fe40000004100 */
[-C--:B------:R-:W-:Y:S01]  /*10b60*/  FFMA R13, R13, R0.reuse, R99 ;  /* 0x000000000d0d7223 */ /* 0x080fe20000000063 */
[-C--:B------:R-:W-:Y:S02]  /*10b70*/  FFMA R16, R18, R0.reuse, R16 ;  /* 0x0000000012107223 */ /* 0x080fe40000000010 */
[----:B------:R-:W-:Y:S01]  /*10b80*/  FFMA R14, R12, R0, R14 ;  /* 0x000000000c0e7223 */ /* 0x000fe2000000000e */
[----:B------:R-:W-:Y:S01]  /*10b90*/  HADD2.F32 R12, -RZ, R7.H1_H1 ;  /* 0x30000007ff0c7230 */ /* 0x000fe20000004100 */
[----:B------:R-:W-:-:S03]  /*10ba0*/  F2FP.F16.F32.PACK_AB R13, R13, R98 ;  /* 0x000000620d0d723e */ /* 0x000fc600000000ff */
[----:B------:R-:W-:Y:S01]  /*10bb0*/  F2FP.F16.F32.PACK_AB R14, R14, R15 ;  /* 0x0000000f0e0e723e */ /* 0x000fe200000000ff */
[----:B------:R-:W-:Y:S01]  /*10bc0*/  FFMA R17, R12, R0, R17 ;  /* 0x000000000c117223 */ /* 0x000fe20000000011 */
[----:B------:R-:W-:-:S04]  /*10bd0*/  F2FP.F16.F32.PACK_AB R12, R97, R96 ;  /* 0x00000060610c723e */ /* 0x000fc800000000ff */
        /* <DEDUP_REMOVED lines=16> */
.L_x_76:
[----:B------:R-:W-:Y:S05]  /*10ce0*/  BSYNC B0 ;  /* 0x0000000000007941 */ /* 0x000fea0003800000 */
.L_x_75:
[----:B------:R-:W-:Y:S06]  /*10cf0*/  BAR.SYNC.DEFER_BLOCKING 0x1, 0x80 ;  /* 0x0042000000007b1d */ /* 0x000fec0000010000 */
[----:B------:R-:W-:Y:S05]  /*10d00*/  @!P0 BRA `(.L_x_77) ;  /* 0x0000000000048947 */ /* 0x000fea0003800000 */
[----:B------:R-:W-:Y:S01]  /*10d10*/  BPT.TRAP 0x1 ;  /* 0x000000040000795c */ /* 0x000fe20000300000 */
.L_x_77:
[----:B------:R-:W-:-:S04]  /*10d20*/  UIADD3 UR8, UR47, 0x344c8, URZ ;  /* 0x000344c82f087890 */ /* 0x000fc8000fffe03f */
[----:B------:R-:W-:-:S09]  /*10d30*/  UPRMT UR8, UR57, 0x654, UR8 ;  /* 0x0000065439087896 */ /* 0x000fd20008000008 */
[----:B------:R-:W-:Y:S01]  /*10d40*/  SYNCS.ARRIVE.TRANS64.RED.A1T0 RZ, [UR8], RZ ;  /* 0x000000ffffff79a7 */ /* 0x000fe20008100408 */
[----:B------:R-:W-:Y:S05]  /*10d50*/  @!P0 BRA `(.L_x_78) ;  /* 0x0000000000048947 */ /* 0x000fea0003800000 */
[----:B------:R-:W-:Y:S01]  /*10d60*/  BPT.TRAP 0x1 ;  /* 0x000000040000795c */ /* 0x000fe20000300000 */
.L_x_78:
[----:B------:R-:W2:Y:S02]  /*10d70*/  SYNCS.PHASECHK.TRANS64.TRYWAIT P3, [UR47+0x344b8], R222 ;  /* 0x0344b8deff0075a7 */ /* 0x000ea4000806016f */
[----:B--2---:R-:W-:Y:S05]  /*10d80*/  @!P3 BRA `(.L_x_79) ;  /* 0x000000b800e8b947 */ /* 0x004fea0003800000 */
.L_x_364:
[----:B------:R-:W-:Y:S05]  /*10d90*/  @P1 WARPSYNC.ALL ;  /* 0x0000000000001948 */ /* 0x000fea0003800000 */
[----:B------:R-:W2:Y:S01]  /*10da0*/  @P1 LDSM.16.MT88.4 R8, [R3+0x33000] ;  /* 0x033000000308183b */ /* 0x000ea20000004200 */
[-C--:B-1----:R-:W-:Y:S01]  /*10db0*/  FMUL R13, R24, R2.reuse ;  /* 0x00000002180d7220 */ /* 0x082fe20000400000 */
[-C--:B------:R-:W-:Y:S01]  /*10dc0*/  FMUL R15, R26, R2.reuse ;  /* 0x000000021a0f7220 */ /* 0x080fe20000400000 */
[-C--:B------:R-:W-:Y:S01]  /*10dd0*/  FMUL R17, R28, R2.reuse ;  /* 0x000000021c117220 */ /* 0x080fe20000400000 */
[----:B------:R-:W1:Y:S01]  /*10de0*/  @P1 LDSM.16.MT88.4 R4, [R3+0x33800] ;  /* 0x033800000304183b */ /* 0x000e620000004200 */
[-C--:B------:R-:W-:Y:S01]  /*10df0*/  FMUL R19, R30, R2.reuse ;  /* 0x000000021e137220 */ /* 0x080fe20000400000 */
[-C--:B------:R-:W-:Y:S01]  /*10e00*/  FMUL R31, R31, R2.reuse ;  /* 0x000000021f1f7220 */ /* 0x080fe20000400000 */
[-C--:B------:R-:W-:Y:S01]  /*10e10*/  FMUL R33, R33, R2.reuse ;  /* 0x0000000221217220 */ /* 0x080fe20000400000 */
[----:B------:R-:W-:Y:S05]  /*10e20*/  WARPSYNC.ALL ;  /* 0x0000000000007948 */ /* 0x000fea0003800000 */
[-C--:B------:R-:W-:Y:S01]  /*10e30*/  FMUL R35, R35, R2.reuse ;  /* 0x0000000223237220 */ /* 0x080fe20000400000 */
[-C--:B------:R-:W-:Y:S01]  /*10e40*/  FMUL R37, R37, R2.reuse ;  /* 0x0000000225257220 */ /* 0x080fe20000400000 */
[----:B------:R-:W-:Y:S01]  /*10e50*/  FMUL R39, R39, R2 ;  /* 0x0000000227277220 */ /* 0x000fe20000400000 */
[----:B------:R-:W-:Y:S01]  /*10e60*/  BSSY B0, `(.L_x_80) ;  /* 0x0000040000007945 */ /* 0x000fe20003800000 */
[----:B--2---:R-:W-:-:S02]  /*10e70*/  HADD2.F32 R12, -RZ, R8.H0_H0 ;  /* 0x20000008ff0c7230 */ /* 0x004fc40000004100 */
[----:B------:R-:W-:Y:S02]  /*10e80*/  HADD2.F32 R14, -RZ, R8.H1_H1 ;  /* 0x30000008ff0e7230 */ /* 0x000fe40000004100 */
[----:B------:R-:W-:Y:S02]  /*10e90*/  HADD2.F32 R16, -RZ, R9.H1_H1 ;  /* 0x30000009ff107230 */ /* 0x000fe40000004100 */
[----:B------:R-:W-:Y:S01]  /*10ea0*/  FFMA R12, R12, R0, R13 ;  /* 0x000000000c0c7223 */ /* 0x000fe2000000000d */
[----:B------:R-:W-:Y:S01]  /*10eb0*/  FMUL R13, R25, R2 ;  /* 0x00000002190d7220 */ /* 0x000fe20000400000 */
[----:B------:R-:W-:Y:S02]  /*10ec0*/  HADD2.F32 R18, -RZ, R10.H1_H1 ;  /* 0x3000000aff127230 */ /* 0x000fe40000004100 */
[----:B------:R-:W-:Y:S02]  /*10ed0*/  HADD2.F32 R20, -RZ, R11.H1_H1 ;  /* 0x3000000bff147230 */ /* 0x000fe40000004100 */
[----:B------:R-:W-:Y:S01]  /*10ee0*/  FFMA R13, R14, R0, R13 ;  /* 0x000000000e0d7223 */ /* 0x000fe2000000000d */
[----:B------:R-:W-:-:S02]  /*10ef0*/  HADD2.F32 R14, -RZ, R9.H0_H0 ;  /* 0x20000009ff0e7230 */ /* 0x000fc40000004100 */
[----:B------:R-:W-:Y:S02]  /*10f00*/  FFMA R31, R20, R0, R31 ;  /* 0x00000000141f7223 */ /* 0x000fe4000000001f */
[----:B------:R-:W-:Y:S01]  /*10f10*/  F2FP.F16.F32.PACK_AB R12, R13, R12 ;  /* 0x0000000c0d0c723e */ /* 0x000fe200000000ff */
[----:B------:R-:W-:Y:S01]  /*10f20*/  FFMA R14, R14, R0, R15 ;  /* 0x000000000e0e7223 */ /* 0x000fe2000000000f */
[----:B------:R-:W-:Y:S01]  /*10f30*/  FMUL R15, R27, R2 ;  /* 0x000000021b0f7220 */ /* 0x000fe20000400000 */
[----:B-1----:R-:W-:-:S03]  /*10f40*/  HADD2.F32 R20, -RZ, R5.H1_H1 ;  /* 0x30000005ff147230 */ /* 0x002fc60000004100 */
[----:B------:R-:W-:Y:S01]  /*10f50*/  FFMA R15, R16, R0, R15 ;  /* 0x00000000100f7223 */ /* 0x000fe2000000000f */
[----:B------:R-:W-:-:S04]  /*10f60*/  HADD2.F32 R16, -RZ, R10.H0_H0 ;  /* 0x2000000aff107230 */ /* 0x000fc80000004100 */
[----:B------:R-:W-:Y:S01]  /*10f70*/  F2FP.F16.F32.PACK_AB R13, R15, R14 ;  /* 0x0000000e0f0d723e */ /* 0x000fe200000000ff */
[----:B------:R-:W-:Y:S01]  /*10f80*/  FFMA R16, R16, R0, R17 ;  /* 0x0000000010107223 */ /* 0x000fe20000000011 */
[----:B------:R-:W-:-:S04]  /*10f90*/  FMUL R17, R29, R2 ;  /* 0x000000021d117220 */ /* 0x000fc80000400000 */
[----:B------:R-:W-:Y:S01]  /*10fa0*/  FFMA R17, R18, R0, R17 ;  /* 0x0000000012117223 */ /* 0x000fe20000000011 */
[----:B------:R-:W-:-:S04]  /*10fb0*/  HADD2.F32 R18, -RZ, R11.H0_H0 ;  /* 0x2000000bff127230 */ /* 0x000fc80000004100 */
[----:B------:R-:W-:Y:S01]  /*10fc0*/  F2FP.F16.F32.PACK_AB R14, R17, R16 ;  /* 0x00000010110e723e */ /* 0x000fe200000000ff */
[----:B------:R-:W-:Y:S01]  /*10fd0*/  FFMA R18, R18, R0, R19 ;  /* 0x0000000012127223 */ /* 0x000fe20000000013 */
[--C-:B------:R-:W-:Y:S02]  /*10fe0*/  HADD2.F32 R16, -RZ, R4.reuse.H0_H0 ;  /* 0x20000004ff107230 */ /* 0x100fe40000004100 */
[-C--:B------:R-:W-:Y:S01]  /*10ff0*/  FMUL R17, R32, R2.reuse ;  /* 0x0000000220117220 */ /* 0x080fe20000400000 */
[----:B------:R-:W-:Y:S01]  /*11000*/  FMUL R19, R34, R2 ;  /* 0x0000000222137220 */ /* 0x000fe20000400000 */
[----:B------:R-:W-:Y:S01]  /*11010*/  F2FP.F16.F32.PACK_AB R15, R31, R18 ;  /* 0x000000121f0f723e */ /* 0x000fe200000000ff */
[----:B------:R-:W-:Y:S02]  /*11020*/  HADD2.F32 R18, -RZ, R4.H1_H1 ;  /* 0x30000004ff127230 */ /* 0x000fe40000004100 */
[-C--:B------:R-:W-:Y:S02]  /*11030*/  FFMA R16, R16, R0.reuse, R17 ;  /* 0x0000000010107223 */ /* 0x080fe40000000011 */
[----:B------:R1:W-:Y:S01]  /*11040*/  STSM.16.MT88.4 [R3+0x33000], R12 ;  /* 0x0330000c03007844 */ /* 0x0003e20000004200 */
[----:B------:R-:W-:Y:S01]  /*11050*/  FFMA R17, R18, R0, R33 ;  /* 0x0000000012117223 */ /* 0x000fe20000000021 */
[----:B------:R-:W-:-:S02]  /*11060*/  HADD2.F32 R18, -RZ, R5.H0_H0 ;  /* 0x20000005ff127230 */ /* 0x000fc40000004100 */
[--C-:B-1----:R-:W-:Y:S02]  /*11070*/  HADD2.F32 R12, -RZ, R6.reuse.H0_H0 ;  /* 0x20000006ff0c7230 */ /* 0x102fe40000004100 */
[----:B------:R-:W-:Y:S01]  /*11080*/  FMUL R15, R36, R2 ;  /* 0x00000002240f7220 */ /* 0x000fe20000400000 */
[-C--:B------:R-:W-:Y:S01]  /*11090*/  FFMA R13, R18, R0.reuse, R19 ;  /* 0x00000000120d7223 */ /* 0x080fe20000000013 */
[-C--:B------:R-:W-:Y:S01]  /*110a0*/  FFMA R14, R20, R0.reuse, R35 ;  /* 0x00000000140e7223 */ /* 0x080fe20000000023 */
[----:B------:R-:W-:Y:S02]  /*110b0*/  HADD2.F32 R18, -RZ, R6.H1_H1 ;  /* 0x30000006ff127230 */ /* 0x000fe40000004100 */
[----:B------:R-:W-:Y:S01]  /*110c0*/  FFMA R15, R12, R0, R15 ;  /* 0x000000000c0f7223 */ /* 0x000fe2000000000f */
[--C-:B------:R-:W-:Y:S02]  /*110d0*/  HADD2.F32 R12, -RZ, R7.reuse.H0_H0 ;  /* 0x20000007ff0c7230 */ /* 0x100fe40000004100 */
[----:B------:R-:W-:Y:S01]  /*110e0*/  FMUL R19, R38, R2 ;  /* 0x0000000226137220 */ /* 0x000fe20000400000 */
[----:B------:R-:W-:-:S02]  /*110f0*/  HADD2.F32 R20, -RZ, R7.H1_H1 ;  /* 0x30000007ff147230 */ /* 0x000fc40000004100 */
[-C--:B------:R-:W-:Y:S01]  /*11100*/  FFMA R18, R18, R0.reuse, R37 ;  /* 0x0000000012127223 */ /* 0x080fe20000000025 */
[----:B------:R-:W-:Y:S01]  /*11110*/  F2FP.F16.F32.PACK_AB R13, R14, R13 ;  /* 0x0000000d0e0d723e */ /* 0x000fe200000000ff */
[----:B------:R-:W-:Y:S01]  /*11120*/  FFMA R19, R12, R0, R19 ;  /* 0x000000000c137223 */ /* 0x000fe20000000013 */
        /* <DEDUP_REMOVED lines=19> */
.L_x_81:
[----:B------:R-:W-:Y:S05]  /*11260*/  BSYNC B0 ;  /* 0x0000000000007941 */ /* 0x000fea0003800000 */
.L_x_80:
[----:B------:R-:W-:Y:S06]  /*11270*/  BAR.SYNC.DEFER_BLOCKING 0x1, 0x80 ;  /* 0x0042000000007b1d */ /* 0x000fec0000010000 */
[----:B------:R-:W-:Y:S05]  /*11280*/  @!P0 BRA `(.L_x_82) ;  /* 0x0000000000048947 */ /* 0x000fea0003800000 */
[----:B------:R-:W-:Y:S01]  /*11290*/  BPT.TRAP 0x1 ;  /* 0x000000040000795c */ /* 0x000fe20000300000 */
.L_x_82:
[----:B------:R-:W-:-:S04]  /*112a0*/  UIADD3 UR9, UR47, 0x344d0, URZ ;  /* 0x000344d02f097890 */ /* 0x000fc8000fffe03f */
[----:B------:R-:W-:-:S09]  /*112b0*/  UPRMT UR9, UR57, 0x654, UR9 ;  /* 0x0000065439097896 */ /* 0x000fd20008000009 */
[----:B------:R-:W-:Y:S01]  /*112c0*/  SYNCS.ARRIVE.TRANS64.RED.A1T0 RZ, [UR9], RZ ;  /* 0x000000ffffff79a7 */ /* 0x000fe20008100409 */
[----:B------:R-:W-:Y:S05]  /*112d0*/  @!P0 BRA `(.L_x_83) ;  /* 0x0000000000048947 */ /* 0x000fea0003800000 */
[----:B------:R-:W-:Y:S01]  /*112e0*/  BPT.TRAP 0x1 ;  /* 0x000000040000795c */ /* 0x000fe20000300000 */
.L_x_83:
[----:B------:R-:W-:-:S04]  /*112f0*/  MOV R20, 0x1 ;  /* 0x0000000100147802 */ /* 0x000fc80000000f00 */
[----:B------:R-:W-:-:S04]  /*11300*/  SHF.L.U32 R20, R20, 0x1f, RZ ;  /* 0x0000001f14147819 */ /* 0x000fc800000006ff */
[----:B------:R-:W2:Y:S02]  /*11310*/  SYNCS.PHASECHK.TRANS64.TRYWAIT P3, [UR47+0x344a0], R20 ;  /* 0x0344a014ff0075a7 */ /* 0x000ea4000806016f */
[----:B--2---:R-:W-:Y:S05]  /*11320*/  @!P3 BRA `(.L_x_84) ;  /* 0x000000b40098b947 */ /* 0x004fea0003800000 */
.L_x_365:
[----:B-1----:R-:W2:Y:S04]  /*11330*/  LDL.LU R13, [R1+0x40] ;  /* 0x00004000010d7983 */ /* 0x002ea80000300800 */
[----:B------:R-:W3:Y:S04]  /*11340*/  LDL.LU R12, [R1+0x44] ;  /* 0x00004400010c7983 */ /* 0x000ee80000300800 */
[----:B------:R-:W4:Y:S04]  /*11350*/  LDL.LU R17, [R1+0x48] ;  /* 0x0000480001117983 */ /* 0x000f280000300800 */
[----:B------:R-:W5:Y:S04]  /*11360*/  LDL.LU R16, [R1+0x4c] ;  /* 0x00004c0001107983 */ /* 0x000f680000300800 */
        /* <DEDUP_REMOVED lines=11> */
[----:B------:R-:W5:Y:S01]  /*11420*/  LDL.LU R31, [R1+0x7c] ;  /* 0x00007c00011f7983 */ /* 0x000f620000300800 */
[----:B------:R-:W-:Y:S05]  /*11430*/  @P1 WARPSYNC.ALL ;  /* 0x0000000000001948 */ /* 0x000fea0003800000 */
[----:B------:R-:W1:Y:S04]  /*11440*/  @P1 LDSM.16.MT88.4 R8, [R3+0x30000] ;  /* 0x030000000308183b */ /* 0x000e680000004200 */
[----:B------:R-:W5:Y:S01]  /*11450*/  @P1 LDSM.16.MT88.4 R4, [R3+0x30800] ;  /* 0x030800000304183b */ /* 0x000f620000004200 */
[----:B------:R-:W-:Y:S05]  /*11460*/  WARPSYNC.ALL ;  /* 0x0000000000007948 */ /* 0x000fea0003800000 */
[----:B------:R-:W-:Y:S01]  /*11470*/  BSSY B0, `(.L_x_85) ;  /* 0x0000049000007945 */ /* 0x000fe20003800000 */
[----:B-1----:R-:W-:-:S02]  /*11480*/  HADD2.F32 R14, -RZ, R8.H1_H1 ;  /* 0x30000008ff0e7230 */ /* 0x002fc40000004100 */
[-C--:B--2---:R-:W-:Y:S01]  /*11490*/  FMUL R13, R13, R2.reuse ;  /* 0x000000020d0d7220 */ /* 0x084fe20000400000 */
[----:B---3--:R-:W-:Y:S01]  /*114a0*/  FMUL R15, R12, R2 ;  /* 0x000000020c0f7220 */ /* 0x008fe20000400000 */
[----:B------:R-:W-:-:S05]  /*114b0*/  HADD2.F32 R12, -RZ, R8.H0_H0 ;  /* 0x20000008ff0c7230 */ /* 0x000fca0000004100 */
[-C--:B------:R-:W-:Y:S01]  /*114c0*/  FFMA R12, R12, R0.reuse, R13 ;  /* 0x000000000c0c7223 */ /* 0x080fe2000000000d */
[----:B------:R-:W-:Y:S01]  /*114d0*/  FFMA R13, R14, R0, R15 ;  /* 0x000000000e0d7223 */ /* 0x000fe2000000000f */
[-C--:B----4-:R-:W-:Y:S01]  /*114e0*/  FMUL R15, R17, R2.reuse ;  /* 0x00000002110f7220 */ /* 0x090fe20000400000 */
[----:B-----5:R-:W-:Y:S01]  /*114f0*/  FMUL R17, R16, R2 ;  /* 0x0000000210117220 */ /* 0x020fe20000400000 */
[--C-:B------:R-:W-:Y:S02]  /*11500*/  HADD2.F32 R14, -RZ, R9.reuse.H0_H0 ;  /* 0x20000009ff0e7230 */ /* 0x100fe40000004100 */
[----:B------:R-:W-:Y:S01]  /*11510*/  HADD2.F32 R16, -RZ, R9.H1_H1 ;  /* 0x30000009ff107230 */ /* 0x000fe20000004100 */
[----:B------:R-:W-:Y:S02]  /*11520*/  F2FP.F16.F32.PACK_AB R12, R13, R12 ;  /* 0x0000000c0d0c723e */ /* 0x000fe400000000ff */
[-C--:B------:R-:W-:Y:S02]  /*11530*/  FFMA R14, R14, R0.reuse, R15 ;  /* 0x000000000e0e7223 */ /* 0x080fe4000000000f */
[----:B------:R-:W-:Y:S01]  /*11540*/  FFMA R15, R16, R0, R17 ;  /* 0x00000000100f7223 */ /* 0x000fe20000000011 */
[-C--:B------:R-:W-:Y:S01]  /*11550*/  FMUL R17, R19, R2.reuse ;  /* 0x0000000213117220 */ /* 0x080fe20000400000 */
[----:B------:R-:W-:Y:S01]  /*11560*/  FMUL R19, R18, R2 ;  /* 0x0000000212137220 */ /* 0x000fe20000400000 */
[----:B------:R-:W-:-:S02]  /*11570*/  HADD2.F32 R16, -RZ, R10.H0_H0 ;  /* 0x2000000aff107230 */ /* 0x000fc40000004100 */
[----:B------:R-:W-:Y:S01]  /*11580*/  HADD2.F32 R18, -RZ, R10.H1_H1 ;  /* 0x3000000aff127230 */ /* 0x000fe20000004100 */
[----:B------:R-:W-:Y:S01]  /*11590*/  F2FP.F16.F32.PACK_AB R13, R15, R14 ;  /* 0x0000000e0f0d723e */ /* 0x000fe200000000ff */
[----:B------:R-:W-:Y:S01]  /*115a0*/  FMUL R21, R21, R2 ;  /* 0x0000000215157220 */ /* 0x000fe20000400000 */
[-C--:B------:R-:W-:Y:S02]  /*115b0*/  FFMA R16, R16, R0.reuse, R17 ;  /* 0x0000000010107223 */ /* 0x080fe40000000011 */
[----:B------:R-:W-:Y:S01]  /*115c0*/  FFMA R17, R18, R0, R19 ;  /* 0x0000000012117223 */ /* 0x000fe20000000013 */
[-C--:B------:R-:W-:Y:S01]  /*115d0*/  FMUL R19, R24, R2.reuse ;  /* 0x0000000218137220 */ /* 0x080fe20000400000 */
[--C-:B------:R-:W-:Y:S02]  /*115e0*/  HADD2.F32 R18, -RZ, R11.reuse.H0_H0 ;  /* 0x2000000bff127230 */ /* 0x100fe40000004100 */
[----:B------:R-:W-:Y:S02]  /*115f0*/  HADD2.F32 R24, -RZ, R11.H1_H1 ;  /* 0x3000000bff187230 */ /* 0x000fe40000004100 */
[----:B------:R-:W-:Y:S01]  /*11600*/  FMUL R25, R25, R2 ;  /* 0x0000000219197220 */ /* 0x000fe20000400000 */
[----:B------:R-:W-:Y:S01]  /*11610*/  F2FP.F16.F32.PACK_AB R14, R17, R16 ;  /* 0x00000010110e723e */ /* 0x000fe200000000ff */
[-C--:B------:R-:W-:Y:S01]  /*11620*/  FFMA R18, R18, R0.reuse, R19 ;  /* 0x0000000012127223 */ /* 0x080fe20000000013 */
[----:B------:R-:W-:Y:S01]  /*11630*/  FFMA R19, R24, R0, R21 ;  /* 0x0000000018137223 */ /* 0x000fe20000000015 */
[----:B------:R-:W-:Y:S01]  /*11640*/  FMUL R21, R26, R2 ;  /* 0x000000021a157220 */ /* 0x000fe20000400000 */
[----:B------:R-:W-:-:S02]  /*11650*/  HADD2.F32 R24, -RZ, R4.H0_H0 ;  /* 0x20000004ff187230 */ /* 0x000fc40000004100 */
[----:B------:R-:W-:Y:S02]  /*11660*/  HADD2.F32 R26, -RZ, R4.H1_H1 ;  /* 0x30000004ff1a7230 */ /* 0x000fe40000004100 */
[----:B------:R-:W-:Y:S01]  /*11670*/  FMUL R27, R27, R2 ;  /* 0x000000021b1b7220 */ /* 0x000fe20000400000 */
[----:B------:R-:W-:Y:S01]  /*11680*/  F2FP.F16.F32.PACK_AB R15, R19, R18 ;  /* 0x00000012130f723e */ /* 0x000fe200000000ff */
[-C--:B------:R-:W-:Y:S01]  /*11690*/  FFMA R21, R24, R0.reuse, R21 ;  /* 0x0000000018157223 */ /* 0x080fe20000000015 */
[----:B------:R-:W-:Y:S01]  /*116a0*/  FFMA R24, R26, R0, R25 ;  /* 0x000000001a187223 */ /* 0x000fe20000000019 */
[-C--:B------:R-:W-:Y:S01]  /*116b0*/  FMUL R25, R28, R2.reuse ;  /* 0x000000021c197220 */ /* 0x080fe20000400000 */
[--C-:B------:R-:W-:Y:S02]  /*116c0*/  HADD2.F32 R26, -RZ, R5.reuse.H0_H0 ;  /* 0x20000005ff1a7230 */ /* 0x100fe40000004100 */
[----:B------:R-:W-:Y:S01]  /*116d0*/  FMUL R29, R29, R2 ;  /* 0x000000021d1d7220 */ /* 0x000fe20000400000 */
[----:B------:R-:W-:Y:S01]  /*116e0*/  HADD2.F32 R28, -RZ, R5.H1_H1 ;  /* 0x30000005ff1c7230 */ /* 0x000fe20000004100 */
[----:B------:R-:W-:Y:S01]  /*116f0*/  F2FP.F16.F32.PACK_AB R16, R24, R21 ;  /* 0x000000151810723e */ /* 0x000fe200000000ff */
[----:B------:R1:W-:Y:S01]  /*11700*/  STSM.16.MT88.4 [R3+0x30000], R12 ;  /* 0x0300000c03007844 */ /* 0x0003e20000004200 */
[----:B------:R-:W-:-:S02]  /*11710*/  FFMA R25, R26, R0, R25 ;  /* 0x000000001a197223 */ /* 0x000fc40000000019 */
[----:B------:R-:W-:Y:S01]  /*11720*/  FFMA R26, R28, R0, R27 ;  /* 0x000000001c1a7223 */ /* 0x000fe2000000001b */
[-C--:B------:R-:W-:Y:S01]  /*11730*/  FMUL R27, R30, R2.reuse ;  /* 0x000000021e1b7220 */ /* 0x080fe20000400000 */
[--C-:B------:R-:W-:Y:S02]  /*11740*/  HADD2.F32 R28, -RZ, R6.reuse.H0_H0 ;  /* 0x20000006ff1c7230 */ /* 0x100fe40000004100 */
[----:B------:R-:W-:Y:S01]  /*11750*/  FMUL R31, R31, R2 ;  /* 0x000000021f1f7220 */ /* 0x000fe20000400000 */
[----:B------:R-:W-:Y:S01]  /*11760*/  HADD2.F32 R30, -RZ, R6.H1_H1 ;  /* 0x30000006ff1e7230 */ /* 0x000fe20000004100 */
[----:B------:R-:W-:Y:S01]  /*11770*/  F2FP.F16.F32.PACK_AB R17, R26, R25 ;  /* 0x000000191a11723e */ /* 0x000fe200000000ff */
[----:B------:R-:W-:-:S03]  /*11780*/  FFMA R27, R28, R0, R27 ;  /* 0x000000001c1b7223 */ /* 0x000fc6000000001b */
[----:B------:R-:W-:Y:S01]  /*11790*/  FFMA R28, R30, R0, R29 ;  /* 0x000000001e1c7223 */ /* 0x000fe2000000001d */
[----:B------:R-:W-:Y:S01]  /*117a0*/  FMUL R29, R32, R2 ;  /* 0x00000002201d7220 */ /* 0x000fe20000400000 */
[--C-:B------:R-:W-:Y:S02]  /*117b0*/  HADD2.F32 R30, -RZ, R7.reuse.H0_H0 ;  /* 0x20000007ff1e7230 */ /* 0x100fe40000004100 */
[----:B------:R-:W-:Y:S01]  /*117c0*/  HADD2.F32 R32, -RZ, R7.H1_H1 ;  /* 0x30000007ff207230 */ /* 0x000fe20000004100 */
[----:B------:R-:W-:Y:S02]  /*117d0*/  F2FP.F16.F32.PACK_AB R18, R28, R27 ;  /* 0x0000001b1c12723e */ /* 0x000fe400000000ff */
[-C--:B------:R-:W-:Y:S02]  /*117e0*/  FFMA R29, R30, R0.reuse, R29 ;  /* 0x000000001e1d7223 */ /* 0x080fe4000000001d */
[----:B------:R-:W-:-:S05]  /*117f0*/  FFMA R30, R32, R0, R31 ;  /* 0x00000000201e7223 */ /* 0x000fca000000001f */
        /* <DEDUP_REMOVED lines=16> */
.L_x_86:
[----:B------:R-:W-:Y:S05]  /*11900*/  BSYNC B0 ;  /* 0x0000000000007941 */ /* 0x000fea0003800000 */
.L_x_85:
[----:B------:R-:W-:Y:S06]  /*11910*/  BAR.SYNC.DEFER_BLOCKING 0x1, 0x80 ;  /* 0x0042000000007b1d */ /* 0x000fec0000010000 */
[----:B------:R-:W-:Y:S05]  /*11920*/  @!P0 BRA `(.L_x_87) ;  /* 0x0000000000048947 */ /* 0x000fea0003800000 */
[----:B------:R-:W-:Y:S01]  /*11930*/  BPT.TRAP 0x1 ;  /* 0x000000040000795c */ /* 0x000fe20000300000 */
.L_x_87:
[----:B------:R-:W-:-:S04]  /*11940*/  UIADD3 UR10, UR47, 0x344d8, URZ ;  /* 0x000344d82f0a7890 */ /* 0x000fc8000fffe03f */
[----:B------:R-:W-:-:S09]  /*11950*/  UPRMT UR10, UR57, 0x654, UR10 ;  /* 0x00000654390a7896 */ /* 0x000fd2000800000a */
[----:B------:R-:W-:Y:S01]  /*11960*/  SYNCS.ARRIVE.TRANS64.RED.A1T0 RZ, [UR10], RZ ;  /* 0x000000ffffff79a7 */ /* 0x000fe2000810040a */
[----:B------:R-:W-:Y:S05]  /*11970*/  @!P0 BRA `(.L_x_88) ;  /* 0x0000000000048947 */ /* 0x000fea0003800000 */
[----:B------:R-:W-:Y:S01]  /*11980*/  BPT.TRAP 0x1 ;  /* 0x000000040000795c */ /* 0x000fe20000300000 */
.L_x_88:
[----:B------:R-:W2:Y:S02]  /*11990*/  SYNCS.PHASECHK.TRANS64.TRYWAIT P3, [UR47+0x344a8], R20 ;  /* 0x0344a814ff0075a7 */ /* 0x000ea4000806016f */
[----:B--2---:R-:W-:Y:S05]  /*119a0*/  @!P3 BRA `(.L_x_89) ;  /* 0x000000b00010b947 */ /* 0x004fea0003800000 */
.L_x_366:
        /* <DEDUP_REMOVED lines=19> */
[----:B------:R-:W-:Y:S05]  /*11ae0*/  WARPSYNC.ALL ;  /* 0x0000000000007948 */ /* 0x000fea0003800000 */
[----:B------:R-:W-:Y:S01]  /*11af0*/  BSSY B0, `(.L_x_90) ;  /* 0x0000039000007945 */ /* 0x000fe20003800000 */
[----:B--2---:R-:W-:-:S02]  /*11b00*/  HADD2.F32 R12, -RZ, R8.H0_H0 ;  /* 0x20000008ff0c7230 */ /* 0x004fc40000004100 */
[----:B------:R-:W-:Y:S02]  /*11b10*/  HADD2.F32 R14, -RZ, R8.H1_H1 ;  /* 0x30000008ff0e7230 */ /* 0x000fe40000004100 */
[--C-:B------:R-:W-:Y:S02]  /*11b20*/  HADD2.F32 R16, -RZ, R9.reuse.H0_H0 ;  /* 0x20000009ff107230 */ /* 0x100fe40000004100 */
[-C--:B------:R-:W-:Y:S01]  /*11b30*/  FFMA R12, R12, R0.reuse, R13 ;  /* 0x000000000c0c7223 */ /* 0x080fe2000000000d */
[----:B------:R-:W-:Y:S02]  /*11b40*/  HADD2.F32 R18, -RZ, R9.H1_H1 ;  /* 0x30000009ff127230 */ /* 0x000fe40000004100 */
[-C--:B------:R-:W-:Y:S01]  /*11b50*/  FFMA R13, R14, R0.reuse, R169 ;  /* 0x000000000e0d7223 */ /* 0x080fe200000000a9 */
[----:B------:R-:W-:Y:S02]  /*11b60*/  HADD2.F32 R24, -RZ, R11.H0_H0 ;  /* 0x2000000bff187230 */ /* 0x000fe40000004100 */
[----:B------:R-:W-:Y:S01]  /*11b70*/  FFMA R14, R16, R0, R15 ;  /* 0x00000000100e7223 */ /* 0x000fe2000000000f */
[----:B------:R-:W-:-:S02]  /*11b80*/  HADD2.F32 R16, -RZ, R10.H0_H0 ;  /* 0x2000000aff107230 */ /* 0x000fc40000004100 */
[-C--:B------:R-:W-:Y:S01]  /*11b90*/  FFMA R15, R18, R0.reuse, R171 ;  /* 0x00000000120f7223 */ /* 0x080fe200000000ab */
[----:B------:R-:W-:Y:S02]  /*11ba0*/  HADD2.F32 R18, -RZ, R10.H1_H1 ;  /* 0x3000000aff127230 */ /* 0x000fe40000004100 */
[-C--:B------:R-:W-:Y:S01]  /*11bb0*/  FFMA R19, R24, R0.reuse, R19 ;  /* 0x0000000018137223 */ /* 0x080fe20000000013 */
[----:B------:R-:W-:Y:S02]  /*11bc0*/  HADD2.F32 R26, -RZ, R11.H1_H1 ;  /* 0x3000000bff1a7230 */ /* 0x000fe40000004100 */
[-C--:B------:R-:W-:Y:S01]  /*11bd0*/  FFMA R17, R16, R0.reuse, R17 ;  /* 0x0000000010117223 */ /* 0x080fe20000000011 */
[----:B-1----:R-:W-:Y:S02]  /*11be0*/  HADD2.F32 R24, -RZ, R4.H0_H0 ;  /* 0x20000004ff187230 */ /* 0x002fe40000004100 */
[----:B------:R-:W-:Y:S01]  /*11bf0*/  FFMA R16, R18, R0, R173 ;  /* 0x0000000012107223 */ /* 0x000fe200000000ad */
[----:B------:R-:W-:-:S02]  /*11c00*/  HADD2.F32 R28, -RZ, R5.H0_H0 ;  /* 0x20000005ff1c7230 */ /* 0x000fc40000004100 */
[-C--:B------:R-:W-:Y:S01]  /*11c10*/  FFMA R18, R26, R0.reuse, R175 ;  /* 0x000000001a127223 */ /* 0x080fe200000000af */
[----:B------:R-:W-:Y:S02]  /*11c20*/  HADD2.F32 R26, -RZ, R4.H1_H1 ;  /* 0x30000004ff1a7230 */ /* 0x000fe40000004100 */
        /* <DEDUP_REMOVED lines=10> */
[----:B------:R-:W-:Y:S01]  /*11cd0*/  FFMA R29, R32, R0, R29 ;  /* 0x00000000201d7223 */ /* 0x000fe2000000001d */
[----:B------:R-:W-:Y:S01]  /*11ce0*/  F2FP.F16.F32.PACK_AB R12, R13, R12 ;  /* 0x0000000c0d0c723e */ /* 0x000fe200000000ff */
[----:B------:R-:W-:Y:S01]  /*11cf0*/  FFMA R28, R30, R0, R181 ;  /* 0x000000001e1c7223 */ /* 0x000fe200000000b5 */
[----:B------:R-:W-:Y:S01]  /*11d00*/  F2FP.F16.F32.PACK_AB R13, R15, R14 ;  /* 0x0000000e0f0d723e */ /* 0x000fe200000000ff */
[----:B------:R-:W-:Y:S01]  /*11d10*/  FFMA R30, R34, R0, R183 ;  /* 0x00000000221e7223 */ /* 0x000fe200000000b7 */
[----:B------:R-:W-:-:S02]  /*11d20*/  F2FP.F16.F32.PACK_AB R14, R16, R17 ;  /* 0x00000011100e723e */ /* 0x000fc400000000ff */
[----:B------:R-:W-:Y:S02]  /*11d30*/  F2FP.F16.F32.PACK_AB R15, R18, R19 ;  /* 0x00000013120f723e */ /* 0x000fe400000000ff */
[----:B------:R-:W-:Y:S02]  /*11d40*/  F2FP.F16.F32.PACK_AB R16, R24, R21 ;  /* 0x000000151810723e */ /* 0x000fe400000000ff */
[----:B------:R-:W-:Y:S01]  /*11d50*/  F2FP.F16.F32.PACK_AB R17, R26, R25 ;  /* 0x000000191a11723e */ /* 0x000fe200000000ff */
[----:B------:R1:W-:Y:S01]  /*11d60*/  STSM.16.MT88.4 [R3+0x31000], R12 ;  /* 0x0310000c03007844 */ /* 0x0003e20000004200 */
        /* <DEDUP_REMOVED lines=12> */
[----:B------:R-:W-:Y:S02]  /*11e30*/  UIADD3 UR5, UR45, 0x40, URZ ;  /* 0x000000402d057890 */ /* 0x000fe4000fffe03f */
[----:B------:R-:W-:-:S09]  /*11e40*/  UIADD3 UR4, UR47, 0x31000, URZ ;  /* 0x000310002f047890 */ /* 0x000fd2000fffe03f */
[----:B------:R2:W-:Y:S01]  /*11e50*/  UTMASTG.2D [UR4], [UR36] ;  /* 0x00000004240073b5 */ /* 0x0005e20008008000 */
[----:B------:R0:W-:Y:S01]  /*11e60*/  UTMACMDFLUSH ;  /* 0x00000000000079b7 */ /* 0x0001e20000000000 */
[----:B--2---:R-:W-:-:S04]  /*11e70*/  DEPBAR.LE SB0, 0x1 ;  /* 0x000080400000791a */ /* 0x004fc80000000000 */
.L_x_91:
[----:B------:R-:W-:Y:S05]  /*11e80*/  BSYNC B0 ;  /* 0x0000000000007941 */ /* 0x000fea0003800000 */
.L_x_90:
[----:B------:R-:W-:Y:S06]  /*11e90*/  BAR.SYNC.DEFER_BLOCKING 0x1, 0x80 ;  /* 0x0042000000007b1d */ /* 0x000fec0000010000 */
[----:B------:R-:W-:Y:S05]  /*11ea0*/  @!P0 BRA `(.L_x_92) ;  /* 0x0000000000048947 */ /* 0x000fea0003800000 */
[----:B------:R-:W-:Y:S01]  /*11eb0*/  BPT.TRAP 0x1 ;  /* 0x000000040000795c */ /* 0x000fe20000300000 */
.L_x_92:
[----:B------:R-:W-:Y:S01]  /*11ec0*/  SYNCS.ARRIVE.TRANS64.RED.A1T0 RZ, [UR7], RZ ;  /* 0x000000ffffff79a7 */ /* 0x000fe20008100407 */
[----:B------:R-:W-:Y:S05]  /*11ed0*/  @!P0 BRA `(.L_x_93) ;  /* 0x0000000000048947 */ /* 0x000fea0003800000 */
[----:B------:R-:W-:Y:S01]  /*11ee0*/  BPT.TRAP 0x1 ;  /* 0x000000040000795c */ /* 0x000fe20000300000 */
.L_x_93:
[----:B------:R-:W2:Y:S02]  /*11ef0*/  SYNCS.PHASECHK.TRANS64.TRYWAIT P3, [UR47+0x344b0], R20 ;  /* 0x0344b014ff0075a7 */ /* 0x000ea4000806016f */
[----:B--2---:R-:W-:Y:S05]  /*11f00*/  @!P3 BRA `(.L_x_94) ;  /* 0x000000a800d0b947 */ /* 0x004fea0003800000 */
.L_x_367:
        /* <DEDUP_REMOVED lines=29> */
[----:B------:R-:W-:Y:S01]  /*120e0*/  FFMA R14, R18, R0, R107 ;  /* 0x00000000120e7223 */ /* 0x000fe2000000006b */
[----:B------:R-:W-:Y:S01]  /*120f0*/  FMUL R15, R108, R2 ;  /* 0x000000026c0f7220 */ /* 0x000fe20000400000 */
        /* <DEDUP_REMOVED lines=20> */
[----:B------:R-:W-:Y:S01]  /*12240*/  F2FP.F16.F32.PACK_AB R13, R14, R13 ;  /* 0x0000000d0e0d723e */ /* 0x000fe200000000ff */
[-C--:B------:R-:W-:Y:S01]  /*12250*/  FFMA R28, R30, R0.reuse, R117 ;  /* 0x000000001e1c7223 */ /* 0x080fe20000000075 */
        /* <DEDUP_REMOVED lines=24> */
.L_x_96:
[----:B------:R-:W-:Y:S05]  /*123e0*/  BSYNC B0 ;  /* 0x0000000000007941 */ /* 0x000fea0003800000 */
.L_x_95:
[----:B------:R-:W-:Y:S06]  /*123f0*/  BAR.SYNC.DEFER_BLOCKING 0x1, 0x80 ;  /* 0x0042000000007b1d */ /* 0x000fec0000010000 */
[----:B------:R-:W-:Y:S05]  /*12400*/  @!P0 BRA `(.L_x_97) ;  /* 0x0000000000048947 */ /* 0x000fea0003800000 */
[----:B------:R-:W-:Y:S01]  /*12410*/  BPT.TRAP 0x1 ;  /* 0x000000040000795c */ /* 0x000fe20000300000 */
.L_x_97:
[----:B------:R-:W-:Y:S01]  /*12420*/  SYNCS.ARRIVE.TRANS64.RED.A1T0 RZ, [UR8], RZ ;  /* 0x000000ffffff79a7 */ /* 0x000fe20008100408 */
[----:B------:R-:W-:Y:S05]  /*12430*/  @!P0 BRA `(.L_x_98) ;  /* 0x0000000000048947 */ /* 0x000fea0003800000 */
[----:B------:R-:W-:Y:S01]  /*12440*/  BPT.TRAP 0x1 ;  /* 0x000000040000795c */ /* 0x000fe20000300000 */
.L_x_98:
[----:B------:R-:W2:Y:S02]  /*12450*/  SYNCS.PHASECHK.TRANS64.TRYWAIT P3, [UR47+0x344b8], R20 ;  /* 0x0344b814ff0075a7 */ /* 0x000ea4000806016f */
[----:B--2---:R-:W-:Y:S05]  /*12460*/  @!P3 BRA `(.L_x_99) ;  /* 0x000000a40090b947 */ /* 0x004fea0003800000 */
.L_x_368:
        /* <DEDUP_REMOVED lines=77> */
.L_x_101:
[----:B------:R-:W-:Y:S05]  /*12940*/  BSYNC B0 ;  /* 0x0000000000007941 */ /* 0x000fea0003800000 */
.L_x_100:
[----:B------:R-:W-:Y:S06]  /*12950*/  BAR.SYNC.DEFER_BLOCKING 0x1, 0x80 ;  /* 0x0042000000007b1d */ /* 0x000fec0000010000 */
[----:B------:R-:W-:Y:S05]  /*12960*/  @!P0 BRA `(.L_x_102) ;  /* 0x0000000000048947 */ /* 0x000fea0003800000 */
[----:B------:R-:W-:Y:S01]  /*12970*/  BPT.TRAP 0x1 ;  /* 0x000000040000795c */ /* 0x000fe20000300000 */
.L_x_102:
[----:B------:R-:W-:Y:S01]  /*12980*/  SYNCS.ARRIVE.TRANS64.RED.A1T0 RZ, [UR9], RZ ;  /* 0x000000ffffff79a7 */ /* 0x000fe20008100409 */
[----:B------:R-:W-:Y:S05]  /*12990*/  @!P0 BRA `(.L_x_103) ;  /* 0x0000000000048947 */ /* 0x000fea0003800000 */
[----:B------:R-:W-:Y:S01]  /*129a0*/  BPT.TRAP 0x1 ;  /* 0x000000040000795c */ /* 0x000fe20000300000 */
.L_x_103:
[----:B------:R-:W2:Y:S02]  /*129b0*/  SYNCS.PHASECHK.TRANS64.TRYWAIT P3, [UR47+0x344a0], R222 ;  /* 0x0344a0deff0075a7 */ /* 0x000ea4000806016f */
[----:B--2---:R-:W-:Y:S05]  /*129c0*/  @!P3 BRA `(.L_x_104) ;  /* 0x000000a00050b947 */ /* 0x004fea0003800000 */
.L_x_369:
        /* <DEDUP_REMOVED lines=21> */
[----:B-1----:R-:W-:-:S02]  /*12b20*/  HADD2.F32 R16, -RZ, R9.H0_H0 ;  /* 0x20000009ff107230 */ /* 0x002fc40000004100 */
[----:B------:R-:W-:Y:S02]  /*12b30*/  HADD2.F32 R18, -RZ, R9.H1_H1 ;  /* 0x30000009ff127230 */ /* 0x000fe40000004100 */
[-C--:B--2---:R-:W-:Y:S01]  /*12b40*/  FMUL R13, R13, R2.reuse ;  /* 0x000000020d0d7220 */ /* 0x084fe20000400000 */
[-C--:B---3--:R-:W-:Y:S01]  /*12b50*/  FMUL R15, R14, R2.reuse ;  /* 0x000000020e0f7220 */ /* 0x088fe20000400000 */
[--C-:B------:R-:W-:Y:S02]  /*12b60*/  HADD2.F32 R14, -RZ, R8.reuse.H1_H1 ;  /* 0x30000008ff0e7230 */ /* 0x100fe40000004100 */
[----:B----4-:R-:W-:Y:S01]  /*12b70*/  FMUL R17, R12, R2 ;  /* 0x000000020c117220 */ /* 0x010fe20000400000 */
[----:B------:R-:W-:Y:S02]  /*12b80*/  HADD2.F32 R12, -RZ, R8.H0_H0 ;  /* 0x20000008ff0c7230 */ /* 0x000fe40000004100 */
[----:B------:R-:W-:Y:S01]  /*12b90*/  FFMA R15, R14, R0, R15 ;  /* 0x000000000e0f7223 */ /* 0x000fe2000000000f */
[----:B-----5:R-:W-:-:S02]  /*12ba0*/  FMUL R19, R19, R2 ;  /* 0x0000000213137220 */ /* 0x020fc40000400000 */
[-C--:B------:R-:W-:Y:S01]  /*12bb0*/  FFMA R12, R12, R0.reuse, R13 ;  /* 0x000000000c0c7223 */ /* 0x080fe2000000000d */
[-C--:B------:R-:W-:Y:S01]  /*12bc0*/  FFMA R13, R16, R0.reuse, R17 ;  /* 0x00000000100d7223 */ /* 0x080fe20000000011 */
[----:B------:R-:W-:Y:S01]  /*12bd0*/  FFMA R14, R18, R0, R19 ;  /* 0x00000000120e7223 */ /* 0x000fe20000000013 */
[--C-:B------:R-:W-:Y:S02]  /*12be0*/  HADD2.F32 R16, -RZ, R10.reuse.H0_H0 ;  /* 0x2000000aff107230 */ /* 0x100fe40000004100 */
[-C--:B------:R-:W-:Y:S01]  /*12bf0*/  FMUL R17, R26, R2.reuse ;  /* 0x000000021a117220 */ /* 0x080fe20000400000 */
[----:B------:R-:W-:Y:S02]  /*12c00*/  HADD2.F32 R18, -RZ, R10.H1_H1 ;  /* 0x3000000aff127230 */ /* 0x000fe40000004100 */
[----:B------:R-:W-:Y:S01]  /*12c10*/  FMUL R19, R24, R2 ;  /* 0x0000000218137220 */ /* 0x000fe20000400000 */
[--C-:B------:R-:W-:Y:S02]  /*12c20*/  HADD2.F32 R24, -RZ, R11.reuse.H0_H0 ;  /* 0x2000000bff187230 */ /* 0x100fe40000004100 */
[----:B------:R-:W-:Y:S01]  /*12c30*/  FFMA R17, R16, R0, R17 ;  /* 0x0000000010117223 */ /* 0x000fe20000000011 */
[----:B------:R-:W-:-:S02]  /*12c40*/  HADD2.F32 R26, -RZ, R11.H1_H1 ;  /* 0x3000000bff1a7230 */ /* 0x000fc40000004100 */
[----:B------:R-:W-:Y:S01]  /*12c50*/  FMUL R21, R21, R2 ;  /* 0x0000000215157220 */ /* 0x000fe20000400000 */
[----:B------:R-:W-:Y:S01]  /*12c60*/  FFMA R16, R18, R0, R19 ;  /* 0x0000000012107223 */ /* 0x000fe20000000013 */
[----:B------:R-:W-:Y:S01]  /*12c70*/  F2FP.F16.F32.PACK_AB R13, R14, R13 ;  /* 0x0000000d0e0d723e */ /* 0x000fe200000000ff */
[----:B------:R-:W-:Y:S01]  /*12c80*/  FMUL R25, R25, R2 ;  /* 0x0000000219197220 */ /* 0x000fe20000400000 */
[----:B------:R-:W-:Y:S01]  /*12c90*/  FFMA R21, R24, R0, R21 ;  /* 0x0000000018157223 */ /* 0x000fe20000000015 */
[--C-:B------:R-:W-:Y:S01]  /*12ca0*/  HADD2.F32 R24, -RZ, R4.reuse.H0_H0 ;  /* 0x20000004ff187230 */ /* 0x100fe20000004100 */
[----:B------:R-:W-:Y:S01]  /*12cb0*/  F2FP.F16.F32.PACK_AB R12, R15, R12 ;  /* 0x0000000c0f0c723e */ /* 0x000fe200000000ff */
[----:B------:R-:W-:Y:S01]  /*12cc0*/  FFMA R18, R26, R0, R25 ;  /* 0x000000001a127223 */ /* 0x000fe20000000019 */
[-C--:B------:R-:W-:Y:S01]  /*12cd0*/  FMUL R19, R30, R2.reuse ;  /* 0x000000021e137220 */ /* 0x080fe20000400000 */
[----:B------:R-:W-:Y:S01]  /*12ce0*/  HADD2.F32 R26, -RZ, R4.H1_H1 ;  /* 0x30000004ff1a7230 */ /* 0x000fe20000004100 */
[----:B------:R-:W-:Y:S01]  /*12cf0*/  F2FP.F16.F32.PACK_AB R14, R16, R17 ;  /* 0x00000011100e723e */ /* 0x000fe200000000ff */
[----:B------:R-:W-:Y:S01]  /*12d00*/  FMUL R25, R28, R2 ;  /* 0x000000021c197220 */ /* 0x000fe20000400000 */
[----:B------:R-:W-:-:S02]  /*12d10*/  HADD2.F32 R28, -RZ, R5.H0_H0 ;  /* 0x20000005ff1c7230 */ /* 0x000fc40000004100 */
[----:B------:R-:W-:Y:S01]  /*12d20*/  FFMA R19, R24, R0, R19 ;  /* 0x0000000018137223 */ /* 0x000fe20000000013 */
[----:B------:R-:W-:Y:S02]  /*12d30*/  HADD2.F32 R30, -RZ, R5.H1_H1 ;  /* 0x30000005ff1e7230 */ /* 0x000fe40000004100 */
[----:B------:R-:W-:Y:S01]  /*12d40*/  FMUL R27, R27, R2 ;  /* 0x000000021b1b7220 */ /* 0x000fe20000400000 */
[----:B------:R-:W-:Y:S01]  /*12d50*/  FFMA R24, R26, R0, R25 ;  /* 0x000000001a187223 */ /* 0x000fe20000000019 */
[----:B------:R-:W-:Y:S01]  /*12d60*/  F2FP.F16.F32.PACK_AB R15, R18, R21 ;  /* 0x00000015120f723e */ /* 0x000fe200000000ff */
[----:B------:R-:W-:Y:S01]  /*12d70*/  FMUL R29, R29, R2 ;  /* 0x000000021d1d7220 */ /* 0x000fe20000400000 */
[-C--:B------:R-:W-:Y:S01]  /*12d80*/  FFMA R27, R28, R0.reuse, R27 ;  /* 0x000000001c1b7223 */ /* 0x080fe2000000001b */
[--C-:B------:R-:W-:Y:S01]  /*12d90*/  HADD2.F32 R28, -RZ, R6.reuse.H0_H0 ;  /* 0x20000006ff1c7230 */ /* 0x100fe20000004100 */
[----:B------:R-:W-:Y:S01]  /*12da0*/  F2FP.F16.F32.PACK_AB R16, R24, R19 ;  /* 0x000000131810723e */ /* 0x000fe200000000ff */
[----:B------:R-:W-:Y:S01]  /*12db0*/  FFMA R26, R30, R0, R29 ;  /* 0x000000001e1a7223 */ /* 0x000fe2000000001d */
[-C--:B------:R-:W-:Y:S01]  /*12dc0*/  FMUL R25, R34, R2.reuse ;  /* 0x0000000222197220 */ /* 0x080fe20000400000 */
[----:B------:R-:W-:Y:S01]  /*12dd0*/  HADD2.F32 R30, -RZ, R6.H1_H1 ;  /* 0x30000006ff1e7230 */ /* 0x000fe20000004100 */
[----:B------:R1:W-:Y:S01]  /*12de0*/  STSM.16.MT88.4 [R3+0x30000], R12 ;  /* 0x0300000c03007844 */ /* 0x0003e20000004200 */
        /* <DEDUP_REMOVED lines=8> */
[-C--:B------:R-:W-:Y:S02]  /*12e70*/  FFMA R31, R32, R0.reuse, R31 ;  /* 0x00000000201f7223 */ /* 0x080fe4000000001f */
[----:B------:R-:W-:Y:S01]  /*12e80*/  F2FP.F16.F32.PACK_AB R18, R28, R25 ;  /* 0x000000191c12723e */ /* 0x000fe200000000ff */
        /* <DEDUP_REMOVED lines=17> */
.L_x_106:
[----:B------:R-:W-:Y:S05]  /*12fa0*/  BSYNC B0 ;  /* 0x0000000000007941 */ /* 0x000fea0003800000 */
.L_x_105:
[----:B------:R-:W-:Y:S06]  /*12fb0*/  BAR.SYNC.DEFER_BLOCKING 0x1, 0x80 ;  /* 0x0042000000007b1d */ /* 0x000fec0000010000 */
[----:B------:R-:W-:Y:S05]  /*12fc0*/  @!P0 BRA `(.L_x_107) ;  /* 0x0000000000048947 */ /* 0x000fea0003800000 */
[----:B------:R-:W-:Y:S01]  /*12fd0*/  BPT.TRAP 0x1 ;  /* 0x000000040000795c */ /* 0x000fe20000300000 */
.L_x_107:
[----:B------:R-:W-:Y:S01]  /*12fe0*/  SYNCS.ARRIVE.TRANS64.RED.A1T0 RZ, [UR10], RZ ;  /* 0x000000ffffff79a7 */ /* 0x000fe2000810040a */
[----:B------:R-:W-:Y:S05]  /*12ff0*/  @!P0 BRA `(.L_x_108) ;  /* 0x0000000000048947 */ /* 0x000fea0003800000 */
[----:B------:R-:W-:Y:S01]  /*13000*/  BPT.TRAP 0x1 ;  /* 0x000000040000795c */ /* 0x000fe20000300000 */
.L_x_108:
[----:B------:R-:W2:Y:S02]  /*13010*/  SYNCS.PHASECHK.TRANS64.TRYWAIT P3, [UR47+0x344a8], R222 ;  /* 0x0344a8deff0075a7 */ /* 0x000ea4000806016f */
[----:B--2---:R-:W-:Y:S05]  /*13020*/  @!P3 BRA `(.L_x_109) ;  /* 0x0000009800d0b947 */ /* 0x004fea0003800000 */
.L_x_370:
        /* <DEDUP_REMOVED lines=58> */
[----:B------:R-:W-:Y:S02]  /*133d0*/  F2FP.F16.F32.PACK_AB R26, R28, R27 ;  /* 0x0000001b1c1a723e */ /* 0x000fe400000000ff */
[----:B------:R-:W-:Y:S01]  /*133e0*/  F2FP.F16.F32.PACK_AB R24, R24, R21 ;  /* 0x000000151818723e */ /* 0x000fe200000000ff */
[----:B------:R1:W-:Y:S01]  /*133f0*/  STSM.16.MT88.4 [R3+0x31000], R12 ;  /* 0x0310000c03007844 */ /* 0x0003e20000004200 */
        /* <DEDUP_REMOVED lines=16> */
.L_x_111:
[----:B------:R-:W-:Y:S05]  /*13500*/  BSYNC B0 ;  /* 0x0000000000007941 */ /* 0x000fea0003800000 */
.L_x_110:
[----:B------:R-:W-:Y:S06]  /*13510*/  BAR.SYNC.DEFER_BLOCKING 0x1, 0x80 ;  /* 0x0042000000007b1d */ /* 0x000fec0000010000 */
[----:B------:R-:W-:Y:S05]  /*13520*/  @!P0 BRA `(.L_x_112) ;  /* 0x0000000000048947 */ /* 0x000fea0003800000 */
[----:B------:R-:W-:Y:S01]  /*13530*/  BPT.TRAP 0x1 ;  /* 0x000000040000795c */ /* 0x000fe20000300000 */
.L_x_112:
[----:B------:R-:W-:Y:S01]  /*13540*/  SYNCS.ARRIVE.TRANS64.RED.A1T0 RZ, [UR7], RZ ;  /* 0x000000ffffff79a7 */ /* 0x000fe20008100407 */
[----:B------:R-:W-:Y:S05]  /*13550*/  @!P0 BRA `(.L_x_113) ;  /* 0x0000000000048947 */ /* 0x000fea0003800000 */
[----:B------:R-:W-:Y:S01]  /*13560*/  BPT.TRAP 0x1 ;  /* 0x000000040000795c */ /* 0x000fe20000300000 */
.L_x_113:
[----:B------:R-:W2:Y:S02]  /*13570*/  SYNCS.PHASECHK.TRANS64.TRYWAIT P3, [UR47+0x344b0], R222 ;  /* 0x0344b0deff0075a7 */ /* 0x000ea4000806016f */
[----:B--2---:R-:W-:Y:S05]  /*13580*/  @!P3 BRA `(.L_x_114) ;  /* 0x000000940090b947 */ /* 0x004fea0003800000 */
.L_x_371:
        /* <DEDUP_REMOVED lines=77> */
.L_x_116:
[----:B------:R-:W-:Y:S05]  /*13a60*/  BSYNC B0 ;  /* 0x0000000000007941 */ /* 0x000fea0003800000 */
.L_x_115:
[----:B------:R-:W-:Y:S06]  /*13a70*/  BAR.SYNC.DEFER_BLOCKING 0x1, 0x80 ;  /* 0x0042000000007b1d */ /* 0x000fec0000010000 */
[----:B------:R-:W-:Y:S05]  /*13a80*/  @!P0 BRA `(.L_x_117) ;  /* 0x0000000000048947 */ /* 0x000fea0003800000 */
[----:B------:R-:W-:Y:S01]  /*13a90*/  BPT.TRAP 0x1 ;  /* 0x000000040000795c */ /* 0x000fe20000300000 */
.L_x_117:
[----:B------:R-:W-:Y:S01]  /*13aa0*/  SYNCS.ARRIVE.TRANS64.RED.A1T0 RZ, [UR8], RZ ;  /* 0x000000ffffff79a7 */ /* 0x000fe20008100408 */
[----:B------:R-:W-:Y:S05]  /*13ab0*/  @!P0 BRA `(.L_x_118) ;  /* 0x0000000000048947 */ /* 0x000fea0003800000 */
[----:B------:R-:W-:Y:S01]  /*13ac0*/  BPT.TRAP 0x1 ;  /* 0x000000040000795c */ /* 0x000fe20000300000 */
.L_x_118:
[----:B------:R-:W2:Y:S02]  /*13ad0*/  SYNCS.PHASECHK.TRANS64.TRYWAIT P3, [UR47+0x344b8], R222 ;  /* 0x0344b8deff0075a7 */ /* 0x000ea4000806016f */
[----:B--2---:R-:W-:Y:S05]  /*13ae0*/  @!P3 BRA `(.L_x_119) ;  /* 0x000000900050b947 */ /* 0x004fea0003800000 */
.L_x_372:
        /* <DEDUP_REMOVED lines=77> */
.L_x_121:
[----:B------:R-:W-:Y:S05]  /*13fc0*/  BSYNC B0 ;  /* 0x0000000000007941 */ /* 0x000fea0003800000 */
.L_x_120:
[----:B------:R-:W-:Y:S06]  /*13fd0*/  BAR.SYNC.DEFER_BLOCKING 0x1, 0x80 ;  /* 0x0042000000007b1d */ /* 0x000fec0000010000 */
[----:B------:R-:W-:Y:S05]  /*13fe0*/  @!P0 BRA `(.L_x_122) ;  /* 0x0000000000048947 */ /* 0x000fea0003800000 */
[----:B------:R-:W-:Y:S01]  /*13ff0*/  BPT.TRAP 0x1 ;  /* 0x000000040000795c */ /* 0x000fe20000300000 */
.L_x_122:
[----:B------:R-:W-:Y:S01]  /*14000*/  SYNCS.ARRIVE.TRANS64.RED.A1T0 RZ, [UR9], RZ ;  /* 0x000000ffffff79a7 */ /* 0x000fe20008100409 */
[----:B------:R-:W-:Y:S05]  /*14010*/  @!P0 BRA `(.L_x_123) ;  /* 0x0000000000048947 */ /* 0x000fea0003800000 */
[----:B------:R-:W-:Y:S01]  /*14020*/  BPT.TRAP 0x1 ;  /* 0x000000040000795c */ /* 0x000fe20000300000 */
.L_x_123:
[----:B------:R-:W2:Y:S02]  /*14030*/  SYNCS.PHASECHK.TRANS64.TRYWAIT P3, [UR47+0x344a0], R20 ;  /* 0x0344a014ff0075a7 */ /* 0x000ea4000806016f */
[----:B--2---:R-:W-:Y:S05]  /*14040*/  @!P3 BRA `(.L_x_124) ;  /* 0x0000008c0010b947 */ /* 0x004fea0003800000 */
.L_x_373:
        /* <DEDUP_REMOVED lines=17> */
[----:B------:R-:W-:Y:S04]  /*14160*/  @P1 LDSM.16.MT88.4 R8, [R3+0x30000] ;  /* 0x030000000308183b */ /* 0x000fe80000004200 */
[----:B------:R-:W1:Y:S01]  /*14170*/  @P1 LDSM.16.MT88.4 R4, [R3+0x30800] ;  /* 0x030800000304183b */ /* 0x000e620000004200 */
[----:B------:R-:W-:Y:S05]  /*14180*/  WARPSYNC.ALL ;  /* 0x0000000000007948 */ /* 0x000fea0003800000 */
[----:B------:R-:W-:Y:S01]  /*14190*/  BSSY B0, `(.L_x_125) ;  /* 0x0000049000007945 */ /* 0x000fe20003800000 */
[----:B-1----:R-:W-:-:S02]  /*141a0*/  HADD2.F32 R32, -RZ, R7.H0_H0 ;  /* 0x20000007ff207230 */ /* 0x002fc40000004100 */
[----:B------:R-:W-:Y:S02]  /*141b0*/  HADD2.F32 R34, -RZ, R7.H1_H1 ;  /* 0x30000007ff227230 */ /* 0x000fe40000004100 */
[-C--:B--2---:R-:W-:Y:S01]  /*141c0*/  FMUL R13, R13, R2.reuse ;  /* 0x000000020d0d7220 */ /* 0x084fe20000400000 */
[-C--:B---3--:R-:W-:Y:S01]  /*141d0*/  FMUL R15, R15, R2.reuse ;  /* 0x000000020f0f7220 */ /* 0x088fe20000400000 */
[-C--:B----4-:R-:W-:Y:S01]  /*141e0*/  FMUL R17, R17, R2.reuse ;  /* 0x0000000211117220 */ /* 0x090fe20000400000 */
[-C--:B-----5:R-:W-:Y:S01]  /*141f0*/  FMUL R19, R19, R2.reuse ;  /* 0x0000000213137220 */ /* 0x0a0fe20000400000 */
[-C--:B------:R-:W-:Y:S01]  /*14200*/  FMUL R21, R21, R2.reuse ;  /* 0x0000000215157220 */ /* 0x080fe20000400000 */
[-C--:B------:R-:W-:Y:S01]  /*14210*/  FMUL R25, R25, R2.reuse ;  /* 0x0000000219197220 */ /* 0x080fe20000400000 */
[-C--:B------:R-:W-:Y:S01]  /*14220*/  FMUL R27, R27, R2.reuse ;  /* 0x000000021b1b7220 */ /* 0x080fe20000400000 */
[-C--:B------:R-:W-:Y:S01]  /*14230*/  FMUL R29, R29, R2.reuse ;  /* 0x000000021d1d7220 */ /* 0x080fe20000400000 */
[----:B------:R-:W-:Y:S01]  /*14240*/  FMUL R31, R30, R2 ;  /* 0x000000021e1f7220 */ /* 0x000fe20000400000 */
[----:B------:R-:W-:-:S02]  /*14250*/  HADD2.F32 R30, -RZ, R5.H0_H0 ;  /* 0x20000005ff1e7230 */ /* 0x000fc40000004100 */
[-C--:B------:R-:W-:Y:S01]  /*14260*/  FMUL R33, R28, R2.reuse ;  /* 0x000000021c217220 */ /* 0x080fe20000400000 */
[--C-:B------:R-:W-:Y:S02]  /*14270*/  HADD2.F32 R28, -RZ, R4.reuse.H1_H1 ;  /* 0x30000004ff1c7230 */ /* 0x100fe40000004100 */
[-C--:B------:R-:W-:Y:S01]  /*14280*/  FMUL R35, R26, R2.reuse ;  /* 0x000000021a237220 */ /* 0x080fe20000400000 */
[----:B------:R-:W-:Y:S02]  /*14290*/  HADD2.F32 R26, -RZ, R4.H0_H0 ;  /* 0x20000004ff1a7230 */ /* 0x000fe40000004100 */
[----:B------:R-:W-:Y:S01]  /*142a0*/  FMUL R37, R12, R2 ;  /* 0x000000020c257220 */ /* 0x000fe20000400000 */
[----:B------:R-:W-:Y:S02]  /*142b0*/  HADD2.F32 R12, -RZ, R8.H0_H0 ;  /* 0x20000008ff0c7230 */ /* 0x000fe40000004100 */
[-C--:B------:R-:W-:Y:S01]  /*142c0*/  FFMA R31, R26, R0.reuse, R31 ;  /* 0x000000001a1f7223 */ /* 0x080fe2000000001f */
[----:B------:R-:W-:Y:S01]  /*142d0*/  FFMA R35, R30, R0, R35 ;  /* 0x000000001e237223 */ /* 0x000fe20000000023 */
[----:B------:R-:W-:Y:S01]  /*142e0*/  FMUL R39, R24, R2 ;  /* 0x0000000218277220 */ /* 0x000fe20000400000 */
[----:B------:R-:W-:-:S02]  /*142f0*/  HADD2.F32 R24, -RZ, R10.H1_H1 ;  /* 0x3000000aff187230 */ /* 0x000fc40000004100 */
[----:B------:R-:W-:Y:S01]  /*14300*/  FFMA R13, R12, R0, R13 ;  /* 0x000000000c0d7223 */ /* 0x000fe2000000000d */
[----:B------:R-:W-:Y:S02]  /*14310*/  HADD2.F32 R12, -RZ, R8.H1_H1 ;  /* 0x30000008ff0c7230 */ /* 0x000fe40000004100 */
[-C--:B------:R-:W-:Y:S01]  /*14320*/  FMUL R41, R18, R2.reuse ;  /* 0x0000000212297220 */ /* 0x080fe20000400000 */
[----:B------:R-:W-:Y:S02]  /*14330*/  HADD2.F32 R18, -RZ, R10.H0_H0 ;  /* 0x2000000aff127230 */ /* 0x000fe40000004100 */
[----:B------:R-:W-:Y:S02]  /*14340*/  HADD2.F32 R26, -RZ, R5.H1_H1 ;  /* 0x30000005ff1a7230 */ /* 0x000fe40000004100 */
[----:B------:R-:W-:Y:S01]  /*14350*/  FMUL R43, R16, R2 ;  /* 0x00000002102b7220 */ /* 0x000fe20000400000 */
[----:B------:R-:W-:Y:S02]  /*14360*/  HADD2.F32 R16, -RZ, R9.H1_H1 ;  /* 0x30000009ff107230 */ /* 0x000fe40000004100 */
[----:B------:R-:W-:Y:S01]  /*14370*/  FFMA R21, R18, R0, R21 ;  /* 0x0000000012157223 */ /* 0x000fe20000000015 */
[----:B------:R-:W-:-:S02]  /*14380*/  HADD2.F32 R18, -RZ, R11.H0_H0 ;  /* 0x2000000bff127230 */ /* 0x000fc40000004100 */
[----:B------:R-:W-:Y:S01]  /*14390*/  FMUL R45, R14, R2 ;  /* 0x000000020e2d7220 */ /* 0x000fe20000400000 */
[----:B------:R-:W-:Y:S02]  /*143a0*/  HADD2.F32 R14, -RZ, R9.H0_H0 ;  /* 0x20000009ff0e7230 */ /* 0x000fe40000004100 */
[-C--:B------:R-:W-:Y:S01]  /*143b0*/  FFMA R12, R12, R0.reuse, R15 ;  /* 0x000000000c0c7223 */ /* 0x080fe2000000000f */
[----:B------:R-:W-:Y:S02]  /*143c0*/  HADD2.F32 R30, -RZ, R6.H1_H1 ;  /* 0x30000006ff1e7230 */ /* 0x000fe40000004100 */
[-C--:B------:R-:W-:Y:S01]  /*143d0*/  FFMA R27, R18, R0.reuse, R27 ;  /* 0x00000000121b7223 */ /* 0x080fe2000000001b */
[-C--:B------:R-:W-:Y:S01]  /*143e0*/  FFMA R26, R26, R0.reuse, R37 ;  /* 0x000000001a1a7223 */ /* 0x080fe20000000025 */
[-C--:B------:R-:W-:Y:S01]  /*143f0*/  FFMA R17, R14, R0.reuse, R17 ;  /* 0x000000000e117223 */ /* 0x080fe20000000011 */
[-C--:B------:R-:W-:Y:S01]  /*14400*/  FFMA R14, R16, R0.reuse, R19 ;  /* 0x00000000100e7223 */ /* 0x080fe20000000013 */
[----:B------:R-:W-:Y:S01]  /*14410*/  FFMA R16, R24, R0, R25 ;  /* 0x0000000018107223 */ /* 0x000fe20000000019 */
[----:B------:R-:W-:-:S02]  /*14420*/  HADD2.F32 R24, -RZ, R11.H1_H1 ;  /* 0x3000000bff187230 */ /* 0x000fc40000004100 */
[-C--:B------:R-:W-:Y:S01]  /*14430*/  FFMA R43, R32, R0.reuse, R43 ;  /* 0x00000000202b7223 */ /* 0x080fe2000000002b */
[----:B------:R-:W-:Y:S02]  /*14440*/  F2FP.F16.F32.PACK_AB R12, R12, R13 ;  /* 0x0000000d0c0c723e */ /* 0x000fe400000000ff */
[----:B------:R-:W-:Y:S01]  /*14450*/  F2FP.F16.F32.PACK_AB R13, R14, R17 ;  /* 0x000000110e0d723e */ /* 0x000fe200000000ff */
[-C--:B------:R-:W-:Y:S01]  /*14460*/  FFMA R18, R24, R0.reuse, R29 ;  /* 0x0000000018127223 */ /* 0x080fe2000000001d */
[-C--:B------:R-:W-:Y:S01]  /*14470*/  FFMA R24, R28, R0.reuse, R33 ;  /* 0x000000001c187223 */ /* 0x080fe20000000021 */
[----:B------:R-:W-:Y:S01]  /*14480*/  HADD2.F32 R28, -RZ, R6.H0_H0 ;  /* 0x20000006ff1c7230 */ /* 0x000fe20000004100 */
[----:B------:R-:W-:Y:S02]  /*14490*/  F2FP.F16.F32.PACK_AB R14, R16, R21 ;  /* 0x00000015100e723e */ /* 0x000fe400000000ff */
[----:B------:R-:W-:Y:S02]  /*144a0*/  F2FP.F16.F32.PACK_AB R15, R18, R27 ;  /* 0x0000001b120f723e */ /* 0x000fe400000000ff */
[-C--:B------:R-:W-:Y:S01]  /*144b0*/  FFMA R39, R28, R0.reuse, R39 ;  /* 0x000000001c277223 */ /* 0x080fe20000000027 */
[-C--:B------:R-:W-:Y:S01]  /*144c0*/  FFMA R28, R30, R0.reuse, R41 ;  /* 0x000000001e1c7223 */ /* 0x080fe20000000029 */
[----:B------:R-:W-:Y:S01]  /*144d0*/  FFMA R30, R34, R0, R45 ;  /* 0x00000000221e7223 */ /* 0x000fe2000000002d */
[----:B------:R-:W-:Y:S01]  /*144e0*/  F2FP.F16.F32.PACK_AB R25, R26, R35 ;  /* 0x000000231a19723e */ /* 0x000fe200000000ff */
[----:B------:R1:W-:Y:S01]  /*144f0*/  STSM.16.MT88.4 [R3+0x30000], R12 ;  /* 0x0300000c03007844 */ /* 0x0003e20000004200 */
        /* <DEDUP_REMOVED lines=18> */
.L_x_126:
[----:B------:R-:W-:Y:S05]  /*14620*/  BSYNC B0 ;  /* 0x0000000000007941 */ /* 0x000fea0003800000 */
.L_x_125:
[----:B------:R-:W-:Y:S06]  /*14630*/  BAR.SYNC.DEFER_BLOCKING 0x1, 0x80 ;  /* 0x0042000000007b1d */ /* 0x000fec0000010000 */
[----:B------:R-:W-:Y:S05]  /*14640*/  @!P0 BRA `(.L_x_127) ;  /* 0x0000000000048947 */ /* 0x000fea0003800000 */
[----:B------:R-:W-:Y:S01]  /*14650*/  BPT.TRAP 0x1 ;  /* 0x000000040000795c */ /* 0x000fe20000300000 */
.L_x_127:
[----:B------:R-:W-:Y:S01]  /*14660*/  SYNCS.ARRIVE.TRANS64.RED.A1T0 RZ, [UR10], RZ ;  /* 0x000000ffffff79a7 */ /* 0x000fe2000810040a */
[----:B------:R-:W-:Y:S05]  /*14670*/  @!P0 BRA `(.L_x_128) ;  /* 0x0000000000048947 */ /* 0x000fea0003800000 */
[----:B------:R-:W-:Y:S01]  /*14680*/  BPT.TRAP 0x1 ;  /* 0x000000040000795c */ /* 0x000fe20000300000 */
.L_x_128:
[----:B------:R-:W2:Y:S02]  /*14690*/  SYNCS.PHASECHK.TRANS64.TRYWAIT P3, [UR47+0x344a8], R20 ;  /* 0x0344a814ff0075a7 */ /* 0x000ea4000806016f */
[----:B--2---:R-:W-:Y:S05]  /*146a0*/  @!P3 BRA `(.L_x_129) ;  /* 0x000000840090b947 */ /* 0x004fea0003800000 */
.L_x_374:
        /* <DEDUP_REMOVED lines=33> */
[--C-:B-1----:R-:W-:Y:S02]  /*148c0*/  HADD2.F32 R26, -RZ, R4.reuse.H0_H0 ;  /* 0x20000004ff1a7230 */ /* 0x102fe40000004100 */
[-C--:B------:R-:W-:Y:S01]  /*148d0*/  FFMA R19, R18, R0.reuse, R19 ;  /* 0x0000000012137223 */ /* 0x080fe20000000013 */
[----:B------:R-:W-:Y:S02]  /*148e0*/  HADD2.F32 R28, -RZ, R4.H1_H1 ;  /* 0x30000004ff1c7230 */ /* 0x000fe40000004100 */
[----:B------:R-:W-:Y:S01]  /*148f0*/  FFMA R18, R24, R0, R207 ;  /* 0x0000000018127223 */ /* 0x000fe200000000cf */
[----:B------:R-:W-:-:S02]  /*14900*/  HADD2.F32 R30, -RZ, R5.H0_H0 ;  /* 0x20000005ff1e7230 */ /* 0x000fc40000004100 */
[-C--:B------:R-:W-:Y:S01]  /*14910*/  FFMA R21, R26, R0.reuse, R21 ;  /* 0x000000001a157223 */ /* 0x080fe20000000015 */
[----:B------:R-:W-:Y:S02]  /*14920*/  HADD2.F32 R12, -RZ, R8.H1_H1 ;  /* 0x30000008ff0c7230 */ /* 0x000fe40000004100 */
        /* <DEDUP_REMOVED lines=37> */
.L_x_131:
[----:B------:R-:W-:Y:S05]  /*14b80*/  BSYNC B0 ;  /* 0x0000000000007941 */ /* 0x000fea0003800000 */
.L_x_130:
[----:B------:R-:W-:Y:S06]  /*14b90*/  BAR.SYNC.DEFER_BLOCKING 0x1, 0x80 ;  /* 0x0042000000007b1d */ /* 0x000fec0000010000 */
[----:B------:R-:W-:Y:S05]  /*14ba0*/  @!P0 BRA `(.L_x_132) ;  /* 0x0000000000048947 */ /* 0x000fea0003800000 */
[----:B------:R-:W-:Y:S01]  /*14bb0*/  BPT.TRAP 0x1 ;  /* 0x000000040000795c */ /* 0x000fe20000300000 */
.L_x_132:
[----:B------:R-:W-:Y:S01]  /*14bc0*/  SYNCS.ARRIVE.TRANS64.RED.A1T0 RZ, [UR7], RZ ;  /* 0x000000ffffff79a7 */ /* 0x000fe20008100407 */
[----:B------:R-:W-:Y:S05]  /*14bd0*/  @!P0 BRA `(.L_x_133) ;  /* 0x0000000000048947 */ /* 0x000fea0003800000 */
[----:B------:R-:W-:Y:S01]  /*14be0*/  BPT.TRAP 0x1 ;  /* 0x000000040000795c */ /* 0x000fe20000300000 */
.L_x_133:
[----:B------:R-:W2:Y:S02]  /*14bf0*/  SYNCS.PHASECHK.TRANS64.TRYWAIT P3, [UR47+0x344b0], R20 ;  /* 0x0344b014ff0075a7 */ /* 0x000ea4000806016f */
[----:B--2---:R-:W-:Y:S05]  /*14c00*/  @!P3 BRA `(.L_x_134) ;  /* 0x000000800050b947 */ /* 0x004fea0003800000 */
.L_x_375:
        /* <DEDUP_REMOVED lines=77> */
.L_x_136:
[----:B------:R-:W-:Y:S05]  /*150e0*/  BSYNC B0 ;  /* 0x0000000000007941 */ /* 0x000fea0003800000 */
.L_x_135:
[----:B------:R-:W-:Y:S06]  /*150f0*/  BAR.SYNC.DEFER_BLOCKING 0x1, 0x80 ;  /* 0x0042000000007b1d */ /* 0x000fec0000010000 */
[----:B------:R-:W-:Y:S05]  /*15100*/  @!P0 BRA `(.L_x_137) ;  /* 0x0000000000048947 */ /* 0x000fea0003800000 */
[----:B------:R-:W-:Y:S01]  /*15110*/  BPT.TRAP 0x1 ;  /* 0x000000040000795c */ /* 0x000fe20000300000 */
.L_x_137:
[----:B------:R-:W-:Y:S01]  /*15120*/  SYNCS.ARRIVE.TRANS64.RED.A1T0 RZ, [UR8], RZ ;  /* 0x000000ffffff79a7 */ /* 0x000fe20008100408 */
[----:B------:R-:W-:Y:S05]  /*15130*/  @!P0 BRA `(.L_x_138) ;  /* 0x0000000000048947 */ /* 0x000fea0003800000 */
[----:B------:R-:W-:Y:S01]  /*15140*/  BPT.TRAP 0x1 ;  /* 0x000000040000795c */ /* 0x000fe20000300000 */
.L_x_138:
[----:B------:R-:W2:Y:S02]  /*15150*/  SYNCS.PHASECHK.TRANS64.TRYWAIT P3, [UR47+0x344b8], R20 ;  /* 0x0344b814ff0075a7 */ /* 0x000ea4000806016f */
[----:B--2---:R-:W-:Y:S05]  /*15160*/  @!P3 BRA `(.L_x_139) ;  /* 0x0000007c0010b947 */ /* 0x004fea0003800000 */
.L_x_376:
[----:B------:R-:W-:Y:S05]  /*15170*/  @P1 WARPSYNC.ALL ;  /* 0x0000000000001948 */ /* 0x000fea0003800000 */
[----:B------:R-:W2:Y:S01]  /*15180*/  @P1 LDSM.16.MT88.4 R8, [R3+0x33000] ;  /* 0x033000000308183b */ /* 0x000ea20000004200 */
[-C--:B------:R-:W-:Y:S01]  /*15190*/  FMUL R72, R72, R2.reuse ;  /* 0x0000000248487220 */ /* 0x080fe20000400000 */
[-C--:B-1----:R-:W-:Y:S01]  /*151a0*/  FMUL R12, R73, R2.reuse ;  /* 0x00000002490c7220 */ /* 0x082fe20000400000 */
        /* <DEDUP_REMOVED lines=35> */
[--C-:B------:R-:W-:Y:S02]  /*153e0*/  HADD2.F32 R27, -RZ, R4.reuse.H0_H0 ;  /* 0x20000004ff1b7230 */ /* 0x100fe40000004100 */
[-C--:B------:R-:W-:Y:S01]  /*153f0*/  FFMA R31, R31, R0.reuse, R82 ;  /* 0x000000001f1f7223 */ /* 0x080fe20000000052 */
[----:B------:R-:W-:Y:S02]  /*15400*/  HADD2.F32 R29, -RZ, R4.H1_H1 ;  /* 0x30000004ff1d7230 */ /* 0x000fe40000004100 */
        /* <DEDUP_REMOVED lines=35> */
.L_x_141:
[----:B------:R-:W-:Y:S05]  /*15640*/  BSYNC B0 ;  /* 0x0000000000007941 */ /* 0x000fea0003800000 */
.L_x_140:
[----:B------:R-:W-:Y:S06]  /*15650*/  BAR.SYNC.DEFER_BLOCKING 0x1, 0x80 ;  /* 0x0042000000007b1d */ /* 0x000fec0000010000 */
[----:B------:R-:W-:Y:S05]  /*15660*/  @!P0 BRA `(.L_x_142) ;  /* 0x0000000000048947 */ /* 0x000fea0003800000 */
[----:B------:R-:W-:Y:S01]  /*15670*/  BPT.TRAP 0x1 ;  /* 0x000000040000795c */ /* 0x000fe20000300000 */
.L_x_142:
[----:B------:R-:W-:Y:S01]  /*15680*/  UISETP.NE.AND UP0, UPT, UR53, 0x3, UPT ;  /* 0x000000033500788c */ /* 0x000fe2000bf05270 */
[----:B------:R-:W-:Y:S05]  /*15690*/  SYNCS.ARRIVE.TRANS64.RED.A1T0 RZ, [UR9], RZ ;  /* 0x000000ffffff79a7 */ /* 0x000fea0008100409 */
[----:B------:R-:W-:-:S13]  /*156a0*/  PLOP3.LUT P1, PT, PT, PT, UP0, 0x80, 0x0 ;  /* 0x000000000000781c */ /* 0x000fda0003f2f008 */
[----:B------:R-:W-:Y:S05]  /*156b0*/  @!P1 BRA `(.L_x_143) ;  /* 0x0000000000049947 */ /* 0x000fea0003800000 */
[----:B------:R-:W-:Y:S01]  /*156c0*/  BPT.TRAP 0x1 ;  /* 0x000000040000795c */ /* 0x000fe20000300000 */
.L_x_143:
[C---:B------:R-:W-:Y:S02]  /*156d0*/  R2UR UR4, R22.reuse ;  /* 0x00000000160472ca */ /* 0x040fe400000e0000 */
[----:B------:R-:W-:Y:S02]  /*156e0*/  SHF.L.U32 R0, R23, 0x1f, RZ ;  /* 0x0000001f17007819 */ /* 0x000fe400000006ff */
[----:B------:R-:W-:-:S09]  /*156f0*/  LEA R19, R22, UR47, 0x4 ;  /* 0x0000002f16137c11 */ /* 0x000fd2000f8e20ff */
[----:B------:R-:W-:-:S09]  /*15700*/  ULEA UR4, UR4, UR47, 0x3 ;  /* 0x0000002f04047291 */ /* 0x000fd2000f8e183f */
[----:B------:R-:W2:Y:S02]  /*15710*/  SYNCS.PHASECHK.TRANS64.TRYWAIT P2, [UR4+0x34400], R0 ;  /* 0x03440000ff0075a7 */ /* 0x000ea40008040144 */
[----:B--2---:R-:W-:Y:S05]  /*15720*/  @!P2 BRA `(.L_x_144) ;  /* 0x0000007400b8a947 */ /* 0x004fea0003800000 */
.L_x_377:
[----:B------:R-:W2:Y:S01]  /*15730*/  LDS.128 R16, [R19+0x34510] ;  /* 0x0345100013107984 */ /* 0x000ea20000000c00 */
        /* <DEDUP_REMOVED lines=8> */
.L_x_145:
[----:B------:R-:W-:Y:S01]  /*157c0*/  UIADD3 UR4, UR4, 0x34440, URZ ;  /* 0x0003444004047890 */ /* 0x000fe2000fffe03f */
[----:B--2---:R-:W-:Y:S01]  /*157d0*/  ISETP.NE.AND P3, PT, R19, RZ, PT ;  /* 0x000000ff1300720c */ /* 0x004fe20003f65270 */
[----:B------:R-:W-:Y:S01]  /*157e0*/  VIADD R22, R22, 0x1 ;  /* 0x0000000116167836 */ /* 0x000fe20000000000 */
[----:B------:R-:W-:Y:S01]  /*157f0*/  MOV R19, RZ ;  /* 0x000000ff00137202 */ /* 0x000fe20000000f00 */
[----:B------:R-:W-:-:S03]  /*15800*/  UPRMT UR4, UR57, 0x654, UR4 ;  /* 0x0000065439047896 */ /* 0x000fc60008000004 */
[----:B------:R-:W-:-:S04]  /*15810*/  ISETP.NE.AND P2, PT, R22, 0x8, PT ;  /* 0x000000081600780c */ /* 0x000fc80003f45270 */
[----:B-1----:R-:W-:Y:S02]  /*15820*/  SEL R0, RZ, 0x1, P2 ;  /* 0x00000001ff007807 */ /* 0x002fe40001000000 */
[----:B---3--:R-:W-:Y:S01]  /*15830*/  SYNCS.ARRIVE.TRANS64.RED.A1T0 RZ, [UR4], RZ ;  /* 0x000000ffffff79a7 */ /* 0x008fe20008100404 */
[----:B------:R-:W-:Y:S02]  /*15840*/  SEL R22, R22, RZ, P2 ;  /* 0x000000ff16167207 */ /* 0x000fe40001000000 */
[----:B------:R-:W-:Y:S01]  /*15850*/  LOP3.LUT R23, R23, R0, RZ, 0x3c, !PT ;  /* 0x0000000017177212 */ /* 0x000fe200078e3cff */
[----:B------:R-:W-:Y:S06]  /*15860*/  @!P3 BRA `(.L_x_146) ;  /* 0x0000000000b0b947 */ /* 0x000fec0003800000 */
[----:B------:R-:W1:Y:S02]  /*15870*/  LDC.64 R2, c[0x0][0x290] ;  /* 0x0000a400ff027b82 */ /* 0x000e640000000a00 */
[----:B-1----:R-:W-:-:S06]  /*15880*/  IMAD.WIDE R2, R18, 0xc, R2 ;  /* 0x0000000c12027825 */ /* 0x002fcc00078e0202 */
[----:B------:R-:W2:Y:S02]  /*15890*/  LDG.E R2, desc[UR38][R2.64+0x8] ;  /* 0x0000082602027981 */ /* 0x000ea4000c1e1900 */
[----:B--2---:R-:W-:-:S13]  /*158a0*/  R2UR UR4, R2 ;  /* 0x00000000020472ca */ /* 0x004fda00000e0000 */
[----:B------:R-:W-:-:S04]  /*158b0*/  UIADD3 UR4, UR4, 0x7f, URZ ;  /* 0x0000007f04047890 */ /* 0x000fc8000fffe03f */
[----:B------:R-:W-:-:S04]  /*158c0*/  USHF.R.S32.HI UR5, URZ, 0x1f, UR4 ;  /* 0x0000001f3f057899 */ /* 0x000fc80008011404 */
[----:B------:R-:W-:-:S04]  /*158d0*/  ULEA.HI UR5, UR5, UR4, URZ, 0x7 ;  /* 0x0000000405057291 */ /* 0x000fc8000f8f383f */
[----:B------:R-:W-:-:S04]  /*158e0*/  USHF.R.S32.HI UR5, URZ, 0x7, UR5 ;  /* 0x000000073f057899 */ /* 0x000fc80008011405 */
[----:B------:R-:W-:-:S04]  /*158f0*/  UIADD3 UR40, UR40, UR5, URZ ;  /* 0x0000000528287290 */ /* 0x000fc8000fffe03f */
[----:B------:R-:W-:Y:S02]  /*15900*/  USHF.R.U32.HI UR4, URZ, 0x1, UR40 ;  /* 0x000000013f047899 */ /* 0x000fe40008011628 */
[----:B------:R-:W-:Y:S02]  /*15910*/  UISETP.GT.U32.AND UP0, UPT, UR40, 0x1, UPT ;  /* 0x000000012800788c */ /* 0x000fe4000bf04070 */
[----:B------:R-:W-:Y:S02]  /*15920*/  ULOP3.LUT UR4, UR4, 0x1, URZ, 0xc0, !UPT ;  /* 0x0000000104047892 */ /* 0x000fe4000f8ec03f */
[----:B------:R-:W-:Y:S02]  /*15930*/  UISETP.LT.U32.AND UP0, UPT, UR5, 0x2, UP0 ;  /* 0x000000020500788c */ /* 0x000fe40008701070 */
[----:B------:R-:W-:-:S04]  /*15940*/  UISETP.NE.U32.AND UP1, UPT, UR4, 0x1, UPT ;  /* 0x000000010400788c */ /* 0x000fc8000bf25070 */
[----:B------:R-:W-:Y:S02]  /*15950*/  UISETP.GT.U32.AND UP1, UPT, UR5, 0x1, !UP1 ;  /* 0x000000010500788c */ /* 0x000fe4000cf24070 */
[----:B------:R-:W-:Y:S02]  /*15960*/  USEL UR5, URZ, 0x1, !UP0 ;  /* 0x000000013f057887 */ /* 0x000fe4000c000000 */
[----:B------:R-:W-:-:S04]  /*15970*/  USEL UR4, URZ, 0x1, !UP1 ;  /* 0x000000013f047887 */ /* 0x000fc8000c800000 */
[----:B------:R-:W-:Y:S01]  /*15980*/  ULOP3.LUT UR41, UR4, UR41, UR5, 0x96, !UPT ;  /* 0x0000002904297292 */ /* 0x000fe2000f8e9605 */
[----:B------:R-:W-:Y:S11]  /*15990*/  @!P1 BRA `(.L_x_147) ;  /* 0x0000000000049947 */ /* 0x000ff60003800000 */
[----:B------:R-:W-:Y:S01]  /*159a0*/  BPT.TRAP 0x1 ;  /* 0x000000040000795c */ /* 0x000fe20000300000 */
.L_x_147:
[C---:B------:R-:W-:Y:S02]  /*159b0*/  R2UR UR4, R22.reuse ;  /* 0x00000000160472ca */ /* 0x040fe400000e0000 */
[----:B------:R-:W-:Y:S02]  /*159c0*/  SHF.L.U32 R2, R23, 0x1f, RZ ;  /* 0x0000001f17027819 */ /* 0x000fe400000006ff */
[----:B------:R-:W-:-:S09]  /*159d0*/  LEA R0, R22, UR47, 0x4 ;  /* 0x0000002f16007c11 */ /* 0x000fd2000f8e20ff */
[----:B------:R-:W-:-:S09]  /*159e0*/  ULEA UR4, UR4, UR47, 0x3 ;  /* 0x0000002f04047291 */ /* 0x000fd2000f8e183f */
[----:B------:R-:W1:Y:S02]  /*159f0*/  SYNCS.PHASECHK.TRANS64.TRYWAIT P2, [UR4+0x34400], R2 ;  /* 0x03440002ff0075a7 */ /* 0x000e640008040144 */
[----:B-1----:R-:W-:Y:S05]  /*15a00*/  @!P2 BRA `(.L_x_148) ;  /* 0x000000740018a947 */ /* 0x002fea0003800000 */
.L_x_378:
[----:B------:R2:W3:Y:S01]  /*15a10*/  LDS.128 R16, [R0+0x34510] ;  /* 0x0345100000107984 */ /* 0x0004e20000000c00 */
[----:B------:R-:W-:Y:S01]  /*15a20*/  @!PT LDS RZ, [RZ] ;  /* 0x00000000fffff984 */ /* 0x000fe20000000800 */
[----:B------:R-:W-:Y:S01]  /*15a30*/  @!PT LDS RZ, [RZ] ;  /* 0x00000000fffff984 */ /* 0x000fe20000000800 */
[----:B------:R-:W-:Y:S01]  /*15a40*/  @!PT LDS RZ, [RZ] ;  /* 0x00000000fffff984 */ /* 0x000fe20000000800 */
[----:B------:R-:W-:Y:S01]  /*15a50*/  @!PT LDS RZ, [RZ] ;  /* 0x00000000fffff984 */ /* 0x000fe20000000800 */
[----:B------:R4:W-:Y:S06]  /*15a60*/  MEMBAR.ALL.CTA ;  /* 0x0000000000007992 */ /* 0x0009ec0000008000 */
[----:B----4-:R-:W4:Y:S01]  /*15a70*/  FENCE.VIEW.ASYNC.S ;  /* 0x00000000000073c6 */ /* 0x010f220000000000 */
[----:B--2---:R-:W-:Y:S05]  /*15a80*/  @!P1 BRA `(.L_x_149) ;  /* 0x0000000000049947 */ /* 0x004fea0003800000 */
[----:B------:R-:W-:Y:S01]  /*15a90*/  BPT.TRAP 0x1 ;  /* 0x000000040000795c */ /* 0x000fe20000300000 */
.L_x_149:
[----:B------:R-:W-:Y:S01]  /*15aa0*/  UIADD3 UR4, UR4, 0x34440, URZ ;  /* 0x0003444004047890 */ /* 0x000fe2000fffe03f */
[----:B------:R-:W-:Y:S01]  /*15ab0*/  VIADD R22, R22, 0x1 ;  /* 0x0000000116167836 */ /* 0x000fe20000000000 */
[----:B------:R-:W-:Y:S02]  /*15ac0*/  ULOP3.LUT UR40, UR40, 0x1, URZ, 0xc0, !UPT ;  /* 0x0000000128287892 */ /* 0x000fe4000f8ec03f */
[----:B------:R-:W-:Y:S02]  /*15ad0*/  UPRMT UR4, UR57, 0x654, UR4 ;  /* 0x0000065439047896 */ /* 0x000fe40008000004 */
[----:B------:R-:W-:-:S04]  /*15ae0*/  ISETP.NE.AND P1, PT, R22, 0x8, PT ;  /* 0x000000081600780c */ /* 0x000fc80003f25270 */
[----:B------:R-:W-:Y:S02]  /*15af0*/  SEL R0, RZ, 0x1, P1 ;  /* 0x00000001ff007807 */ /* 0x000fe40000800000 */
[----:B------:R-:W-:Y:S01]  /*15b00*/  SEL R22, R22, RZ, P1 ;  /* 0x000000ff16167207 */ /* 0x000fe20000800000 */
[----:B----4-:R-:W-:Y:S01]  /*15b10*/  SYNCS.ARRIVE.TRANS64.RED.A1T0 RZ, [UR4], RZ ;  /* 0x000000ffffff79a7 */ /* 0x010fe20008100404 */
[----:B------:R-:W-:-:S07]  /*15b20*/  LOP3.LUT R23, R23, R0, RZ, 0x3c, !PT ;  /* 0x0000000017177212 */ /* 0x000fce00078e3cff */
.L_x_146:
[----:B---3--:R-:W-:Y:S02]  /*15b30*/  ISETP.NE.AND P1, PT, R19, RZ, PT ;  /* 0x000000ff1300720c */ /* 0x008fe40003f25270 */
[CC--:B------:R-:W-:Y:S02]  /*15b40*/  ISETP.NE.AND P2, PT, R218.reuse, R18.reuse, PT ;  /* 0x00000012da00720c */ /* 0x0c0fe40003f45270 */
[----:B------:R-:W-:-:S13]  /*15b50*/  ISETP.EQ.OR P3, PT, R218, R18, !P1 ;  /* 0x00000012da00720c */ /* 0x000fda0004f62670 */
[----:B------:R-:W-:Y:S05]  /*15b60*/  @P3 BRA `(.L_x_150) ;  /* 0x0000000000fc3947 */ /* 0x000fea0003800000 */
[----:B------:R-:W-:-:S13]  /*15b70*/  ISETP.NE.AND P3, PT, RZ, UR51, PT ;  /* 0x00000033ff007c0c */ /* 0x000fda000bf65270 */
[----:B------:R-:W-:Y:S05]  /*15b80*/  @P3 BRA `(.L_x_150) ;  /* 0x0000000000f43947 */ /* 0x000fea0003800000 */
[----:B------:R-:W2:Y:S01]  /*15b90*/  S2R R0, SR_LANEID ;  /* 0x0000000000007919 */ /* 0x000ea20000000000 */
[----:B------:R-:W-:Y:S01]  /*15ba0*/  ELECT P3, URZ, PT ;  /* 0x00000000003f782f */ /* 0x000fe20003860000 */
[----:B------:R-:W-:Y:S01]  /*15bb0*/  BSSY B0, `(.L_x_151) ;  /* 0x000002f000007945 */ /* 0x000fe20003800000 */
[----:B--2---:R-:W-:-:S11]  /*15bc0*/  SHF.L.U32 R15, R0, 0x2, RZ ;  /* 0x00000002000f7819 */ /* 0x004fd600000006ff */
[----:B------:R-:W-:Y:S05]  /*15bd0*/  @!P3 BRA `(.L_x_152) ;  /* 0x0000000000b0b947 */ /* 0x000fea0003800000 */
[----:B------:R-:W-:Y:S01]  /*15be0*/  IMAD.SHL.U32 R0, R18, 0x8, RZ ;  /* 0x0000000812007824 */ /* 0x000fe200078e00ff */
[----:B-1----:R-:W-:Y:S01]  /*15bf0*/  SHF.R.S32.HI R3, RZ, 0x1f, R18 ;  /* 0x0000001fff037819 */ /* 0x002fe20000011412 */
[----:B------:R-:W-:-:S03]  /*15c00*/  ULDC.64 UR4, c[0x0][0x820] ;  /* 0x0002080000047ab9 */ /* 0x000fc60000000a00 */
[----:B------:R-:W-:Y:S02]  /*15c10*/  SHF.L.U64.HI R8, R18, 0x3, R3 ;  /* 0x0000000312087819 */ /* 0x000fe40000010203 */
[----:B------:R-:W-:Y:S01]  /*15c20*/  IADD3 R4, P3, R0, UR4, RZ ;  /* 0x0000000400047c10 */ /* 0x000fe2000ff7e0ff */
[----:B------:R-:W1:Y:S03]  /*15c30*/  LDC.64 R2, c[0x0][0x290] ;  /* 0x0000a400ff027b82 */ /* 0x000e660000000a00 */
[----:B------:R-:W-:Y:S01]  /*15c40*/  IADD3.X R5, R8, UR5, RZ, P3, !PT ;  /* 0x0000000508057c10 */ /* 0x000fe20009ffe4ff */
[----:B------:R-:W-:-:S05]  /*15c50*/  ULDC.64 UR4, c[0x0][0x818] ;  /* 0x0002060000047ab9 */ /* 0x000fca0000000a00 */
[----:B------:R-:W2:Y:S01]  /*15c60*/  LDG.E.64 R4, desc[UR38][R4.64] ;  /* 0x0000002604047981 */ /* 0x000ea2000c1e1b00 */
[----:B-1----:R-:W-:Y:S01]  /*15c70*/  IMAD.WIDE R6, R18, 0xc, R2 ;  /* 0x0000000c12067825 */ /* 0x002fe200078e0202 */
[----:B------:R-:W-:Y:S02]  /*15c80*/  IADD3 R2, P3, R0, UR4, RZ ;  /* 0x0000000400027c10 */ /* 0x000fe4000ff7e0ff */
[----:B------:R-:W1:Y:S02]  /*15c90*/  LDS R0, [UR48+0x1c] ;  /* 0x00001c30ff007984 */ /* 0x000e640008000800 */
[----:B------:R-:W-:Y:S02]  /*15ca0*/  IADD3.X R3, R8, UR5, RZ, P3, !PT ;  /* 0x0000000508037c10 */ /* 0x000fe40009ffe4ff */
[----:B------:R-:W3:Y:S04]  /*15cb0*/  LDG.E R12, desc[UR38][R6.64] ;  /* 0x00000026060c7981 */ /* 0x000ee8000c1e1900 */
[----:B------:R4:W5:Y:S04]  /*15cc0*/  LDG.E R13, desc[UR38][R6.64+0x4] ;  /* 0x00000426060d7981 */ /* 0x000968000c1e1900 */
[----:B------:R-:W5:Y:S01]  /*15cd0*/  LDG.E.64 R2, desc[UR38][R2.64] ;  /* 0x0000002602027981 */ /* 0x000f62000c1e1b00 */
[----:B------:R-:W-:-:S03]  /*15ce0*/  MOV R8, UR48 ;  /* 0x0000003000087c02 */ /* 0x000fc60008000f00 */
[----:B------:R-:W-:Y:S01]  /*15cf0*/  STS [UR48+0x30], RZ ;  /* 0x000030ffff007988 */ /* 0x000fe20008000830 */
[----:B------:R-:W-:Y:S02]  /*15d00*/  SHF.R.U64 R8, R8, 0x4, RZ ;  /* 0x0000000408087819 */ /* 0x000fe400000012ff */
[----:B----4-:R-:W-:-:S03]  /*15d10*/  CS2R R6, SRZ ;  /* 0x0000000000067805 */ /* 0x010fc6000001ff00 */
[----:B------:R-:W-:Y:S04]  /*15d20*/  STS [UR48+0x10], R8 ;  /* 0x00001008ff007988 */ /* 0x000fe80008000830 */
[----:B------:R-:W-:Y:S01]  /*15d30*/  STS [UR48+0x14], R8 ;  /* 0x00001408ff007988 */ /* 0x000fe20008000830 */
[C---:B--2---:R-:W-:Y:S01]  /*15d40*/  SHF.L.U64.HI R11, R4.reuse, 0x1, R5 ;  /* 0x00000001040b7819 */ /* 0x044fe20000010205 */
[----:B------:R-:W-:-:S03]  /*15d50*/  IMAD.SHL.U32 R10, R4, 0x2, RZ ;  /* 0x00000002040a7824 */ /* 0x000fc600078e00ff */
[----:B------:R-:W-:Y:S02]  /*15d60*/  LOP3.LUT R11, R11, 0x1fffffff, RZ, 0xc0, !PT ;  /* 0x1fffffff0b0b7812 */ /* 0x000fe400078ec0ff */
[----:B------:R-:W-:Y:S02]  /*15d70*/  LOP3.LUT R10, R10, 0xfffffffe, RZ, 0xc0, !PT ;  /* 0xfffffffe0a0a7812 */ /* 0x000fe400078ec0ff */
[--C-:B------:R-:W-:Y:S02]  /*15d80*/  SHF.R.U32.HI R5, RZ, 0x4, R11.reuse ;  /* 0x00000004ff057819 */ /* 0x100fe4000001160b */
[----:B------:R-:W-:Y:S02]  /*15d90*/  SHF.R.U64 R10, R10, 0x4, R11 ;  /* 0x000000040a0a7819 */ /* 0x000fe4000000120b */
[----:B-1----:R-:W-:-:S03]  /*15da0*/  LOP3.LUT R0, R0, 0xf, R5, 0xb8, !PT ;  /* 0x0000000f00007812 */ /* 0x002fc600078eb805 */
[----:B------:R-:W-:Y:S04]  /*15db0*/  STS [UR48+0xc], R10 ;  /* 0x00000c0aff007988 */ /* 0x000fe80008000830 */
[----:B------:R-:W-:Y:S01]  /*15dc0*/  STS [UR48+0x1c], R0 ;  /* 0x00001c00ff007988 */ /* 0x000fe20008000830 */
[----:B---3--:R-:W-:-:S03]  /*15dd0*/  IADD3 R4, R12, -0x1, RZ ;  /* 0xffffffff0c047810 */ /* 0x008fc60007ffe0ff */
[----:B------:R-:W1:Y:S04]  /*15de0*/  LDS R5, [UR48+0x1c] ;  /* 0x00001c30ff057984 */ /* 0x000e680008000800 */
[----:B-----5:R-:W-:Y:S01]  /*15df0*/  STS.64 [UR48], R2 ;  /* 0x00000002ff007988 */ /* 0x020fe20008000a30 */
[----:B-1----:R-:W-:-:S05]  /*15e00*/  LOP3.LUT R5, R5, 0xf0, RZ, 0xb8, !PT ;  /* 0x000000f005057812 */ /* 0x002fca00078eb8ff */
[----:B------:R1:W-:Y:S04]  /*15e10*/  STS [UR48+0x1c], R5 ;  /* 0x00001c05ff007988 */ /* 0x0003e80008000830 */
[----:B------:R-:W2:Y:S01]  /*15e20*/  LDS R9, [UR48+0x1c] ;  /* 0x00001c30ff097984 */ /* 0x000ea20008000800 */
[----:B-1----:R-:W-:-:S05]  /*15e30*/  VIADD R5, R13, 0xffffffff ;  /* 0xffffffff0d057836 */ /* 0x002fca0000000000 */
[----:B------:R-:W-:Y:S01]  /*15e40*/  STS.128 [UR48+0x20], R4 ;  /* 0x00002004ff007988 */ /* 0x000fe20008000c30 */
[----:B--2---:R-:W-:-:S05]  /*15e50*/  LOP3.LUT R9, R9, 0xf00, RZ, 0xb8, !PT ;  /* 0x00000f0009097812 */ /* 0x004fca00078eb8ff */
[----:B------:R-:W-:Y:S04]  /*15e60*/  STS.64 [UR48+0x18], R8 ;  /* 0x00001808ff007988 */ /* 0x000fe80008000a30 */
[----:B------:R-:W1:Y:S02]  /*15e70*/  LDS R14, [UR48+0x1c] ;  /* 0x00001c30ff0e7984 */ /* 0x000e640008000800 */
[----:B-1----:R-:W-:-:S05]  /*15e80*/  LOP3.LUT R0, R14, 0xf000, RZ, 0xb8, !PT ;  /* 0x0000f0000e007812 */ /* 0x002fca00078eb8ff */
[----:B------:R2:W-:Y:S02]  /*15e90*/  STS [UR48+0x1c], R0 ;  /* 0x00001c00ff007988 */ /* 0x0005e40008000830 */
.L_x_152:
[----:B------:R-:W-:Y:S05]  /*15ea0*/  BSYNC B0 ;  /* 0x0000000000007941 */ /* 0x000fea0003800000 */
.L_x_151:
[----:B------:R-:W-:Y:S01]  /*15eb0*/  NOP ;  /* 0x0000000000007918 */ /* 0x000fe20000000000 */
[----:B------:R3:W4:Y:S01]  /*15ec0*/  LDS R5, [R15+UR48] ;  /* 0x000000300f057984 */ /* 0x0007220008000800 */
[----:B------:R-:W-:Y:S02]  /*15ed0*/  ELECT P3, URZ, PT ;  /* 0x00000000003f782f */ /* 0x000fe40003860000 */
[----:B-1----:R-:W-:Y:S01]  /*15ee0*/  IADD3 R2, P4, R15, UR36, RZ ;  /* 0x000000240f027c10 */ /* 0x002fe2000ff9e0ff */
[----:B------:R-:W-:Y:S03]  /*15ef0*/  BSSY B0, `(.L_x_153) ;  /* 0x0000005000007945 */ /* 0x000fe60003800000 */
[----:B------:R-:W-:-:S07]  /*15f00*/  IADD3.X R3, RZ, UR37, RZ, P4, !PT ;  /* 0x00000025ff037c10 */ /* 0x000fce000a7fe4ff */
[----:B---3--:R-:W-:Y:S05]  /*15f10*/  @!P3 BRA `(.L_x_154) ;  /* 0x000000000008b947 */ /* 0x008fea0003800000 */
[----:B------:R0:W-:Y:S01]  /*15f20*/  UTMACMDFLUSH ;  /* 0x00000000000079b7 */ /* 0x0001e20000000000 */
[----:B------:R-:W-:-:S04]  /*15f30*/  DEPBAR.LE SB0, 0x0 ;  /* 0x000080000000791a */ /* 0x000fc80000000000 */
.L_x_154:
[----:B------:R-:W-:Y:S05]  /*15f40*/  BSYNC B0 ;  /* 0x0000000000007941 */ /* 0x000fea0003800000 */
.L_x_153:
[----:B----4-:R3:W5:Y:S02]  /*15f50*/  ATOMG.E.EXCH.STRONG.GPU PT, RZ, [R2], R5 ;  /* 0x0000000502ff73a8 */ /* 0x01076400041ee100 */
.L_x_150:
[----:B------:R-:W-:-:S04]  /*15f60*/  DEPBAR.LE SB0, 0x0 ;  /* 0x000080000000791a */ /* 0x000fc80000000000 */
[----:B------:R-:W-:Y:S05]  /*15f70*/  @!P0 BRA `(.L_x_155) ;  /* 0x0000000000048947 */ /* 0x000fea0003800000 */
[----:B------:R-:W-:Y:S01]  /*15f80*/  BPT.TRAP 0x1 ;  /* 0x000000040000795c */ /* 0x000fe20000300000 */
.L_x_155:
[----:B--2---:R-:W-:Y:S01]  /*15f90*/  IMAD.U32 R0, RZ, RZ, UR54 ;  /* 0x00000036ff007e24 */ /* 0x004fe2000f8e00ff */
[----:B-----5:R-:W-:Y:S01]  /*15fa0*/  SYNCS.ARRIVE.TRANS64.RED.A1T0 RZ, [UR10], RZ ;  /* 0x000000ffffff79a7 */ /* 0x020fe2000810040a */
[----:B---3--:R-:W-:Y:S02]  /*15fb0*/  SEL R5, RZ, 0x1, !P2 ;  /* 0x00000001ff057807 */ /* 0x008fe40005000000 */
[----:B------:R-:W-:Y:S01]  /*15fc0*/  LOP3.LUT R216, R216, 0x1, RZ, 0x3c, !PT ;  /* 0x00000001d8d87812 */ /* 0x000fe200078e3cff */
[----:B------:R2:W-:Y:S01]  /*15fd0*/  SYNCS.ARRIVE.TRANS64.A1T0 RZ, [R0+UR49], RZ ;  /* 0x000000ff00ff79a7 */ /* 0x0005e20008100031 */
[----:B------:R-:W-:Y:S05]  /*15fe0*/  @P1 BRA `(.L_x_156) ;  /* 0xfffffed800801947 */ /* 0x000fea000383ffff */
[----:B------:R-:W-:Y:S05]  /*15ff0*/  EXIT ;  /* 0x000000000000794d */ /* 0x000fea0003800000 */
.L_x_23:
[----:B------:R-:W-:-:S08]  /*16000*/  NOP ;  /* 0x0000000000007918 */ /* 0x000fd00000000000 */
[----:B----45:R-:W1:-:S00]  /*16010*/  USETMAXREG.DEALLOC.CTAPOOL 0x28 ;  /* 0x00000028000079c8 */ /* 0x030e4000080e0500 */
[----:B------:R-:W-:-:S06]  /*16020*/  UISETP.NE.AND UP1, UPT, UR51, 0x3, UPT ;  /* 0x000000033300788c */ /* 0x000fcc000bf25270 */
[----:B------:R-:W-:-:S13]  /*16030*/  PLOP3.LUT P1, PT, PT, PT, UP1, 0x80, 0x0 ;  /* 0x000000000000781c */ /* 0x000fda0003f2f018 */
[----:B-1----:R-:W-:Y:S05]  /*16040*/  @!P1 BRA `(.L_x_157) ;  /* 0x00000040008c9947 */ /* 0x002fea0003800000 */
[----:B------:R-:W-:-:S13]  /*16050*/  ISETP.NE.AND P0, PT, RZ, UR51, PT ;  /* 0x00000033ff007c0c */ /* 0x000fda000bf05270 */
[----:B------:R-:W-:Y:S05]  /*16060*/  @!P0 BRA `(.L_x_158) ;  /* 0x0000002400b48947 */ /* 0x000fea0003800000 */
[----:B------:R-:W-:-:S06]  /*16070*/  UISETP.NE.AND UP0, UPT, UR51, 0x2, UPT ;  /* 0x000000023300788c */ /* 0x000fcc000bf05270 */
[----:B------:R-:W-:-:S13]  /*16080*/  PLOP3.LUT P0, PT, PT, PT, UP0, 0x80, 0x0 ;  /* 0x000000000000781c */ /* 0x000fda0003f0f008 */
[----:B--2---:R-:W-:Y:S05]  /*16090*/  @P0 EXIT ;  /* 0x000000000000094d */ /* 0x004fea0003800000 */
[----:B------:R-:W1:Y:S01]  /*160a0*/  S2UR UR4, SR_CTAID.Y ;  /* 0x00000000000479c3 */ /* 0x000e620000002600 */
[----:B------:R-:W-:Y:S01]  /*160b0*/  ELECT P0, URZ, PT ;  /* 0x00000000003f782f */ /* 0x000fe20003800000 */
[----:B------:R-:W-:Y:S01]  /*160c0*/  BSSY B0, `(.L_x_159) ;  /* 0x0000023000007945 */ /* 0x000fe20003800000 */
[----:B-1----:R-:W-:-:S11]  /*160d0*/  UIMAD UR4, UR4, UR60, UR52 ;  /* 0x0000003c040472a4 */ /* 0x002fd6000f8e0234 */
[----:B------:R-:W-:Y:S05]  /*160e0*/  @!P0 BRA `(.L_x_160) ;  /* 0x0000000000808947 */ /* 0x000fea0003800000 */
[----:B------:R-:W-:Y:S01]  /*160f0*/  STL.64 [R1+0x110], R18 ;  /* 0x0001101201007387 */ /* 0x000fe20000100a00 */
[----:B------:R-:W1:Y:S01]  /*16100*/  LDC.64 R14, c[0x0][0x628] ;  /* 0x00018a00ff0e7b82 */ /* 0x000e620000000a00 */
[----:B------:R-:W-:Y:S02]  /*16110*/  UMOV UR5, 0x400 ;  /* 0x0000040000057882 */ /* 0x000fe40000000000 */
[----:B------:R2:W-:Y:S01]  /*16120*/  STL.64 [R1+0x108], R16 ;  /* 0x0001081001007387 */ /* 0x0005e20000100a00 */
[----:B------:R-:W-:-:S03]  /*16130*/  ULEA UR5, UR58, UR5, 0x18 ;  /* 0x000000053a057291 */ /* 0x000fc6000f8ec03f */
[----:B------:R3:W-:Y:S01]  /*16140*/  STL [R1+0x100], R13 ;  /* 0x0001000d01007387 */ /* 0x0007e20000100800 */
[----:B------:R-:W4:Y:S08]  /*16150*/  LDC.64 R4, c[0x0][0x600] ;  /* 0x00018000ff047b82 */ /* 0x000f300000000a00 */
[----:B--2---:R-:W2:Y:S08]  /*16160*/  LDC.64 R16, c[0x0][0x610] ;  /* 0x00018400ff107b82 */ /* 0x004eb00000000a00 */
[----:B------:R-:W2:Y:S08]  /*16170*/  LDC.64 R18, c[0x0][0x618] ;  /* 0x00018600ff127b82 */ /* 0x000eb00000000a00 */
[----:B---3--:R-:W1:Y:S08]  /*16180*/  LDC.64 R12, c[0x0][0x620] ;  /* 0x00018800ff0c7b82 */ /* 0x008e700000000a00 */
[----:B------:R-:W4:Y:S01]  /*16190*/  LDC.64 R6, c[0x0][0x608] ;  /* 0x00018200ff067b82 */ /* 0x000f220000000a00 */
[----:B--2---:R2:W-:Y:S07]  /*161a0*/  STS.128 [UR5+0x34710], R16 ;  /* 0x03471010ff007988 */ /* 0x0045ee0008000c05 */
[----:B------:R-:W3:Y:S01]  /*161b0*/  LDC.64 R32, c[0x0][0x630] ;  /* 0x00018c00ff207b82 */ /* 0x000ee20000000a00 */
[----:B-1----:R1:W-:Y:S07]  /*161c0*/  STS.128 [UR5+0x34720], R12 ;  /* 0x0347200cff007988 */ /* 0x0023ee0008000c05 */
[----:B------:R-:W3:Y:S01]  /*161d0*/  LDC.64 R34, c[0x0][0x638] ;  /* 0x00018e00ff227b82 */ /* 0x000ee20000000a00 */
[----:B--2---:R2:W5:Y:S07]  /*161e0*/  LDL.LU.64 R18, [R1+0x110] ;  /* 0x0001100001127983 */ /* 0x00456e0000300a00 */
[----:B------:R-:W2:Y:S01]  /*161f0*/  LDC.64 R28, c[0x0][0x640] ;  /* 0x00019000ff1c7b82 */ /* 0x000ea20000000a00 */
[----:B------:R2:W5:Y:S04]  /*16200*/  LDL.LU.64 R16, [R1+0x108] ;  /* 0x0001080001107983 */ /* 0x0005680000300a00 */
[----:B-1----:R1:W5:Y:S03]  /*16210*/  LDL.LU R13, [R1+0x100] ;  /* 0x00010000010d7983 */ /* 0x0023660000300800 */
[----:B------:R-:W2:Y:S01]  /*16220*/  LDC.64 R30, c[0x0][0x648] ;  /* 0x00019200ff1e7b82 */ /* 0x000ea20000000a00 */
[----:B----4-:R4:W-:Y:S07]  /*16230*/  STS.128 [UR5+0x34700], R4 ;  /* 0x03470004ff007988 */ /* 0x0109ee0008000c05 */
[----:B------:R-:W1:Y:S08]  /*16240*/  LDC.64 R24, c[0x0][0x650] ;  /* 0x00019400ff187b82 */ /* 0x000e700000000a00 */
[----:B------:R-:W1:Y:S08]  /*16250*/  LDC.64 R26, c[0x0][0x658] ;  /* 0x00019600ff1a7b82 */ /* 0x000e700000000a00 */
[----:B------:R-:W1:Y:S08]  /*16260*/  LDC.64 R8, c[0x0][0x660] ;  /* 0x00019800ff087b82 */ /* 0x000e700000000a00 */
[----:B------:R-:W1:Y:S08]  /*16270*/  LDC.64 R10, c[0x0][0x668] ;  /* 0x00019a00ff0a7b82 */ /* 0x000e700000000a00 */
[----:B----4-:R-:W4:Y:S08]  /*16280*/  LDC.64 R4, c[0x0][0x670] ;  /* 0x00019c00ff047b82 */ /* 0x010f300000000a00 */
[----:B------:R-:W4:Y:S01]  /*16290*/  LDC.64 R6, c[0x0][0x678] ;  /* 0x00019e00ff067b82 */ /* 0x000f220000000a00 */
[----:B---3--:R3:W-:Y:S04]  /*162a0*/  STS.128 [UR5+0x34730], R32 ;  /* 0x03473020ff007988 */ /* 0x0087e80008000c05 */
[----:B--2---:R3:W-:Y:S04]  /*162b0*/  STS.128 [UR5+0x34740], R28 ;  /* 0x0347401cff007988 */ /* 0x0047e80008000c05 */
[----:B-1----:R3:W-:Y:S04]  /*162c0*/  STS.128 [UR5+0x34750], R24 ;  /* 0x03475018ff007988 */ /* 0x0027e80008000c05 */
[----:B------:R3:W-:Y:S04]  /*162d0*/  STS.128 [UR5+0x34760], R8 ;  /* 0x03476008ff007988 */ /* 0x0007e80008000c05 */
[----:B----4-:R3:W-:Y:S02]  /*162e0*/  STS.128 [UR5+0x34770], R4 ;  /* 0x03477004ff007988 */ /* 0x0107e40008000c05 */
.L_x_160:
[----:B------:R-:W-:Y:S05]  /*162f0*/  BSYNC B0 ;  /* 0x0000000000007941 */ /* 0x000fea0003800000 */
.L_x_159:
[----:B------:R-:W-:Y:S01]  /*16300*/  ELECT P0, URZ, PT ;  /* 0x00000000003f782f */ /* 0x000fe20003800000 */
[----:B------:R-:W-:Y:S01]  /*16310*/  NOP ;  /* 0x0000000000007918 */ /* 0x000fe20000000000 */
[----:B------:R-:W-:Y:S01]  /*16320*/  ULDC UR5, c[0x0][0x884] ;  /* 0x0002210000057ab9 */ /* 0x000fe20000000800 */
[----:B------:R-:W-:Y:S01]  /*16330*/  ULDC.64 UR12, c[0x0][0x800] ;  /* 0x00020000000c7ab9 */ /* 0x000fe20000000a00 */
[----:B------:R-:W-:Y:S01]  /*16340*/  ULEA UR4, UR5, UR4, 0x1 ;  /* 0x0000000405047291 */ /* 0x000fe2000f8e083f */
[----:B------:R-:W-:Y:S03]  /*16350*/  BSSY B0, `(.L_x_161) ;  /* 0x0000033000007945 */ /* 0x000fe60003800000 */
[----:B------:R-:W-:-:S05]  /*16360*/  UIMAD.WIDE UR12, UR4, 0x80, UR12 ;  /* 0x00000080040c78a5 */ /* 0x000fca000f8e020c */
[----:B------:R-:W-:Y:S07]  /*16370*/  @!P0 BRA `(.L_x_162) ;  /* 0x0000000000c08947 */ /* 0x000fee0003800000 */
[----:B------:R-:W-:Y:S01]  /*16380*/  ULDC.64 UR4, c[0x0][0x808] ;  /* 0x0002020000047ab9 */ /* 0x000fe20000000a00 */
[----:B------:R-:W-:Y:S01]  /*16390*/  ULDC.64 UR6, c[0x0][0x810] ;  /* 0x0002040000067ab9 */ /* 0x000fe20000000a00 */
[----:B------:R-:W-:Y:S02]  /*163a0*/  ISETP.NE.U32.AND P0, PT, RZ, UR4, PT ;  /* 0x00000004ff007c0c */ /* 0x000fe4000bf05070 */
[----:B------:R-:W-:Y:S02]  /*163b0*/  ISETP.NE.U32.AND P1, PT, RZ, UR6, PT ;  /* 0x00000006ff007c0c */ /* 0x000fe4000bf25070 */
[----:B------:R-:W-:Y:S02]  /*163c0*/  ISETP.NE.AND.EX P0, PT, RZ, UR5, PT, P0 ;  /* 0x00000005ff007c0c */ /* 0x000fe4000bf05300 */
[----:B------:R-:W-:-:S11]  /*163d0*/  ISETP.NE.AND.EX P1, PT, RZ, UR7, PT, P1 ;  /* 0x00000007ff007c0c */ /* 0x000fd6000bf25310 */
[----:B------:R-:W-:Y:S05]  /*163e0*/  @!P0 BRA `(.L_x_163) ;  /* 0x0000000000188947 */ /* 0x000fea0003800000 */
[----:B------:R-:W1:Y:S02]  /*163f0*/  LDC.64 R2, c[0x0][0x808] ;  /* 0x00020200ff027b82 */ /* 0x000e640000000a00 */
[----:B-1---5:R-:W-:-:S06]  /*16400*/  IMAD.WIDE R2, R18, 0x8, R2 ;  /* 0x0000000812027825 */ /* 0x022fcc00078e0202 */
[----:B------:R-:W2:Y:S01]  /*16410*/  LDG.E.64 R2, desc[UR38][R2.64] ;  /* 0x0000002602027981 */ /* 0x000ea2000c1e1b00 */
[----:B------:R-:W-:Y:S02]  /*16420*/  UMOV UR4, 0x400 ;  /* 0x0000040000047882 */ /* 0x000fe40000000000 */
[----:B------:R-:W-:-:S09]  /*16430*/  ULEA UR4, UR58, UR4, 0x18 ;  /* 0x000000043a047291 */ /* 0x000fd2000f8ec03f */
[----:B--2---:R1:W-:Y:S03]  /*16440*/  STS.64 [UR4+0x34700], R2 ;  /* 0x03470002ff007988 */ /* 0x0043e60008000a04 */
.L_x_163:
[----:B------:R-:W-:Y:S05]  /*16450*/  @!P1 BRA `(.L_x_162) ;  /* 0x0000000000889947 */ /* 0x000fea0003800000 */
[----:B-1----:R-:W1:Y:S02]  /*16460*/  LDC.64 R2, c[0x0][0x810] ;  /* 0x00020400ff027b82 */ /* 0x002e640000000a00 */
[----:B-1---5:R-:W-:-:S06]  /*16470*/  IMAD.WIDE R2, R18, 0x8, R2 ;  /* 0x0000000812027825 */ /* 0x022fcc00078e0202 */
[----:B------:R-:W2:Y:S01]  /*16480*/  LDG.E.64 R2, desc[UR38][R2.64] ;  /* 0x0000002602027981 */ /* 0x000ea2000c1e1b00 */
[----:B------:R-:W-:Y:S01]  /*16490*/  UMOV UR4, 0x400 ;  /* 0x0000040000047882 */ /* 0x000fe20000000000 */
[----:B---3--:R-:W-:Y:S01]  /*164a0*/  IADD3 R4, R13, -0x1, RZ ;  /* 0xffffffff0d047810 */ /* 0x008fe20007ffe0ff */
[----:B------:R-:W-:-:S04]  /*164b0*/  ULEA UR4, UR58, UR4, 0x18 ;  /* 0x000000043a047291 */ /* 0x000fc8000f8ec03f */
[----:B------:R-:W-:-:S05]  /*164c0*/  UIADD3 UR5, UR4, 0x34700, URZ ;  /* 0x0003470004057890 */ /* 0x000fca000fffe03f */
[----:B------:R-:W1:Y:S01]  /*164d0*/  LDS R0, [UR4+0x3471c] ;  /* 0x03471c04ff007984 */ /* 0x000e620008000800 */
[----:B------:R-:W-:-:S03]  /*164e0*/  MOV R8, UR5 ;  /* 0x0000000500087c02 */ /* 0x000fc60008000f00 */
[----:B------:R-:W-:Y:S01]  /*164f0*/  STS [UR4+0x34730], RZ ;  /* 0x034730ffff007988 */ /* 0x000fe20008000804 */
[----:B------:R-:W-:-:S05]  /*16500*/  SHF.R.U64 R8, R8, 0x4, RZ ;  /* 0x0000000408087819 */ /* 0x000fca00000012ff */
        /* <DEDUP_REMOVED lines=8> */
[----:B-1----:R-:W-:Y:S01]  /*16590*/  LOP3.LUT R0, R0, 0xf, R5, 0xb8, !PT ;  /* 0x0000000f00007812 */ /* 0x002fe200078eb805 */
[----:B------:R-:W-:Y:S02]  /*165a0*/  VIADD R5, R19, 0xffffffff ;  /* 0xffffffff13057836 */ /* 0x000fe40000000000 */
[----:B------:R-:W-:Y:S04]  /*165b0*/  STS [UR4+0x3470c], R2 ;  /* 0x03470c02ff007988 */ /* 0x000fe80008000804 */
[----:B------:R-:W-:Y:S04]  /*165c0*/  STS [UR4+0x3471c], R0 ;  /* 0x03471c00ff007988 */ /* 0x000fe80008000804 */
[----:B------:R-:W1:Y:S02]  /*165d0*/  LDS R6, [UR4+0x3471c] ;  /* 0x03471c04ff067984 */ /* 0x000e640008000800 */
[----:B-1----:R-:W-:-:S05]  /*165e0*/  LOP3.LUT R6, R6, 0xf0, RZ, 0xb8, !PT ;  /* 0x000000f006067812 */ /* 0x002fca00078eb8ff */
[----:B------:R1:W-:Y:S04]  /*165f0*/  STS [UR4+0x3471c], R6 ;  /* 0x03471c06ff007988 */ /* 0x0003e80008000804 */
[----:B------:R-:W2:Y:S01]  /*16600*/  LDS R9, [UR4+0x3471c] ;  /* 0x03471c04ff097984 */ /* 0x000ea20008000800 */
[----:B-1----:R-:W-:-:S05]  /*16610*/  CS2R R6, SRZ ;  /* 0x0000000000067805 */ /* 0x002fca000001ff00 */
[----:B------:R-:W-:Y:S01]  /*16620*/  STS.128 [UR4+0x34720], R4 ;  /* 0x03472004ff007988 */ /* 0x000fe20008000c04 */
[----:B--2---:R-:W-:-:S05]  /*16630*/  LOP3.LUT R9, R9, 0xf00, RZ, 0xb8, !PT ;  /* 0x00000f0009097812 */ /* 0x004fca00078eb8ff */
[----:B------:R-:W-:Y:S04]  /*16640*/  STS.64 [UR4+0x34718], R8 ;  /* 0x03471808ff007988 */ /* 0x000fe80008000a04 */
[----:B------:R-:W1:Y:S02]  /*16650*/  LDS R3, [UR4+0x3471c] ;  /* 0x03471c04ff037984 */ /* 0x000e640008000800 */
[----:B-1----:R-:W-:-:S05]  /*16660*/  LOP3.LUT R0, R3, 0xf000, RZ, 0xb8, !PT ;  /* 0x0000f00003007812 */ /* 0x002fca00078eb8ff */
[----:B------:R2:W-:Y:S02]  /*16670*/  STS [UR4+0x3471c], R0 ;  /* 0x03471c00ff007988 */ /* 0x0005e40008000804 */
.L_x_162:
[----:B------:R-:W-:Y:S05]  /*16680*/  BSYNC B0 ;  /* 0x0000000000007941 */ /* 0x000fea0003800000 */
.L_x_161:
[----:B--2---:R-:W2:Y:S01]  /*16690*/  S2R R0, SR_LANEID ;  /* 0x0000000000007919 */ /* 0x004ea20000000000 */
[----:B------:R-:W-:Y:S01]  /*166a0*/  ELECT P0, URZ, PT ;  /* 0x00000000003f782f */ /* 0x000fe20003800000 */
[----:B------:R-:W-:Y:S01]  /*166b0*/  NOP ;  /* 0x0000000000007918 */ /* 0x000fe20000000000 */
[----:B------:R-:W-:Y:S11]  /*166c0*/  BSSY B0, `(.L_x_164) ;  /* 0x0000004000007945 */ /* 0x000ff60003800000 */
[----:B------:R-:W-:Y:S05]  /*166d0*/  @!P0 BRA `(.L_x_165) ;  /* 0x0000000000088947 */ /* 0x000fea0003800000 */
[----:B------:R0:W-:Y:S01]  /*166e0*/  UTMACMDFLUSH ;  /* 0x00000000000079b7 */ /* 0x0001e20000000000 */
[----:B------:R-:W-:-:S04]  /*166f0*/  DEPBAR.LE SB0, 0x0 ;  /* 0x000080000000791a */ /* 0x000fc80000000000 */
.L_x_165:
[----:B------:R-:W-:Y:S05]  /*16700*/  BSYNC B0 ;  /* 0x0000000000007941 */ /* 0x000fea0003800000 */
.L_x_164:
[----:B------:R-:W-:Y:S01]  /*16710*/  UMOV UR6, 0x400 ;  /* 0x0000040000067882 */ /* 0x000fe20000000000 */
[----:B--23--:R-:W-:Y:S01]  /*16720*/  SHF.L.U32 R4, R0, 0x2, RZ ;  /* 0x0000000200047819 */ /* 0x00cfe200000006ff */
[----:B------:R-:W-:-:S03]  /*16730*/  ULEA UR6, UR58, UR6, 0x18 ;  /* 0x000000063a067291 */ /* 0x000fc6000f8ec03f */
[----:B-1----:R-:W-:Y:S01]  /*16740*/  IADD3 R2, P0, R4, UR12, RZ ;  /* 0x0000000c04027c10 */ /* 0x002fe2000ff1e0ff */
[----:B------:R-:W-:Y:S01]  /*16750*/  UIADD3 UR5, UR6, 0x34700, URZ ;  /* 0x0003470006057890 */ /* 0x000fe2000fffe03f */
[----:B------:R-:W-:-:S03]  /*16760*/  MOV R0, RZ ;  /* 0x000000ff00007202 */ /* 0x000fc60000000f00 */
[----:B------:R-:W-:-:S05]  /*16770*/  IMAD.X R3, RZ, RZ, UR13, P0 ;  /* 0x0000000dff037e24 */ /* 0x000fca00080e06ff */
[----:B------:R-:W1:Y:S01]  /*16780*/  LDS R5, [R4+UR5] ;  /* 0x0000000504057984 */ /* 0x000e620008000800 */
[----:B------:R-:W-:-:S03]  /*16790*/  SHF.L.U32 R0, R0, 0x1f, RZ ;  /* 0x0000001f00007819 */ /* 0x000fc600000006ff */
[----:B-1----:R1:W2:Y:S02]  /*167a0*/  ATOMG.E.EXCH.STRONG.GPU PT, RZ, [R2], R5 ;  /* 0x0000000502ff73a8 */ /* 0x0022a400041ee100 */
[----:B--2---:R-:W2:Y:S01]  /*167b0*/  SYNCS.PHASECHK.TRANS64.TRYWAIT P0, [UR6+0x344e8], R0 ;  /* 0x0344e800ff0075a7 */ /* 0x004ea20008000146 */
[----:B------:R-:W-:Y:S02]  /*167c0*/  ULOP3.LUT UR4, UR59, 0x1, URZ, 0xfc, !UPT ;  /* 0x000000013b047892 */ /* 0x000fe4000f8efc3f */
[----:B------:R-:W-:Y:S01]  /*167d0*/  ULOP3.LUT UR37, UR61, 0x2, URZ, 0xfc, !UPT ;  /* 0x000000023d257892 */ /* 0x000fe2000f8efc3f */
[----:B-12---:R-:W-:Y:S11]  /*167e0*/  @!P0 BRA `(.L_x_166) ;  /* 0x0000006400b88947 */ /* 0x006ff60003800000 */
.L_x_379:
[----:B------:R-:W-:Y:S01]  /*167f0*/  IMAD.MOV.U32 R2, RZ, RZ, 0x1 ;  /* 0x00000001ff027424 */ /* 0x000fe200078e00ff */
[----:B-1----:R-:W-:Y:S01]  /*16800*/  MOV R0, RZ ;  /* 0x000000ff00007202 */ /* 0x002fe20000000f00 */
[----:B------:R-:W-:Y:S01]  /*16810*/  ULDC UR40, c[0x0][0x598] ;  /* 0x0001660000287ab9 */ /* 0x000fe20000000800 */
[----:B------:R-:W-:Y:S01]  /*16820*/  ULDC UR41, c[0x0][0x580] ;  /* 0x0001600000297ab9 */ /* 0x000fe20000000800 */
[----:B------:R-:W-:Y:S01]  /*16830*/  ULDC.64 UR10, c[0x0][0x590] ;  /* 0x00016400000a7ab9 */ /* 0x000fe20000000a00 */
[----:B------:R-:W-:-:S05]  /*16840*/  ULDC.64 UR8, c[0x0][0x588] ;  /* 0x0001620000087ab9 */ /* 0x000fca0000000a00 */
.L_x_275:
[----:B------:R-:W-:-:S06]  /*16850*/  UISETP.NE.AND UP0, UPT, UR4, 0x3, UPT ;  /* 0x000000030400788c */ /* 0x000fcc000bf05270 */
[----:B------:R-:W-:-:S13]  /*16860*/  PLOP3.LUT P1, PT, PT, PT, UP0, 0x80, 0x0 ;  /* 0x000000000000781c */ /* 0x000fda0003f2f008 */
[----:B-----5:R-:W-:Y:S05]  /*16870*/  @!P1 BRA `(.L_x_167) ;  /* 0x0000000000049947 */ /* 0x020fea0003800000 */
[----:B------:R-:W-:Y:S01]  /*16880*/  BPT.TRAP 0x1 ;  /* 0x000000040000795c */ /* 0x000fe20000300000 */
.L_x_167:
[----:B------:R-:W-:Y:S02]  /*16890*/  R2UR UR7, R22 ;  /* 0x00000000160772ca */ /* 0x000fe400000e0000 */
[----:B------:R-:W-:Y:S02]  /*168a0*/  SHF.L.U32 R3, R0, 0x1f, RZ ;  /* 0x0000001f00037819 */ /* 0x000fe400000006ff */
[----:B------:R-:W-:-:S09]  /*168b0*/  LEA R4, R22, UR6, 0x4 ;  /* 0x0000000616047c11 */ /* 0x000fd2000f8e20ff */
[----:B------:R-:W-:-:S09]  /*168c0*/  ULEA UR7, UR7, UR6, 0x3 ;  /* 0x0000000607077291 */ /* 0x000fd2000f8e183f */
[----:B------:R-:W1:Y:S02]  /*168d0*/  SYNCS.PHASECHK.TRANS64.TRYWAIT P0, [UR7+0x34400], R3 ;  /* 0x03440003ff0075a7 */ /* 0x000e640008000147 */
[----:B-1----:R-:W-:Y:S05]  /*168e0*/  @!P0 BRA `(.L_x_168) ;  /* 0x0000006400908947 */ /* 0x002fea0003800000 */
.L_x_380:
[----:B-1----:R-:W1:Y:S01]  /*168f0*/  LDS.128 R4, [R4+0x34510] ;  /* 0x0345100004047984 */ /* 0x002e620000000c00 */
[----:B------:R-:W-:Y:S01]  /*16900*/  @!PT LDS RZ, [RZ] ;  /* 0x00000000fffff984 */ /* 0x000fe20000000800 */
[----:B------:R-:W-:Y:S01]  /*16910*/  @!PT LDS RZ, [RZ] ;  /* 0x00000000fffff984 */ /* 0x000fe20000000800 */
[----:B------:R-:W-:Y:S01]  /*16920*/  @!PT LDS RZ, [RZ] ;  /* 0x00000000fffff984 */ /* 0x000fe20000000800 */
[----:B------:R-:W-:Y:S01]  /*16930*/  @!PT LDS RZ, [RZ] ;  /* 0x00000000fffff984 */ /* 0x000fe20000000800 */
[----:B------:R2:W-:Y:S06]  /*16940*/  MEMBAR.ALL.CTA ;  /* 0x0000000000007992 */ /* 0x0005ec0000008000 */
[----:B--2---:R-:W2:Y:S01]  /*16950*/  FENCE.VIEW.ASYNC.S ;  /* 0x00000000000073c6 */ /* 0x004ea20000000000 */
[----:B------:R-:W-:Y:S05]  /*16960*/  @!P1 BRA `(.L_x_169) ;  /* 0x0000000000049947 */ /* 0x000fea0003800000 */
[----:B------:R-:W-:Y:S01]  /*16970*/  BPT.TRAP 0x1 ;  /* 0x000000040000795c */ /* 0x000fe20000300000 */
.L_x_169:
[----:B------:R-:W-:Y:S01]  /*16980*/  UIADD3 UR7, UR7, 0x34440, URZ ;  /* 0x0003444007077890 */ /* 0x000fe2000fffe03f */
[----:B-----5:R-:W-:Y:S02]  /*16990*/  R2UR UR18, R16 ;  /* 0x00000000101272ca */ /* 0x020fe400000e0000 */
[----:B------:R-:W-:Y:S01]  /*169a0*/  R2UR UR19, R17 ;  /* 0x00000000111372ca */ /* 0x000fe200000e0000 */
[----:B------:R-:W-:Y:S01]  /*169b0*/  UPRMT UR7, UR58, 0x654, UR7 ;  /* 0x000006543a077896 */ /* 0x000fe20008000007 */
[----:B------:R-:W-:Y:S02]  /*169c0*/  LOP3.LUT P1, RZ, R2, 0xff, RZ, 0xc0, !PT ;  /* 0x000000ff02ff7812 */ /* 0x000fe4000782c0ff */
[----:B------:R-:W-:-:S04]  /*169d0*/  ISETP.NE.U32.AND P0, PT, RZ, UR10, PT ;  /* 0x0000000aff007c0c */ /* 0x000fc8000bf05070 */
[----:B------:R-:W-:Y:S02]  /*169e0*/  ISETP.NE.AND.EX P0, PT, RZ, UR11, PT, P0 ;  /* 0x0000000bff007c0c */ /* 0x000fe4000bf05300 */
[----:B--2---:R-:W-:Y:S01]  /*169f0*/  SYNCS.ARRIVE.TRANS64.RED.A1T0 RZ, [UR7], RZ ;  /* 0x000000ffffff79a7 */ /* 0x004fe20008100407 */
[----:B------:R-:W-:Y:S02]  /*16a00*/  USHF.L.U32 UR18, UR18, 0x8, URZ ;  /* 0x0000000812127899 */ /* 0x000fe4000800063f */
[----:B------:R-:W-:Y:S02]  /*16a10*/  USHF.L.U32 UR19, UR19, 0x7, URZ ;  /* 0x0000000713137899 */ /* 0x000fe4000800063f */
[----:B------:R-:W-:Y:S10]  /*16a20*/  @!P1 BRA `(.L_x_170) ;  /* 0x00000000000c9947 */ /* 0x000ff40003800000 */
[----:B------:R-:W-:-:S04]  /*16a30*/  DEPBAR {5,4,3,2,1,0} ;  /* 0x0000003f0000791a */ /* 0x000fc80000000000 */
[----:B------:R2:W-:Y:S02]  /*16a40*/  UTMACCTL.IV [UR12] ;  /* 0x000000000c0079b9 */ /* 0x0005e40008000000 */
[----:B--2---:R-:W-:Y:S01]  /*16a50*/  NOP ;  /* 0x0000000000007918 */ /* 0x004fe20000000000 */
.L_x_170:
[----:B------:R-:W-:Y:S05]  /*16a60*/  @!P0 BRA `(.L_x_171) ;  /* 0x0000000000188947 */ /* 0x000fea0003800000 */
[----:B------:R-:W2:Y:S02]  /*16a70*/  LDC.64 R2, c[0x0][0x590] ;  /* 0x00016400ff027b82 */ /* 0x000ea40000000a00 */
[----:B--2---:R-:W-:-:S06]  /*16a80*/  IMAD.WIDE R2, R18, 0x8, R2 ;  /* 0x0000000812027825 */ /* 0x004fcc00078e0202 */
[----:B------:R-:W2:Y:S04]  /*16a90*/  LDG.E.64 R2, desc[UR38][R2.64] ;  /* 0x0000002602027981 */ /* 0x000ea8000c1e1b00 */
[----:B--2---:R-:W2:Y:S02]  /*16aa0*/  LD.E R8, desc[UR38][R2.64] ;  /* 0x0000002602087980 */ /* 0x004ea4000c101900 */
[----:B--2---:R-:W-:Y:S01]  /*16ab0*/  FSETP.NEU.AND P0, PT, R8, RZ, PT ;  /* 0x000000ff0800720b */ /* 0x004fe20003f0d000 */
[----:B------:R-:W-:-:S12]  /*16ac0*/  BRA `(.L_x_172) ;  /* 0x0000000000247947 */ /* 0x000fd80003800000 */
.L_x_171:
[----:B------:R-:W-:Y:S02]  /*16ad0*/  ISETP.NE.U32.AND P1, PT, RZ, UR8, PT ;  /* 0x00000008ff007c0c */ /* 0x000fe4000bf25070 */
[----:B------:R-:W-:Y:S02]  /*16ae0*/  FSETP.NEU.AND P0, PT, RZ, UR41, PT ;  /* 0x00000029ff007c0b */ /* 0x000fe4000bf0d000 */
[----:B------:R-:W-:-:S13]  /*16af0*/  ISETP.NE.AND.EX P1, PT, RZ, UR9, PT, P1 ;  /* 0x00000009ff007c0c */ /* 0x000fda000bf25310 */
[----:B------:R-:W-:Y:S05]  /*16b00*/  @!P1 BRA `(.L_x_172) ;  /* 0x0000000000149947 */ /* 0x000fea0003800000 */
[----:B------:R-:W2:Y:S01]  /*16b10*/  LDC.64 R2, c[0x0][0x588] ;  /* 0x00016200ff027b82 */ /* 0x000ea20000000a00 */
[----:B------:R-:W-:-:S04]  /*16b20*/  IMAD R9, R18, UR40, RZ ;  /* 0x0000002812097c24 */ /* 0x000fc8000f8e02ff */
[----:B--2---:R-:W-:-:S06]  /*16b30*/  IMAD.WIDE R2, R9, 0x4, R2 ;  /* 0x0000000409027825 */ /* 0x004fcc00078e0202 */
[----:B------:R-:W2:Y:S02]  /*16b40*/  LDG.E R2, desc[UR38][R2.64] ;  /* 0x0000002602027981 */ /* 0x000ea4000c1e1900 */
[----:B--2---:R-:W-:-:S13]  /*16b50*/  FSETP.NEU.AND P0, PT, R2, RZ, PT ;  /* 0x000000ff0200720b */ /* 0x004fda0003f0d000 */
.L_x_172:
[----:B------:R-:W-:Y:S01]  /*16b60*/  UISETP.NE.AND UP0, UPT, UR37, 0x3, UPT ;  /* 0x000000032500788c */ /* 0x000fe2000bf05270 */
[----:B------:R-:W-:-:S05]  /*16b70*/  ELECT P1, URZ, PT ;  /* 0x00000000003f782f */ /* 0x000fca0003820000 */
[----:B------:R-:W-:Y:S02]  /*16b80*/  PLOP3.LUT P2, PT, PT, PT, UP0, 0x80, 0x0 ;  /* 0x000000000000781c */ /* 0x000fe40003f4f008 */
[----:B------:R-:W-:-:S11]  /*16b90*/  PLOP3.LUT P0, PT, P0, P1, PT, 0x2a, 0x0 ;  /* 0x000000000000781c */ /* 0x000fd60000702572 */
[----:B------:R-:W-:Y:S05]  /*16ba0*/  @!P2 BRA `(.L_x_173) ;  /* 0x000000000004a947 */ /* 0x000fea0003800000 */
[----:B------:R-:W-:Y:S01]  /*16bb0*/  BPT.TRAP 0x1 ;  /* 0x000000040000795c */ /* 0x000fe20000300000 */
.L_x_173:
[----:B------:R-:W-:-:S05]  /*16bc0*/  IMAD.MOV.U32 R8, RZ, RZ, 0x1 ;  /* 0x00000001ff087424 */ /* 0x000fca00078e00ff */
[----:B------:R-:W-:-:S04]  /*16bd0*/  SHF.L.U32 R8, R8, 0x1f, RZ ;  /* 0x0000001f08087819 */ /* 0x000fc800000006ff */
[----:B------:R-:W2:Y:S02]  /*16be0*/  SYNCS.PHASECHK.TRANS64.TRYWAIT P1, [UR6+0x344c0], R8 ;  /* 0x0344c008ff0075a7 */ /* 0x000ea40008020146 */
[----:B--2---:R-:W-:Y:S05]  /*16bf0*/  @!P1 BRA `(.L_x_174) ;  /* 0x0000006000e49947 */ /* 0x004fea0003800000 */
.L_x_381:
[----:B------:R-:W-:Y:S04]  /*16c00*/  BSSY B0, `(.L_x_175) ;  /* 0x000000b000007945 */ /* 0x000fe80003800000 */
[----:B------:R-:W-:Y:S05]  /*16c10*/  @P0 BRA `(.L_x_176) ;  /* 0x0000000000240947 */ /* 0x000fea0003800000 */
[----:B------:R-:W-:Y:S02]  /*16c20*/  UIADD3 UR16, UR6, 0x30000, URZ ;  /* 0x0003000006107890 */ /* 0x000fe4000fffe03f */
[----:B------:R-:W-:Y:S01]  /*16c30*/  UIADD3 UR17, UR6, 0x344a0, URZ ;  /* 0x000344a006117890 */ /* 0x000fe2000fffe03f */
[----:B------:R-:W-:Y:S01]  /*16c40*/  UMOV UR14, 0x0 ;  /* 0x00000000000e7882 */ /* 0x000fe20000000000 */
[----:B------:R-:W-:-:S07]  /*16c50*/  UMOV UR15, 0x10000000 ;  /* 0x10000000000f7882 */ /* 0x000fce0000000000 */
[----:B------:R3:W-:Y:S02]  /*16c60*/  UTMALDG.2D [UR16], [UR12], desc[UR14] ;  /* 0x00000e100c0075b4 */ /* 0x0007e40008009000 */
[----:B---3--:R-:W-:Y:S05]  /*16c70*/  @!P2 BRA `(.L_x_177) ;  /* 0x000000000004a947 */ /* 0x008fea0003800000 */
[----:B------:R-:W-:Y:S01]  /*16c80*/  BPT.TRAP 0x1 ;  /* 0x000000040000795c */ /* 0x000fe20000300000 */
.L_x_177:
[----:B------:R-:W3:Y:S02]  /*16c90*/  LDC R2, c[0x0][0x828] ;  /* 0x00020a00ff027b82 */ /* 0x000ee40000000800 */
[----:B---3--:R3:W-:Y:S02]  /*16ca0*/  SYNCS.ARRIVE.TRANS64.RED.A0TR RZ, [UR6+0x344a0], R2 ;  /* 0x0344a002ffff79a7 */ /* 0x0087e40008300406 */
.L_x_176:
[----:B------:R-:W-:Y:S05]  /*16cb0*/  BSYNC B0 ;  /* 0x0000000000007941 */ /* 0x000fea0003800000 */
.L_x_175:
[----:B------:R-:W-:Y:S05]  /*16cc0*/  @!P2 BRA `(.L_x_178) ;  /* 0x000000000004a947 */ /* 0x000fea0003800000 */
[----:B------:R-:W-:Y:S01]  /*16cd0*/  BPT.TRAP 0x1 ;  /* 0x000000040000795c */ /* 0x000fe20000300000 */
.L_x_178:
[----:B------:R-:W-:-:S04]  /*16ce0*/  UIADD3 UR21, UR6, 0x344a0, URZ ;  /* 0x000344a006157890 */ /* 0x000fc8000fffe03f */
[----:B------:R-:W-:-:S09]  /*16cf0*/  UPRMT UR15, UR58, 0x654, UR21 ;  /* 0x000006543a0f7896 */ /* 0x000fd20008000015 */
[----:B------:R-:W-:Y:S01]  /*16d00*/  SYNCS.ARRIVE.TRANS64.RED.A1T0 RZ, [UR15], RZ ;  /* 0x000000ffffff79a7 */ /* 0x000fe2000810040f */
[----:B------:R-:W-:Y:S05]  /*16d10*/  @!P2 BRA `(.L_x_179) ;  /* 0x000000000004a947 */ /* 0x000fea0003800000 */
[----:B------:R-:W-:Y:S01]  /*16d20*/  BPT.TRAP 0x1 ;  /* 0x000000040000795c */ /* 0x000fe20000300000 */
.L_x_179:
[----:B------:R-:W4:Y:S02]  /*16d30*/  SYNCS.PHASECHK.TRANS64.TRYWAIT P1, [UR6+0x344c8], R8 ;  /* 0x0344c808ff0075a7 */ /* 0x000f240008020146 */
[----:B----4-:R-:W-:Y:S05]  /*16d40*/  @!P1 BRA `(.L_x_180) ;  /* 0x0000006000a89947 */ /* 0x010fea0003800000 */
.L_x_382:
[----:B------:R-:W-:Y:S04]  /*16d50*/  BSSY B0, `(.L_x_181) ;  /* 0x000000d000007945 */ /* 0x000fe80003800000 */
[----:B------:R-:W-:Y:S05]  /*16d60*/  @P0 BRA `(.L_x_182) ;  /* 0x00000000002c0947 */ /* 0x000fea0003800000 */
[----:B------:R-:W-:Y:S02]  /*16d70*/  UIADD3 UR26, UR18, 0x40, URZ ;  /* 0x00000040121a7890 */ /* 0x000fe4000fffe03f */
[----:B------:R-:W-:Y:S02]  /*16d80*/  UIADD3 UR24, UR6, 0x31000, URZ ;  /* 0x0003100006187890 */ /* 0x000fe4000fffe03f */
[----:B------:R-:W-:Y:S01]  /*16d90*/  UIADD3 UR25, UR6, 0x344a8, URZ ;  /* 0x000344a806197890 */ /* 0x000fe2000fffe03f */
[----:B------:R-:W-:Y:S01]  /*16da0*/  UMOV UR16, 0x0 ;  /* 0x0000000000107882 */ /* 0x000fe20000000000 */
[----:B------:R-:W-:Y:S01]  /*16db0*/  UMOV UR17, 0x10000000 ;  /* 0x1000000000117882 */ /* 0x000fe20000000000 */
[----:B------:R-:W-:-:S06]  /*16dc0*/  UMOV UR27, UR19 ;  /* 0x00000013001b7c82 */ /* 0x000fcc0008000000 */
[----:B------:R4:W-:Y:S02]  /*16dd0*/  UTMALDG.2D [UR24], [UR12], desc[UR16] ;  /* 0x000010180c0075b4 */ /* 0x0009e40008009000 */
[----:B----4-:R-:W-:Y:S05]  /*16de0*/  @!P2 BRA `(.L_x_183) ;  /* 0x000000000004a947 */ /* 0x010fea0003800000 */
[----:B------:R-:W-:Y:S01]  /*16df0*/  BPT.TRAP 0x1 ;  /* 0x000000040000795c */ /* 0x000fe20000300000 */
.L_x_183:
[----:B---3--:R-:W3:Y:S02]  /*16e00*/  LDC R2, c[0x0][0x828] ;  /* 0x00020a00ff027b82 */ /* 0x008ee40000000800 */
[----:B---3--:R4:W-:Y:S02]  /*16e10*/  SYNCS.ARRIVE.TRANS64.RED.A0TR RZ, [UR6+0x344a8], R2 ;  /* 0x0344a802ffff79a7 */ /* 0x0089e40008300406 */
.L_x_182:
[----:B------:R-:W-:Y:S05]  /*16e20*/  BSYNC B0 ;  /* 0x0000000000007941 */ /* 0x000fea0003800000 */
.L_x_181:
[----:B------:R-:W-:Y:S05]  /*16e30*/  @!P2 BRA `(.L_x_184) ;  /* 0x000000000004a947 */ /* 0x000fea0003800000 */
[----:B------:R-:W-:Y:S01]  /*16e40*/  BPT.TRAP 0x1 ;  /* 0x000000040000795c */ /* 0x000fe20000300000 */
.L_x_184:
[----:B------:R-:W-:-:S04]  /*16e50*/  UIADD3 UR25, UR6, 0x344a8, URZ ;  /* 0x000344a806197890 */ /* 0x000fc8000fffe03f */
[----:B------:R-:W-:-:S09]  /*16e60*/  UPRMT UR7, UR58, 0x654, UR25 ;  /* 0x000006543a077896 */ /* 0x000fd20008000019 */
[----:B------:R-:W-:Y:S01]  /*16e70*/  SYNCS.ARRIVE.TRANS64.RED.A1T0 RZ, [UR7], RZ ;  /* 0x000000ffffff79a7 */ /* 0x000fe20008100407 */
[----:B------:R-:W-:Y:S05]  /*16e80*/  @!P2 BRA `(.L_x_185) ;  /* 0x000000000004a947 */ /* 0x000fea0003800000 */
[----:B------:R-:W-:Y:S01]  /*16e90*/  BPT.TRAP 0x1 ;  /* 0x000000040000795c */ /* 0x000fe20000300000 */
.L_x_185:
[----:B------:R-:W5:Y:S02]  /*16ea0*/  SYNCS.PHASECHK.TRANS64.TRYWAIT P1, [UR6+0x344d0], R8 ;  /* 0x0344d008ff0075a7 */ /* 0x000f640008020146 */
[----:B-----5:R-:W-:Y:S05]  /*16eb0*/  @!P1 BRA `(.L_x_186) ;  /* 0x0000006000649947 */ /* 0x020fea0003800000 */
.L_x_383:
        /* <DEDUP_REMOVED lines=9> */
[----:B-1----:R-:W-:Y:S05]  /*16f50*/  @!P2 BRA `(.L_x_189) ;  /* 0x000000000004a947 */ /* 0x002fea0003800000 */
[----:B------:R-:W-:Y:S01]  /*16f60*/  BPT.TRAP 0x1 ;  /* 0x000000040000795c */ /* 0x000fe20000300000 */
.L_x_189:
[----:B---34-:R-:W1:Y:S02]  /*16f70*/  LDC R2, c[0x0][0x828] ;  /* 0x00020a00ff027b82 */ /* 0x018e640000000800 */
[----:B-1----:R1:W-:Y:S02]  /*16f80*/  SYNCS.ARRIVE.TRANS64.RED.A0TR RZ, [UR6+0x344b0], R2 ;  /* 0x0344b002ffff79a7 */ /* 0x0023e40008300406 */
.L_x_188:
[----:B------:R-:W-:Y:S05]  /*16f90*/  BSYNC B0 ;  /* 0x0000000000007941 */ /* 0x000fea0003800000 */
.L_x_187:
[----:B------:R-:W-:Y:S05]  /*16fa0*/  @!P2 BRA `(.L_x_190) ;  /* 0x000000000004a947 */ /* 0x000fea0003800000 */
[----:B------:R-:W-:Y:S01]  /*16fb0*/  BPT.TRAP 0x1 ;  /* 0x000000040000795c */ /* 0x000fe20000300000 */
.L_x_190:
[----:B------:R-:W-:-:S04]  /*16fc0*/  UIADD3 UR29, UR6, 0x344b0, URZ ;  /* 0x000344b0061d7890 */ /* 0x000fc8000fffe03f */
[----:B------:R-:W-:-:S09]  /*16fd0*/  UPRMT UR14, UR58, 0x654, UR29 ;  /* 0x000006543a0e7896 */ /* 0x000fd2000800001d */
[----:B------:R-:W-:Y:S01]  /*16fe0*/  SYNCS.ARRIVE.TRANS64.RED.A1T0 RZ, [UR14], RZ ;  /* 0x000000ffffff79a7 */ /* 0x000fe2000810040e */
[----:B------:R-:W-:Y:S05]  /*16ff0*/  @!P2 BRA `(.L_x_191) ;  /* 0x000000000004a947 */ /* 0x000fea0003800000 */
[----:B------:R-:W-:Y:S01]  /*17000*/  BPT.TRAP 0x1 ;  /* 0x000000040000795c */ /* 0x000fe20000300000 */
.L_x_191:
[----:B------:R-:W5:Y:S02]  /*17010*/  SYNCS.PHASECHK.TRANS64.TRYWAIT P1, [UR6+0x344d8], R8 ;  /* 0x0344d808ff0075a7 */ /* 0x000f640008020146 */
[----:B-----5:R-:W-:Y:S05]  /*17020*/  @!P1 BRA `(.L_x_192) ;  /* 0x0000006000209947 */ /* 0x020fea0003800000 */
.L_x_384:
        /* <DEDUP_REMOVED lines=11> */
.L_x_195:
[----:B---34-:R-:W1:Y:S02]  /*170e0*/  LDC R2, c[0x0][0x828] ;  /* 0x00020a00ff027b82 */ /* 0x018e640000000800 */
[----:B-1----:R1:W-:Y:S02]  /*170f0*/  SYNCS.ARRIVE.TRANS64.RED.A0TR RZ, [UR6+0x344b8], R2 ;  /* 0x0344b802ffff79a7 */ /* 0x0023e40008300406 */
.L_x_194:
[----:B------:R-:W-:Y:S05]  /*17100*/  BSYNC B0 ;  /* 0x0000000000007941 */ /* 0x000fea0003800000 */
.L_x_193:
[----:B------:R-:W-:Y:S05]  /*17110*/  @!P2 BRA `(.L_x_196) ;  /* 0x000000000004a947 */ /* 0x000fea0003800000 */
[----:B------:R-:W-:Y:S01]  /*17120*/  BPT.TRAP 0x1 ;  /* 0x000000040000795c */ /* 0x000fe20000300000 */
.L_x_196:
[----:B------:R-:W-:Y:S02]  /*17130*/  UIADD3 UR33, UR6, 0x344b8, URZ ;  /* 0x000344b806217890 */ /* 0x000fe4000fffe03f */
[----:B------:R-:W-:Y:S02]  /*17140*/  UIADD3 UR23, UR19, 0x20, URZ ;  /* 0x0000002013177890 */ /* 0x000fe4000fffe03f */
[----:B------:R-:W-:-:S09]  /*17150*/  UPRMT UR36, UR58, 0x654, UR33 ;  /* 0x000006543a247896 */ /* 0x000fd20008000021 */
[----:B------:R-:W-:Y:S01]  /*17160*/  SYNCS.ARRIVE.TRANS64.RED.A1T0 RZ, [UR36], RZ ;  /* 0x000000ffffff79a7 */ /* 0x000fe20008100424 */
[----:B------:R-:W-:Y:S05]  /*17170*/  @!P2 BRA `(.L_x_197) ;  /* 0x000000000004a947 */ /* 0x000fea0003800000 */
[----:B------:R-:W-:Y:S01]  /*17180*/  BPT.TRAP 0x1 ;  /* 0x000000040000795c */ /* 0x000fe20000300000 */
.L_x_197:
[----:B-1-34-:R-:W-:-:S04]  /*17190*/  SHF.L.U32 R2, RZ, 0x1f, RZ ;  /* 0x0000001fff027819 */ /* 0x01afc800000006ff */
[----:B------:R-:W1:Y:S02]  /*171a0*/  SYNCS.PHASECHK.TRANS64.TRYWAIT P1, [UR6+0x344c0], R2 ;  /* 0x0344c002ff0075a7 */ /* 0x000e640008020146 */
[----:B-1----:R-:W-:Y:S05]  /*171b0*/  @!P1 BRA `(.L_x_198) ;  /* 0x0000005c00d49947 */ /* 0x002fea0003800000 */
.L_x_385:
[----:B------:R-:W-:Y:S04]  /*171c0*/  BSSY B0, `(.L_x_199) ;  /* 0x000000b000007945 */ /* 0x000fe80003800000 */
[----:B------:R-:W-:Y:S05]  /*171d0*/  @P0 BRA `(.L_x_200) ;  /* 0x0000000000240947 */ /* 0x000fea0003800000 */
[----:B------:R-:W-:Y:S01]  /*171e0*/  UIADD3 UR20, UR6, 0x30000, URZ ;  /* 0x0003000006147890 */ /* 0x000fe2000fffe03f */
[----:B------:R-:W-:Y:S01]  /*171f0*/  UMOV UR16, 0x0 ;  /* 0x0000000000107882 */ /* 0x000fe20000000000 */
[----:B------:R-:W-:Y:S01]  /*17200*/  UMOV UR17, 0x10000000 ;  /* 0x1000000000117882 */ /* 0x000fe20000000000 */
[----:B------:R-:W-:-:S06]  /*17210*/  UMOV UR22, UR18 ;  /* 0x0000001200167c82 */ /* 0x000fcc0008000000 */
[----:B------:R3:W-:Y:S02]  /*17220*/  UTMALDG.2D [UR20], [UR12], desc[UR16] ;  /* 0x000010140c0075b4 */ /* 0x0007e40008009000 */
[----:B---3--:R-:W-:Y:S05]  /*17230*/  @!P2 BRA `(.L_x_201) ;  /* 0x000000000004a947 */ /* 0x008fea0003800000 */
[----:B------:R-:W-:Y:S01]  /*17240*/  BPT.TRAP 0x1 ;  /* 0x000000040000795c */ /* 0x000fe20000300000 */
.L_x_201:
[----:B-12---:R-:W1:Y:S02]  /*17250*/  LDC R3, c[0x0][0x828] ;  /* 0x00020a00ff037b82 */ /* 0x006e640000000800 */
[----:B-1----:R3:W-:Y:S02]  /*17260*/  SYNCS.ARRIVE.TRANS64.RED.A0TR RZ, [UR6+0x344a0], R3 ;  /* 0x0344a003ffff79a7 */ /* 0x0027e40008300406 */
.L_x_200:
[----:B------:R-:W-:Y:S05]  /*17270*/  BSYNC B0 ;  /* 0x0000000000007941 */ /* 0x000fea0003800000 */
.L_x_199:
[----:B------:R-:W-:Y:S05]  /*17280*/  @!P2 BRA `(.L_x_202) ;  /* 0x000000000004a947 */ /* 0x000fea0003800000 */
[----:B------:R-:W-:Y:S01]  /*17290*/  BPT.TRAP 0x1 ;  /* 0x000000040000795c */ /* 0x000fe20000300000 */
.L_x_202:
[----:B------:R-:W-:Y:S01]  /*172a0*/  SYNCS.ARRIVE.TRANS64.RED.A1T0 RZ, [UR15], RZ ;  /* 0x000000ffffff79a7 */ /* 0x000fe2000810040f */
[----:B------:R-:W-:Y:S05]  /*172b0*/  @!P2 BRA `(.L_x_203) ;  /* 0x000000000004a947 */ /* 0x000fea0003800000 */
[----:B------:R-:W-:Y:S01]  /*172c0*/  BPT.TRAP 0x1 ;  /* 0x000000040000795c */ /* 0x000fe20000300000 */
.L_x_203:
[----:B------:R-:W4:Y:S02]  /*172d0*/  SYNCS.PHASECHK.TRANS64.TRYWAIT P1, [UR6+0x344c8], R2 ;  /* 0x0344c802ff0075a7 */ /* 0x000f240008020146 */
[----:B----4-:R-:W-:Y:S05]  /*172e0*/  @!P1 BRA `(.L_x_204) ;  /* 0x0000005c00a09947 */ /* 0x010fea0003800000 */
.L_x_386:
[----:B------:R-:W-:Y:S04]  /*172f0*/  BSSY B0, `(.L_x_205) ;  /* 0x000000c000007945 */ /* 0x000fe80003800000 */
[----:B------:R-:W-:Y:S05]  /*17300*/  @P0 BRA `(.L_x_206) ;  /* 0x0000000000280947 */ /* 0x000fea0003800000 */
        /* <DEDUP_REMOVED lines=8> */
.L_x_207:
[----:B-123--:R-:W1:Y:S02]  /*17390*/  LDC R3, c[0x0][0x828] ;  /* 0x00020a00ff037b82 */ /* 0x00ee640000000800 */
[----:B-1----:R4:W-:Y:S02]  /*173a0*/  SYNCS.ARRIVE.TRANS64.RED.A0TR RZ, [UR6+0x344a8], R3 ;  /* 0x0344a803ffff79a7 */ /* 0x0029e40008300406 */
.L_x_206:
[----:B------:R-:W-:Y:S05]  /*173b0*/  BSYNC B0 ;  /* 0x0000000000007941 */ /* 0x000fea0003800000 */
.L_x_205:
[----:B------:R-:W-:Y:S05]  /*173c0*/  @!P2 BRA `(.L_x_208) ;  /* 0x000000000004a947 */ /* 0x000fea0003800000 */
[----:B------:R-:W-:Y:S01]  /*173d0*/  BPT.TRAP 0x1 ;  /* 0x000000040000795c */ /* 0x000fe20000300000 */
.L_x_208:
[----:B------:R-:W-:Y:S01]  /*173e0*/  SYNCS.ARRIVE.TRANS64.RED.A1T0 RZ, [UR7], RZ ;  /* 0x000000ffffff79a7 */ /* 0x000fe20008100407 */
[----:B------:R-:W-:Y:S05]  /*173f0*/  @!P2 BRA `(.L_x_209) ;  /* 0x000000000004a947 */ /* 0x000fea0003800000 */
[----:B------:R-:W-:Y:S01]  /*17400*/  BPT.TRAP 0x1 ;  /* 0x000000040000795c */ /* 0x000fe20000300000 */
.L_x_209:
[----:B------:R-:W5:Y:S02]  /*17410*/  SYNCS.PHASECHK.TRANS64.TRYWAIT P1, [UR6+0x344d0], R2 ;  /* 0x0344d002ff0075a7 */ /* 0x000f640008020146 */
[----:B-----5:R-:W-:Y:S05]  /*17420*/  @!P1 BRA `(.L_x_210) ;  /* 0x0000005c00689947 */ /* 0x020fea0003800000 */
.L_x_387:
        /* <DEDUP_REMOVED lines=10> */
.L_x_213:
[----:B--234-:R-:W1:Y:S02]  /*174d0*/  LDC R3, c[0x0][0x828] ;  /* 0x00020a00ff037b82 */ /* 0x01ce640000000800 */
[----:B-1----:R1:W-:Y:S02]  /*174e0*/  SYNCS.ARRIVE.TRANS64.RED.A0TR RZ, [UR6+0x344b0], R3 ;  /* 0x0344b003ffff79a7 */ /* 0x0023e40008300406 */
.L_x_212:
[----:B------:R-:W-:Y:S05]  /*174f0*/  BSYNC B0 ;  /* 0x0000000000007941 */ /* 0x000fea0003800000 */
.L_x_211:
[----:B------:R-:W-:Y:S05]  /*17500*/  @!P2 BRA `(.L_x_214) ;  /* 0x000000000004a947 */ /* 0x000fea0003800000 */
[----:B------:R-:W-:Y:S01]  /*17510*/  BPT.TRAP 0x1 ;  /* 0x000000040000795c */ /* 0x000fe20000300000 */
.L_x_214:
[----:B------:R-:W-:Y:S01]  /*17520*/  SYNCS.ARRIVE.TRANS64.RED.A1T0 RZ, [UR14], RZ ;  /* 0x000000ffffff79a7 */ /* 0x000fe2000810040e */
[----:B------:R-:W-:Y:S05]  /*17530*/  @!P2 BRA `(.L_x_215) ;  /* 0x000000000004a947 */ /* 0x000fea0003800000 */
[----:B------:R-:W-:Y:S01]  /*17540*/  BPT.TRAP 0x1 ;  /* 0x000000040000795c */ /* 0x000fe20000300000 */
.L_x_215:
[----:B------:R-:W5:Y:S02]  /*17550*/  SYNCS.PHASECHK.TRANS64.TRYWAIT P1, [UR6+0x344d8], R2 ;  /* 0x0344d802ff0075a7 */ /* 0x000f640008020146 */
[----:B-----5:R-:W-:Y:S05]  /*17560*/  @!P1 BRA `(.L_x_216) ;  /* 0x0000005c00309947 */ /* 0x020fea0003800000 */
.L_x_388:
        /* <DEDUP_REMOVED lines=10> */
.L_x_219:
[----:B--234-:R-:W1:Y:S02]  /*17610*/  LDC R3, c[0x0][0x828] ;  /* 0x00020a00ff037b82 */ /* 0x01ce640000000800 */
[----:B-1----:R1:W-:Y:S02]  /*17620*/  SYNCS.ARRIVE.TRANS64.RED.A0TR RZ, [UR6+0x344b8], R3 ;  /* 0x0344b803ffff79a7 */ /* 0x0023e40008300406 */
.L_x_218:
[----:B------:R-:W-:Y:S05]  /*17630*/  BSYNC B0 ;  /* 0x0000000000007941 */ /* 0x000fea0003800000 */
.L_x_217:
[----:B------:R-:W-:Y:S05]  /*17640*/  @!P2 BRA `(.L_x_220) ;  /* 0x000000000004a947 */ /* 0x000fea0003800000 */
[----:B------:R-:W-:Y:S01]  /*17650*/  BPT.TRAP 0x1 ;  /* 0x000000040000795c */ /* 0x000fe20000300000 */
.L_x_220:
[----:B------:R-:W-:Y:S01]  /*17660*/  SYNCS.ARRIVE.TRANS64.RED.A1T0 RZ, [UR36], RZ ;  /* 0x000000ffffff79a7 */ /* 0x000fe20008100424 */
[----:B------:R-:W-:Y:S01]  /*17670*/  UIADD3 UR23, UR19, 0x40, URZ ;  /* 0x0000004013177890 */ /* 0x000fe2000fffe03f */
[----:B------:R-:W-:Y:S11]  /*17680*/  @!P2 BRA `(.L_x_221) ;  /* 0x000000000004a947 */ /* 0x000ff60003800000 */
[----:B------:R-:W-:Y:S01]  /*17690*/  BPT.TRAP 0x1 ;  /* 0x000000040000795c */ /* 0x000fe20000300000 */
.L_x_221:
[----:B------:R-:W5:Y:S02]  /*176a0*/  SYNCS.PHASECHK.TRANS64.TRYWAIT P1, [UR6+0x344c0], R8 ;  /* 0x0344c008ff0075a7 */ /* 0x000f640008020146 */
[----:B-----5:R-:W-:Y:S05]  /*176b0*/  @!P1 BRA `(.L_x_222) ;  /* 0x0000005800f49947 */ /* 0x020fea0003800000 */
.L_x_389:
[----:B------:R-:W-:Y:S04]  /*176c0*/  BSSY B0, `(.L_x_223) ;  /* 0x000000b000007945 */ /* 0x000fe80003800000 */
[----:B------:R-:W-:Y:S05]  /*176d0*/  @P0 BRA `(.L_x_224) ;  /* 0x0000000000240947 */ /* 0x000fea0003800000 */
[----:B------:R-:W-:Y:S01]  /*176e0*/  UIADD3 UR20, UR6, 0x30000, URZ ;  /* 0x0003000006147890 */ /* 0x000fe2000fffe03f */
[----:B------:R-:W-:Y:S01]  /*176f0*/  UMOV UR16, 0x0 ;  /* 0x0000000000107882 */ /* 0x000fe20000000000 */
[----:B------:R-:W-:Y:S01]  /*17700*/  UMOV UR17, 0x10000000 ;  /* 0x1000000000117882 */ /* 0x000fe20000000000 */
[----:B------:R-:W-:-:S06]  /*17710*/  UMOV UR22, UR18 ;  /* 0x0000001200167c82 */ /* 0x000fcc0008000000 */
[----:B------:R1:W-:Y:S02]  /*17720*/  UTMALDG.2D [UR20], [UR12], desc[UR16] ;  /* 0x000010140c0075b4 */ /* 0x0003e40008009000 */
[----:B-1----:R-:W-:Y:S05]  /*17730*/  @!P2 BRA `(.L_x_225) ;  /* 0x000000000004a947 */ /* 0x002fea0003800000 */
[----:B------:R-:W-:Y:S01]  /*17740*/  BPT.TRAP 0x1 ;  /* 0x000000040000795c */ /* 0x000fe20000300000 */
.L_x_225:
[----:B--234-:R-:W1:Y:S02]  /*17750*/  LDC R3, c[0x0][0x828] ;  /* 0x00020a00ff037b82 */ /* 0x01ce640000000800 */
[----:B-1----:R1:W-:Y:S02]  /*17760*/  SYNCS.ARRIVE.TRANS64.RED.A0TR RZ, [UR6+0x344a0], R3 ;  /* 0x0344a003ffff79a7 */ /* 0x0023e40008300406 */
.L_x_224:
[----:B------:R-:W-:Y:S05]  /*17770*/  BSYNC B0 ;  /* 0x0000000000007941 */ /* 0x000fea0003800000 */
.L_x_223:
[----:B------:R-:W-:Y:S05]  /*17780*/  @!P2 BRA `(.L_x_226) ;  /* 0x000000000004a947 */ /* 0x000fea0003800000 */
[----:B------:R-:W-:Y:S01]  /*17790*/  BPT.TRAP 0x1 ;  /* 0x000000040000795c */ /* 0x000fe20000300000 */
.L_x_226:
[----:B------:R-:W-:Y:S01]  /*177a0*/  SYNCS.ARRIVE.TRANS64.RED.A1T0 RZ, [UR15], RZ ;  /* 0x000000ffffff79a7 */ /* 0x000fe2000810040f */
[----:B------:R-:W-:Y:S05]  /*177b0*/  @!P2 BRA `(.L_x_227) ;  /* 0x000000000004a947 */ /* 0x000fea0003800000 */
[----:B------:R-:W-:Y:S01]  /*177c0*/  BPT.TRAP 0x1 ;  /* 0x000000040000795c */ /* 0x000fe20000300000 */
.L_x_227:
[----:B------:R-:W5:Y:S02]  /*177d0*/  SYNCS.PHASECHK.TRANS64.TRYWAIT P1, [UR6+0x344c8], R8 ;  /* 0x0344c808ff0075a7 */ /* 0x000f640008020146 */
[----:B-----5:R-:W-:Y:S05]  /*177e0*/  @!P1 BRA `(.L_x_228) ;  /* 0x0000005800c09947 */ /* 0x020fea0003800000 */
.L_x_390:
        /* <DEDUP_REMOVED lines=10> */
.L_x_231:
[----:B--234-:R-:W1:Y:S02]  /*17890*/  LDC R3, c[0x0][0x828] ;  /* 0x00020a00ff037b82 */ /* 0x01ce640000000800 */
[----:B-1----:R1:W-:Y:S02]  /*178a0*/  SYNCS.ARRIVE.TRANS64.RED.A0TR RZ, [UR6+0x344a8], R3 ;  /* 0x0344a803ffff79a7 */ /* 0x0023e40008300406 */
.L_x_230:
[----:B------:R-:W-:Y:S05]  /*178b0*/  BSYNC B0 ;  /* 0x0000000000007941 */ /* 0x000fea0003800000 */
.L_x_229:
[----:B------:R-:W-:Y:S05]  /*178c0*/  @!P2 BRA `(.L_x_232) ;  /* 0x000000000004a947 */ /* 0x000fea0003800000 */
[----:B------:R-:W-:Y:S01]  /*178d0*/  BPT.TRAP 0x1 ;  /* 0x000000040000795c */ /* 0x000fe20000300000 */
.L_x_232:
[----:B------:R-:W-:Y:S01]  /*178e0*/  SYNCS.ARRIVE.TRANS64.RED.A1T0 RZ, [UR7], RZ ;  /* 0x000000ffffff79a7 */ /* 0x000fe20008100407 */
[----:B------:R-:W-:Y:S05]  /*178f0*/  @!P2 BRA `(.L_x_233) ;  /* 0x000000000004a947 */ /* 0x000fea0003800000 */
[----:B------:R-:W-:Y:S01]  /*17900*/  BPT.TRAP 0x1 ;  /* 0x000000040000795c */ /* 0x000fe20000300000 */
.L_x_233:
[----:B------:R-:W5:Y:S02]  /*17910*/  SYNCS.PHASECHK.TRANS64.TRYWAIT P1, [UR6+0x344d0], R8 ;  /* 0x0344d008ff0075a7 */ /* 0x000f640008020146 */
[----:B-----5:R-:W-:Y:S05]  /*17920*/  @!P1 BRA `(.L_x_234) ;  /* 0x0000005800889947 */ /* 0x020fea0003800000 */
.L_x_391:
        /* <DEDUP_REMOVED lines=10> */
.L_x_237:
[----:B--234-:R-:W1:Y:S02]  /*179d0*/  LDC R3, c[0x0][0x828] ;  /* 0x00020a00ff037b82 */ /* 0x01ce640000000800 */
[----:B-1----:R1:W-:Y:S02]  /*179e0*/  SYNCS.ARRIVE.TRANS64.RED.A0TR RZ, [UR6+0x344b0], R3 ;  /* 0x0344b003ffff79a7 */ /* 0x0023e40008300406 */
.L_x_236:
[----:B------:R-:W-:Y:S05]  /*179f0*/  BSYNC B0 ;  /* 0x0000000000007941 */ /* 0x000fea0003800000 */
.L_x_235:
[----:B------:R-:W-:Y:S05]  /*17a00*/  @!P2 BRA `(.L_x_238) ;  /* 0x000000000004a947 */ /* 0x000fea0003800000 */
[----:B------:R-:W-:Y:S01]  /*17a10*/  BPT.TRAP 0x1 ;  /* 0x000000040000795c */ /* 0x000fe20000300000 */
.L_x_238:
[----:B------:R-:W-:Y:S01]  /*17a20*/  SYNCS.ARRIVE.TRANS64.RED.A1T0 RZ, [UR14], RZ ;  /* 0x000000ffffff79a7 */ /* 0x000fe2000810040e */
[----:B------:R-:W-:Y:S05]  /*17a30*/  @!P2 BRA `(.L_x_239) ;  /* 0x000000000004a947 */ /* 0x000fea0003800000 */
[----:B------:R-:W-:Y:S01]  /*17a40*/  BPT.TRAP 0x1 ;  /* 0x000000040000795c */ /* 0x000fe20000300000 */
.L_x_239:
[----:B------:R-:W5:Y:S02]  /*17a50*/  SYNCS.PHASECHK.TRANS64.TRYWAIT P1, [UR6+0x344d8], R8 ;  /* 0x0344d808ff0075a7 */ /* 0x000f640008020146 */
[----:B-----5:R-:W-:Y:S05]  /*17a60*/  @!P1 BRA `(.L_x_240) ;  /* 0x0000005800509947 */ /* 0x020fea0003800000 */
.L_x_392:
        /* <DEDUP_REMOVED lines=10> */
.L_x_243:
[----:B--234-:R-:W1:Y:S02]  /*17b10*/  LDC R3, c[0x0][0x828] ;  /* 0x00020a00ff037b82 */ /* 0x01ce640000000800 */
[----:B-1----:R1:W-:Y:S02]  /*17b20*/  SYNCS.ARRIVE.TRANS64.RED.A0TR RZ, [UR6+0x344b8], R3 ;  /* 0x0344b803ffff79a7 */ /* 0x0023e40008300406 */
.L_x_242:
[----:B------:R-:W-:Y:S05]  /*17b30*/  BSYNC B0 ;  /* 0x0000000000007941 */ /* 0x000fea0003800000 */
.L_x_241:
[----:B------:R-:W-:Y:S05]  /*17b40*/  @!P2 BRA `(.L_x_244) ;  /* 0x000000000004a947 */ /* 0x000fea0003800000 */
[----:B------:R-:W-:Y:S01]  /*17b50*/  BPT.TRAP 0x1 ;  /* 0x000000040000795c */ /* 0x000fe20000300000 */
.L_x_244:
[----:B------:R-:W-:Y:S01]  /*17b60*/  SYNCS.ARRIVE.TRANS64.RED.A1T0 RZ, [UR36], RZ ;  /* 0x000000ffffff79a7 */ /* 0x000fe20008100424 */
[----:B------:R-:W-:Y:S01]  /*17b70*/  UIADD3 UR19, UR19, 0x60, URZ ;  /* 0x0000006013137890 */ /* 0x000fe2000fffe03f */
[----:B------:R-:W-:Y:S11]  /*17b80*/  @!P2 BRA `(.L_x_245) ;  /* 0x000000000004a947 */ /* 0x000ff60003800000 */
[----:B------:R-:W-:Y:S01]  /*17b90*/  BPT.TRAP 0x1 ;  /* 0x000000040000795c */ /* 0x000fe20000300000 */
.L_x_245:
[----:B------:R-:W5:Y:S02]  /*17ba0*/  SYNCS.PHASECHK.TRANS64.TRYWAIT P1, [UR6+0x344c0], R2 ;  /* 0x0344c002ff0075a7 */ /* 0x000f640008020146 */
[----:B-----5:R-:W-:Y:S05]  /*17bb0*/  @!P1 BRA `(.L_x_246) ;  /* 0x0000005800149947 */ /* 0x020fea0003800000 */
.L_x_393:
        /* <DEDUP_REMOVED lines=9> */
.L_x_249:
[----:B--234-:R-:W1:Y:S02]  /*17c50*/  LDC R3, c[0x0][0x828] ;  /* 0x00020a00ff037b82 */ /* 0x01ce640000000800 */
[----:B-1----:R1:W-:Y:S02]  /*17c60*/  SYNCS.ARRIVE.TRANS64.RED.A0TR RZ, [UR6+0x344a0], R3 ;  /* 0x0344a003ffff79a7 */ /* 0x0023e40008300406 */
.L_x_248:
[----:B------:R-:W-:Y:S05]  /*17c70*/  BSYNC B0 ;  /* 0x0000000000007941 */ /* 0x000fea0003800000 */
.L_x_247:
[----:B------:R-:W-:Y:S05]  /*17c80*/  @!P2 BRA `(.L_x_250) ;  /* 0x000000000004a947 */ /* 0x000fea0003800000 */
[----:B------:R-:W-:Y:S01]  /*17c90*/  BPT.TRAP 0x1 ;  /* 0x000000040000795c */ /* 0x000fe20000300000 */
.L_x_250:
[----:B------:R-:W-:Y:S01]  /*17ca0*/  SYNCS.ARRIVE.TRANS64.RED.A1T0 RZ, [UR15], RZ ;  /* 0x000000ffffff79a7 */ /* 0x000fe2000810040f */
[----:B------:R-:W-:Y:S05]  /*17cb0*/  @!P2 BRA `(.L_x_251) ;  /* 0x000000000004a947 */ /* 0x000fea0003800000 */
[----:B------:R-:W-:Y:S01]  /*17cc0*/  BPT.TRAP 0x1 ;  /* 0x000000040000795c */ /* 0x000fe20000300000 */
.L_x_251:
[----:B------:R-:W5:Y:S02]  /*17cd0*/  SYNCS.PHASECHK.TRANS64.TRYWAIT P1, [UR6+0x344c8], R2 ;  /* 0x0344c802ff0075a7 */ /* 0x000f640008020146 */
[----:B-----5:R-:W-:Y:S05]  /*17ce0*/  @!P1 BRA `(.L_x_252) ;  /* 0x0000005400e09947 */ /* 0x020fea0003800000 */
.L_x_394:
[----:B------:R-:W-:Y:S04]  /*17cf0*/  BSSY B0, `(.L_x_253) ;  /* 0x000000d000007945 */ /* 0x000fe80003800000 */
[----:B------:R-:W-:Y:S05]  /*17d00*/  @P0 BRA `(.L_x_254) ;  /* 0x00000000002c0947 */ /* 0x000fea0003800000 */
[----:B------:R-:W-:Y:S02]  /*17d10*/  UIADD3 UR22, UR18, 0x40, URZ ;  /* 0x0000004012167890 */ /* 0x000fe4000fffe03f */
[----:B------:R-:W-:Y:S01]  /*17d20*/  UIADD3 UR20, UR6, 0x31000, URZ ;  /* 0x0003100006147890 */ /* 0x000fe2000fffe03f */
[----:B------:R-:W-:Y:S01]  /*17d30*/  UMOV UR16, 0x0 ;  /* 0x0000000000107882 */ /* 0x000fe20000000000 */
[----:B------:R-:W-:Y:S01]  /*17d40*/  UMOV UR17, 0x10000000 ;  /* 0x1000000000117882 */ /* 0x000fe20000000000 */
[----:B------:R-:W-:Y:S01]  /*17d50*/  UMOV UR21, UR25 ;  /* 0x0000001900157c82 */ /* 0x000fe20008000000 */
[----:B------:R-:W-:-:S05]  /*17d60*/  UMOV UR23, UR19 ;  /* 0x0000001300177c82 */ /* 0x000fca0008000000 */
[----:B------:R1:W-:Y:S02]  /*17d70*/  UTMALDG.2D [UR20], [UR12], desc[UR16] ;  /* 0x000010140c0075b4 */ /* 0x0003e40008009000 */
[----:B-1----:R-:W-:Y:S05]  /*17d80*/  @!P2 BRA `(.L_x_255) ;  /* 0x000000000004a947 */ /* 0x002fea0003800000 */
[----:B------:R-:W-:Y:S01]  /*17d90*/  BPT.TRAP 0x1 ;  /* 0x000000040000795c */ /* 0x000fe20000300000 */
.L_x_255:
[----:B--234-:R-:W1:Y:S02]  /*17da0*/  LDC R3, c[0x0][0x828] ;  /* 0x00020a00ff037b82 */ /* 0x01ce640000000800 */
[----:B-1----:R1:W-:Y:S02]  /*17db0*/  SYNCS.ARRIVE.TRANS64.RED.A0TR RZ, [UR6+0x344a8], R3 ;  /* 0x0344a803ffff79a7 */ /* 0x0023e40008300406 */
.L_x_254:
[----:B------:R-:W-:Y:S05]  /*17dc0*/  BSYNC B0 ;  /* 0x0000000000007941 */ /* 0x000fea0003800000 */
.L_x_253:
[----:B------:R-:W-:Y:S05]  /*17dd0*/  @!P2 BRA `(.L_x_256) ;  /* 0x000000000004a947 */ /* 0x000fea0003800000 */
[----:B------:R-:W-:Y:S01]  /*17de0*/  BPT.TRAP 0x1 ;  /* 0x000000040000795c */ /* 0x000fe20000300000 */
.L_x_256:
[----:B------:R-:W-:Y:S01]  /*17df0*/  SYNCS.ARRIVE.TRANS64.RED.A1T0 RZ, [UR7], RZ ;  /* 0x000000ffffff79a7 */ /* 0x000fe20008100407 */
[----:B------:R-:W-:Y:S05]  /*17e00*/  @!P2 BRA `(.L_x_257) ;  /* 0x000000000004a947 */ /* 0x000fea0003800000 */
[----:B------:R-:W-:Y:S01]  /*17e10*/  BPT.TRAP 0x1 ;  /* 0x000000040000795c */ /* 0x000fe20000300000 */
.L_x_257:
[----:B------:R-:W5:Y:S02]  /*17e20*/  SYNCS.PHASECHK.TRANS64.TRYWAIT P1, [UR6+0x344d0], R2 ;  /* 0x0344d002ff0075a7 */ /* 0x000f640008020146 */
[----:B-----5:R-:W-:Y:S05]  /*17e30*/  @!P1 BRA `(.L_x_258) ;  /* 0x0000005400a49947 */ /* 0x020fea0003800000 */
.L_x_395:
        /* <DEDUP_REMOVED lines=11> */
.L_x_261:
[----:B--234-:R-:W1:Y:S02]  /*17ef0*/  LDC R3, c[0x0][0x828] ;  /* 0x00020a00ff037b82 */ /* 0x01ce640000000800 */
[----:B-1----:R1:W-:Y:S02]  /*17f00*/  SYNCS.ARRIVE.TRANS64.RED.A0TR RZ, [UR6+0x344b0], R3 ;  /* 0x0344b003ffff79a7 */ /* 0x0023e40008300406 */
.L_x_260:
[----:B------:R-:W-:Y:S05]  /*17f10*/  BSYNC B0 ;  /* 0x0000000000007941 */ /* 0x000fea0003800000 */
.L_x_259:
[----:B------:R-:W-:Y:S05]  /*17f20*/  @!P2 BRA `(.L_x_262) ;  /* 0x000000000004a947 */ /* 0x000fea0003800000 */
[----:B------:R-:W-:Y:S01]  /*17f30*/  BPT.TRAP 0x1 ;  /* 0x000000040000795c */ /* 0x000fe20000300000 */
.L_x_262:
[----:B------:R-:W-:Y:S01]  /*17f40*/  SYNCS.ARRIVE.TRANS64.RED.A1T0 RZ, [UR14], RZ ;  /* 0x000000ffffff79a7 */ /* 0x000fe2000810040e */
[----:B------:R-:W-:Y:S05]  /*17f50*/  @!P2 BRA `(.L_x_263) ;  /* 0x000000000004a947 */ /* 0x000fea0003800000 */
[----:B------:R-:W-:Y:S01]  /*17f60*/  BPT.TRAP 0x1 ;  /* 0x000000040000795c */ /* 0x000fe20000300000 */
.L_x_263:
[----:B------:R-:W5:Y:S02]  /*17f70*/  SYNCS.PHASECHK.TRANS64.TRYWAIT P1, [UR6+0x344d8], R2 ;  /* 0x0344d802ff0075a7 */ /* 0x000f640008020146 */
[----:B-----5:R-:W-:Y:S05]  /*17f80*/  @!P1 BRA `(.L_x_264) ;  /* 0x0000005400689947 */ /* 0x020fea0003800000 */
.L_x_396:
        /* <DEDUP_REMOVED lines=11> */
.L_x_267:
[----:B------:R-:W1:Y:S02]  /*18040*/  LDC R2, c[0x0][0x828] ;  /* 0x00020a00ff027b82 */ /* 0x000e640000000800 */
[----:B-1----:R1:W-:Y:S02]  /*18050*/  SYNCS.ARRIVE.TRANS64.RED.A0TR RZ, [UR6+0x344b8], R2 ;  /* 0x0344b802ffff79a7 */ /* 0x0023e40008300406 */
.L_x_266:
[----:B------:R-:W-:Y:S05]  /*18060*/  BSYNC B0 ;  /* 0x0000000000007941 */ /* 0x000fea0003800000 */
.L_x_265:
[----:B------:R-:W-:Y:S05]  /*18070*/  @!P2 BRA `(.L_x_268) ;  /* 0x000000000004a947 */ /* 0x000fea0003800000 */
[----:B------:R-:W-:Y:S01]  /*18080*/  BPT.TRAP 0x1 ;  /* 0x000000040000795c */ /* 0x000fe20000300000 */
.L_x_268:
[----:B------:R-:W-:Y:S01]  /*18090*/  ISETP.NE.AND P0, PT, R7, RZ, PT ;  /* 0x000000ff0700720c */ /* 0x000fe20003f05270 */
[----:B------:R-:W-:Y:S01]  /*180a0*/  SYNCS.ARRIVE.TRANS64.RED.A1T0 RZ, [UR36], RZ ;  /* 0x000000ffffff79a7 */ /* 0x000fe20008100424 */
[CC--:B------:R-:W-:Y:S02]  /*180b0*/  ISETP.NE.AND P3, PT, R18.reuse, R6.reuse, PT ;  /* 0x000000061200720c */ /* 0x0c0fe40003f65270 */
[----:B------:R-:W-:-:S13]  /*180c0*/  ISETP.EQ.OR P0, PT, R18, R6, !P0 ;  /* 0x000000061200720c */ /* 0x000fda0004702670 */
[----:B------:R-:W-:Y:S05]  /*180d0*/  @P0 BRA `(.L_x_269) ;  /* 0x0000000400040947 */ /* 0x000fea0003800000 */
[----:B------:R-:W-:Y:S01]  /*180e0*/  ELECT P0, URZ, PT ;  /* 0x00000000003f782f */ /* 0x000fe20003800000 */
[----:B------:R-:W-:-:S12]  /*180f0*/  BSSY B0, `(.L_x_270) ;  /* 0x0000032000007945 */ /* 0x000fd80003800000 */
[----:B------:R-:W-:Y:S05]  /*18100*/  @!P0 BRA `(.L_x_271) ;  /* 0x0000000000c08947 */ /* 0x000fea0003800000 */
[----:B-1234-:R-:W1:Y:S08]  /*18110*/  LDC.64 R2, c[0x0][0x290] ;  /* 0x0000a400ff027b82 */ /* 0x01ee700000000a00 */
[----:B------:R-:W2:Y:S08]  /*18120*/  LDC.64 R10, c[0x0][0x808] ;  /* 0x00020200ff0a7b82 */ /* 0x000eb00000000a00 */
[----:B------:R-:W3:Y:S01]  /*18130*/  LDC.64 R14, c[0x0][0x810] ;  /* 0x00020400ff0e7b82 */ /* 0x000ee20000000a00 */
[----:B-1----:R-:W-:-:S05]  /*18140*/  IMAD.WIDE R2, R6, 0xc, R2 ;  /* 0x0000000c06027825 */ /* 0x002fca00078e0202 */
[----:B------:R1:W5:Y:S04]  /*18150*/  LDG.E R12, desc[UR38][R2.64] ;  /* 0x00000026020c7981 */ /* 0x000368000c1e1900 */
[----:B------:R1:W5:Y:S01]  /*18160*/  LDG.E R13, desc[UR38][R2.64+0x4] ;  /* 0x00000426020d7981 */ /* 0x000362000c1e1900 */
[----:B--2---:R-:W-:Y:S02]  /*18170*/  ISETP.NE.U32.AND P0, PT, R10, RZ, PT ;  /* 0x000000ff0a00720c */ /* 0x004fe40003f05070 */
[----:B------:R-:W-:Y:S02]  /*18180*/  SHF.R.S32.HI R9, RZ, 0x1f, R6 ;  /* 0x0000001fff097819 */ /* 0x000fe40000011406 */
[----:B------:R-:W-:Y:S02]  /*18190*/  ISETP.NE.AND.EX P0, PT, R11, RZ, PT, P0 ;  /* 0x000000ff0b00720c */ /* 0x000fe40003f05300 */
[----:B---3--:R-:W-:-:S04]  /*181a0*/  ISETP.NE.U32.AND P1, PT, R14, RZ, PT ;  /* 0x000000ff0e00720c */ /* 0x008fc80003f25070 */
[----:B------:R-:W-:-:S07]  /*181b0*/  ISETP.NE.AND.EX P1, PT, R15, RZ, PT, P1 ;  /* 0x000000ff0f00720c */ /* 0x000fce0003f25310 */
[----:B-1----:R-:W-:Y:S06]  /*181c0*/  @!P0 BRA `(.L_x_272) ;  /* 0x0000000000108947 */ /* 0x002fec0003800000 */
[----:B------:R-:W-:-:S04]  /*181d0*/  LEA R2, P0, R6, R10, 0x3 ;  /* 0x0000000a06027211 */ /* 0x000fc800078018ff */
[----:B------:R-:W-:-:S06]  /*181e0*/  LEA.HI.X R3, R6, R11, R9, 0x3, P0 ;  /* 0x0000000b06037211 */ /* 0x000fcc00000f1c09 */
[----:B------:R-:W2:Y:S04]  /*181f0*/  LDG.E.64 R2, desc[UR38][R2.64] ;  /* 0x0000002602027981 */ /* 0x000ea8000c1e1b00 */
[----:B--2---:R1:W-:Y:S02]  /*18200*/  STS.64 [UR5], R2 ;  /* 0x00000002ff007988 */ /* 0x0043e40008000a05 */
.L_x_272:
[----:B------:R-:W-:Y:S05]  /*18210*/  @!P1 BRA `(.L_x_271) ;  /* 0x00000000007c9947 */ /* 0x000fea0003800000 */
[----:B-1----:R-:W-:-:S04]  /*18220*/  LEA R2, P0, R6, R14, 0x3 ;  /* 0x0000000e06027211 */ /* 0x002fc800078018ff */
[----:B------:R-:W-:Y:S02]  /*18230*/  LEA.HI.X R3, R6, R15, R9, 0x3, P0 ;  /* 0x0000000f06037211 */ /* 0x000fe400000f1c09 */
[----:B------:R-:W1:Y:S04]  /*18240*/  LDS R9, [UR5+0x1c] ;  /* 0x00001c05ff097984 */ /* 0x000e680008000800 */
[----:B------:R-:W2:Y:S01]  /*18250*/  LDG.E.64 R2, desc[UR38][R2.64] ;  /* 0x0000002602027981 */ /* 0x000ea2000c1e1b00 */
[----:B------:R-:W-:Y:S01]  /*18260*/  MOV R18, UR5 ;  /* 0x0000000500127c02 */ /* 0x000fe20008000f00 */
[----:B-----5:R-:W-:Y:S01]  /*18270*/  VIADD R13, R13, 0xffffffff ;  /* 0xffffffff0d0d7836 */ /* 0x020fe20000000000 */
[----:B------:R-:W-:Y:S02]  /*18280*/  IADD3 R12, R12, -0x1, RZ ;  /* 0xffffffff0c0c7810 */ /* 0x000fe40007ffe0ff */
[----:B------:R-:W-:-:S02]  /*18290*/  CS2R R14, SRZ ;  /* 0x00000000000e7805 */ /* 0x000fc4000001ff00 */
[----:B------:R-:W-:Y:S01]  /*182a0*/  SHF.R.U64 R18, R18, 0x4, RZ ;  /* 0x0000000412127819 */ /* 0x000fe200000012ff */
[----:B------:R-:W-:Y:S04]  /*182b0*/  STS [UR5+0x30], RZ ;  /* 0x000030ffff007988 */ /* 0x000fe80008000805 */
[----:B------:R-:W-:Y:S04]  /*182c0*/  STS.128 [UR5+0x20], R12 ;  /* 0x0000200cff007988 */ /* 0x000fe80008000c05 */
        /* <DEDUP_REMOVED lines=10> */
[----:B------:R-:W-:Y:S04]  /*18370*/  STS [UR5+0x1c], R9 ;  /* 0x00001c09ff007988 */ /* 0x000fe80008000805 */
[----:B------:R-:W1:Y:S02]  /*18380*/  LDS R10, [UR5+0x1c] ;  /* 0x00001c05ff0a7984 */ /* 0x000e640008000800 */
[----:B-1----:R-:W-:-:S05]  /*18390*/  LOP3.LUT R10, R10, 0xf0, RZ, 0xb8, !PT ;  /* 0x000000f00a0a7812 */ /* 0x002fca00078eb8ff */
[----:B------:R-:W-:Y:S04]  /*183a0*/  STS [UR5+0x1c], R10 ;  /* 0x00001c0aff007988 */ /* 0x000fe80008000805 */
[----:B------:R-:W1:Y:S02]  /*183b0*/  LDS R11, [UR5+0x1c] ;  /* 0x00001c05ff0b7984 */ /* 0x000e640008000800 */
[----:B-1----:R-:W-:-:S05]  /*183c0*/  LOP3.LUT R19, R11, 0xf00, RZ, 0xb8, !PT ;  /* 0x00000f000b137812 */ /* 0x002fca00078eb8ff */
[----:B------:R-:W-:Y:S04]  /*183d0*/  STS.64 [UR5+0x18], R18 ;  /* 0x00001812ff007988 */ /* 0x000fe80008000a05 */
[----:B------:R-:W1:Y:S02]  /*183e0*/  LDS R11, [UR5+0x1c] ;  /* 0x00001c05ff0b7984 */ /* 0x000e640008000800 */
[----:B-1----:R-:W-:-:S05]  /*183f0*/  LOP3.LUT R2, R11, 0xf000, RZ, 0xb8, !PT ;  /* 0x0000f0000b027812 */ /* 0x002fca00078eb8ff */
[----:B------:R1:W-:Y:S02]  /*18400*/  STS [UR5+0x1c], R2 ;  /* 0x00001c02ff007988 */ /* 0x0003e40008000805 */
.L_x_271:
[----:B------:R-:W-:Y:S05]  /*18410*/  BSYNC B0 ;  /* 0x0000000000007941 */ /* 0x000fea0003800000 */
.L_x_270:
[----:B-1----:R-:W1:Y:S01]  /*18420*/  S2R R2, SR_LANEID ;  /* 0x0000000000027919 */ /* 0x002e620000000000 */
[----:B------:R-:W-:Y:S01]  /*18430*/  NOP ;  /* 0x0000000000007918 */ /* 0x000fe20000000000 */
[----:B------:R-:W-:Y:S01]  /*18440*/  ELECT P0, URZ, PT ;  /* 0x00000000003f782f */ /* 0x000fe20003800000 */
[----:B------:R-:W-:Y:S01]  /*18450*/  BSSY B0, `(.L_x_273) ;  /* 0x0000008000007945 */ /* 0x000fe20003800000 */
[----:B-1----:R-:W-:-:S04]  /*18460*/  SHF.L.U32 R10, R2, 0x2, RZ ;  /* 0x00000002020a7819 */ /* 0x002fc800000006ff */
[----:B------:R-:W-:Y:S01]  /*18470*/  IADD3 R2, P1, R10, UR12, RZ ;  /* 0x0000000c0a027c10 */ /* 0x000fe2000ff3e0ff */
[----:B------:R1:W1:Y:S04]  /*18480*/  LDS R9, [R10+UR5] ;  /* 0x000000050a097984 */ /* 0x0002680008000800 */
[----:B--234-:R-:W-:Y:S02]  /*18490*/  IMAD.X R3, RZ, RZ, UR13, P1 ;  /* 0x0000000dff037e24 */ /* 0x01cfe400088e06ff */
[----:B------:R-:W-:Y:S06]  /*184a0*/  @!P0 BRA `(.L_x_274) ;  /* 0x0000000000088947 */ /* 0x000fec0003800000 */
[----:B------:R0:W-:Y:S01]  /*184b0*/  UTMACMDFLUSH ;  /* 0x00000000000079b7 */ /* 0x0001e20000000000 */
[----:B------:R-:W-:-:S04]  /*184c0*/  DEPBAR.LE SB0, 0x0 ;  /* 0x000080000000791a */ /* 0x000fc80000000000 */
.L_x_274:
[----:B------:R-:W-:Y:S05]  /*184d0*/  BSYNC B0 ;  /* 0x0000000000007941 */ /* 0x000fea0003800000 */
.L_x_273:
[----:B-1----:R1:W5:Y:S02]  /*184e0*/  ATOMG.E.EXCH.STRONG.GPU PT, RZ, [R2], R9 ;  /* 0x0000000902ff73a8 */ /* 0x00236400041ee100 */
.L_x_269:
[----:B------:R-:W-:Y:S01]  /*184f0*/  ISETP.NE.AND P1, PT, R7, RZ, PT ;  /* 0x000000ff0700720c */ /* 0x000fe20003f25270 */
[----:B------:R-:W-:Y:S01]  /*18500*/  IMAD.MOV.U32 R16, RZ, RZ, R4 ;  /* 0x000000ffff107224 */ /* 0x000fe200078e0004 */
[----:B------:R-:W-:Y:S01]  /*18510*/  IADD3 R22, R22, 0x1, RZ ;  /* 0x0000000116167810 */ /* 0x000fe20007ffe0ff */
[----:B------:R-:W-:Y:S01]  /*18520*/  IMAD.MOV.U32 R18, RZ, RZ, R6 ;  /* 0x000000ffff127224 */ /* 0x000fe200078e0006 */
[----:B-1----:R-:W-:Y:S02]  /*18530*/  SEL R2, RZ, 0x1, !P3 ;  /* 0x00000001ff027807 */ /* 0x002fe40005800000 */
[----:B------:R-:W-:Y:S02]  /*18540*/  ISETP.NE.AND P0, PT, R22, 0x8, PT ;  /* 0x000000081600780c */ /* 0x000fe40003f05270 */
[----:B------:R-:W-:Y:S02]  /*18550*/  MOV R17, R5 ;  /* 0x0000000500117202 */ /* 0x000fe40000000f00 */
[----:B--234-:R-:W-:-:S02]  /*18560*/  SEL R3, RZ, 0x1, P0 ;  /* 0x00000001ff037807 */ /* 0x01cfc40000000000 */
[----:B------:R-:W-:Y:S02]  /*18570*/  SEL R22, R22, RZ, P0 ;  /* 0x000000ff16167207 */ /* 0x000fe40000000000 */
[----:B------:R-:W-:Y:S01]  /*18580*/  LOP3.LUT R0, R0, R3, RZ, 0x3c, !PT ;  /* 0x0000000300007212 */ /* 0x000fe200078e3cff */
[----:B------:R-:W-:Y:S06]  /*18590*/  @P1 BRA `(.L_x_275) ;  /* 0xffffffe000ac1947 */ /* 0x000fec000383ffff */
[----:B-----5:R-:W-:Y:S01]  /*185a0*/  ELECT P0, URZ, PT ;  /* 0x00000000003f782f */ /* 0x020fe20003800000 */
[----:B------:R-:W-:-:S12]  /*185b0*/  BSSY B0, `(.L_x_276) ;  /* 0x0000017000007945 */ /* 0x000fd80003800000 */
[----:B------:R-:W-:Y:S05]  /*185c0*/  @!P0 BRA `(.L_x_277) ;  /* 0x0000000000548947 */ /* 0x000fea0003800000 */
[----:B------:R-:W-:Y:S05]  /*185d0*/  @!P2 BRA `(.L_x_278) ;  /* 0x000000000004a947 */ /* 0x000fea0003800000 */
[----:B------:R-:W-:Y:S01]  /*185e0*/  BPT.TRAP 0x1 ;  /* 0x000000040000795c */ /* 0x000fe20000300000 */
.L_x_278:
[----:B------:R-:W1:Y:S02]  /*185f0*/  SYNCS.PHASECHK.TRANS64.TRYWAIT P0, [UR6+0x344c0], R8 ;  /* 0x0344c008ff0075a7 */ /* 0x000e640008000146 */
[----:B-1----:R-:W-:Y:S05]  /*18600*/  @!P0 BRA `(.L_x_279) ;  /* 0x0000004c00e08947 */ /* 0x002fea0003800000 */
.L_x_397:
[----:B------:R-:W-:Y:S05]  /*18610*/  @!P2 BRA `(.L_x_280) ;  /* 0x000000000004a947 */ /* 0x000fea0003800000 */
[----:B------:R-:W-:Y:S01]  /*18620*/  BPT.TRAP 0x1 ;  /* 0x000000040000795c */ /* 0x000fe20000300000 */
.L_x_280:
[----:B------:R-:W2:Y:S02]  /*18630*/  SYNCS.PHASECHK.TRANS64.TRYWAIT P0, [UR6+0x344c8], R8 ;  /* 0x0344c808ff0075a7 */ /* 0x000ea40008000146 */
[----:B--2---:R-:W-:Y:S05]  /*18640*/  @!P0 BRA `(.L_x_281) ;  /* 0x0000004c00e88947 */ /* 0x004fea0003800000 */
.L_x_398:
[----:B------:R-:W-:Y:S05]  /*18650*/  @!P2 BRA `(.L_x_282) ;  /* 0x000000000004a947 */ /* 0x000fea0003800000 */
[----:B------:R-:W-:Y:S01]  /*18660*/  BPT.TRAP 0x1 ;  /* 0x000000040000795c */ /* 0x000fe20000300000 */
.L_x_282:
[----:B------:R-:W2:Y:S02]  /*18670*/  SYNCS.PHASECHK.TRANS64.TRYWAIT P0, [UR6+0x344d0], R8 ;  /* 0x0344d008ff0075a7 */ /* 0x000ea40008000146 */
[----:B--2---:R-:W-:Y:S05]  /*18680*/  @!P0 BRA `(.L_x_283) ;  /* 0x0000004c00f08947 */ /* 0x004fea0003800000 */
.L_x_399:
[----:B------:R-:W-:Y:S05]  /*18690*/  @!P2 BRA `(.L_x_284) ;  /* 0x000000000004a947 */ /* 0x000fea0003800000 */
[----:B------:R-:W-:Y:S01]  /*186a0*/  BPT.TRAP 0x1 ;  /* 0x000000040000795c */ /* 0x000fe20000300000 */
.L_x_284:
[----:B------:R-:W-:-:S04]  /*186b0*/  MOV R0, 0x1 ;  /* 0x0000000100007802 */ /* 0x000fc80000000f00 */
[----:B------:R-:W-:-:S07]  /*186c0*/  SHF.L.U32 R0, R0, 0x1f, RZ ;  /* 0x0000001f00007819 */ /* 0x000fce00000006ff */
.L_x_285:
[----:B-1----:R-:W-:-:S04]  /*186d0*/  IMAD.U32 R3, RZ, RZ, UR6 ;  /* 0x00000006ff037e24 */ /* 0x002fc8000f8e00ff */
[----:B------:R1:W2:Y:S03]  /*186e0*/  SYNCS.PHASECHK.TRANS64.TRYWAIT P0, [R3+URZ+0x344d8], R0 ;  /* 0x0344d800030075a7 */ /* 0x0002a6000800017f */
[----:B--2---:R-:W-:Y:S05]  /*186f0*/  @!P0 NANOSLEEP.SYNCS 0x989680 ;  /* 0x009896800000895d */ /* 0x004fea0003900000 */
[----:B------:R-:W2:Y:S02]  /*18700*/  @!P0 SYNCS.PHASECHK.TRANS64 P0, [R3+URZ+0x344d8], R0 ;  /* 0x0344d800030085a7 */ /* 0x000ea4000800007f */
[----:B--2---:R-:W-:Y:S05]  /*18710*/  @!P0 BRA `(.L_x_285) ;  /* 0xfffffffc00ec8947 */ /* 0x004fea000383ffff */
.L_x_277:
[----:B------:R-:W-:Y:S05]  /*18720*/  BSYNC B0 ;  /* 0x0000000000007941 */ /* 0x000fea0003800000 */
.L_x_276:
[----:B------:R-:W-:Y:S05]  /*18730*/  EXIT ;  /* 0x000000000000794d */ /* 0x000fea0003800000 */
.L_x_158:
[----:B------:R-:W1:Y:S01]  /*18740*/  S2UR UR4, SR_CTAID.Y ;  /* 0x00000000000479c3 */ /* 0x000e620000002600 */
[----:B------:R-:W3:Y:S01]  /*18750*/  S2R R0, SR_LANEID ;  /* 0x0000000000007919 */ /* 0x000ee20000000000 */
[----:B------:R-:W-:Y:S01]  /*18760*/  ELECT P0, URZ, PT ;  /* 0x00000000003f782f */ /* 0x000fe20003800000 */
[----:B------:R-:W-:Y:S01]  /*18770*/  BSSY B0, `(.L_x_286) ;  /* 0x000003b000007945 */ /* 0x000fe20003800000 */
[----:B------:R-:W-:Y:S01]  /*18780*/  ULDC.64 UR16, c[0x0][0x508] ;  /* 0x0001420000107ab9 */ /* 0x000fe20000000a00 */
[----:B-1----:R-:W-:-:S04]  /*18790*/  UIMAD UR4, UR4, UR60, UR52 ;  /* 0x0000003c040472a4 */ /* 0x002fc8000f8e0234 */
[----:B------:R-:W-:-:S06]  /*187a0*/  UIMAD.WIDE UR16, UR4, 0x80, UR16 ;  /* 0x00000080041078a5 */ /* 0x000fcc000f8e0210 */
[----:B------:R-:W-:Y:S06]  /*187b0*/  @!P0 BRA `(.L_x_287) ;  /* 0x0000000000d88947 */ /* 0x000fec0003800000 */
[----:B------:R1:W-:Y:S01]  /*187c0*/  STL [R1+0x104], R13 ;  /* 0x0001040d01007387 */ /* 0x0003e20000100800 */
[----:B------:R-:W4:Y:S01]  /*187d0*/  LDC.64 R14, c[0x0][0x358] ;  /* 0x0000d600ff0e7b82 */ /* 0x000f220000000a00 */
[----:B------:R-:W-:Y:S02]  /*187e0*/  UMOV UR4, 0x400 ;  /* 0x0000040000047882 */ /* 0x000fe40000000000 */
[----:B------:R3:W-:Y:S01]  /*187f0*/  STL [R1+0x100], R11 ;  /* 0x0001000b01007387 */ /* 0x0007e20000100800 */
[----:B--2---:R-:W-:-:S04]  /*18800*/  ULEA UR4, UR58, UR4, 0x18 ;  /* 0x000000043a047291 */ /* 0x004fc8000f8ec03f */
[----:B------:R-:W2:Y:S08]  /*18810*/  LDC.64 R8, c[0x0][0x340] ;  /* 0x0000d000ff087b82 */ /* 0x000eb00000000a00 */
[----:B-1----:R-:W4:Y:S08]  /*18820*/  LDC.64 R12, c[0x0][0x350] ;  /* 0x0000d400ff0c7b82 */ /* 0x002f300000000a00 */
[----:B---3--:R-:W2:Y:S08]  /*18830*/  LDC.64 R10, c[0x0][0x348] ;  /* 0x0000d200ff0a7b82 */ /* 0x008eb00000000a00 */
[----:B------:R-:W1:Y:S01]  /*18840*/  LDC.64 R32, c[0x0][0x300] ;  /* 0x0000c000ff207b82 */ /* 0x000e620000000a00 */
[----:B----4-:R3:W-:Y:S07]  /*18850*/  STS.128 [UR4+0x34650], R12 ;  /* 0x0346500cff007988 */ /* 0x0107ee0008000c04 */
[----:B------:R-:W1:Y:S01]  /*18860*/  LDC.64 R34, c[0x0][0x308] ;  /* 0x0000c200ff227b82 */ /* 0x000e620000000a00 */
[----:B--2---:R2:W-:Y:S07]  /*18870*/  STS.128 [UR4+0x34640], R8 ;  /* 0x03464008ff007988 */ /* 0x0045ee0008000c04 */
[----:B------:R-:W4:Y:S08]  /*18880*/  LDC.64 R28, c[0x0][0x310] ;  /* 0x0000c400ff1c7b82 */ /* 0x000f300000000a00 */
[----:B---3--:R-:W3:Y:S08]  /*18890*/  LDC.64 R12, c[0x0][0x420] ;  /* 0x00010800ff0c7b82 */ /* 0x008ef00000000a00 */
[----:B------:R-:W3:Y:S01]  /*188a0*/  LDC.64 R14, c[0x0][0x428] ;  /* 0x00010a00ff0e7b82 */ /* 0x000ee20000000a00 */
[----:B-1----:R-:W-:Y:S07]  /*188b0*/  STS.128 [UR4+0x34600], R32 ;  /* 0x03460020ff007988 */ /* 0x002fee0008000c04 */
[----:B--2---:R-:W1:Y:S08]  /*188c0*/  LDC.64 R8, c[0x0][0x430] ;  /* 0x00010c00ff087b82 */ /* 0x004e700000000a00 */
[----:B------:R-:W1:Y:S01]  /*188d0*/  LDC.64 R10, c[0x0][0x438] ;  /* 0x00010e00ff0a7b82 */ /* 0x000e620000000a00 */
[----:B---3--:R2:W-:Y:S07]  /*188e0*/  STS.128 [UR4+0x346a0], R12 ;  /* 0x0346a00cff007988 */ /* 0x0085ee0008000c04 */
[----:B------:R-:W4:Y:S08]  /*188f0*/  LDC.64 R30, c[0x0][0x318] ;  /* 0x0000c600ff1e7b82 */ /* 0x000f300000000a00 */
[----:B------:R-:W3:Y:S01]  /*18900*/  LDC.64 R24, c[0x0][0x320] ;  /* 0x0000c800ff187b82 */ /* 0x000ee20000000a00 */
[----:B--2---:R2:W5:Y:S07]  /*18910*/  LDL.LU R13, [R1+0x104] ;  /* 0x00010400010d7983 */ /* 0x00456e0000300800 */
[----:B------:R-:W3:Y:S01]  /*18920*/  LDC.64 R26, c[0x0][0x328] ;  /* 0x0000ca00ff1a7b82 */ /* 0x000ee20000000a00 */
[----:B-1----:R1:W-:Y:S07]  /*18930*/  STS.128 [UR4+0x346b0], R8 ;  /* 0x0346b008ff007988 */ /* 0x0023ee0008000c04 */
[----:B------:R-:W2:Y:S01]  /*18940*/  LDC.64 R4, c[0x0][0x330] ;  /* 0x0000cc00ff047b82 */ /* 0x000ea20000000a00 */
[----:B----4-:R4:W-:Y:S04]  /*18950*/  STS.128 [UR4+0x34610], R28 ;  /* 0x0346101cff007988 */ /* 0x0109e80008000c04 */
[----:B-1----:R1:W5:Y:S03]  /*18960*/  LDL.LU R11, [R1+0x100] ;  /* 0x00010000010b7983 */ /* 0x0023660000300800 */
[----:B------:R-:W2:Y:S01]  /*18970*/  LDC.64 R6, c[0x0][0x338] ;  /* 0x0000ce00ff067b82 */ /* 0x000ea20000000a00 */
[----:B---3--:R3:W-:Y:S07]  /*18980*/  STS.128 [UR4+0x34620], R24 ;  /* 0x03462018ff007988 */ /* 0x0087ee0008000c04 */
[----:B------:R-:W1:Y:S08]  /*18990*/  LDC.64 R32, c[0x0][0x360] ;  /* 0x0000d800ff207b82 */ /* 0x000e700000000a00 */
[----:B------:R-:W1:Y:S01]  /*189a0*/  LDC.64 R34, c[0x0][0x368] ;  /* 0x0000da00ff227b82 */ /* 0x000e620000000a00 */
[----:B--2---:R2:W-:Y:S07]  /*189b0*/  STS.128 [UR4+0x34630], R4 ;  /* 0x03463004ff007988 */ /* 0x0045ee0008000c04 */
[----:B----4-:R-:W4:Y:S08]  /*189c0*/  LDC.64 R28, c[0x0][0x370] ;  /* 0x0000dc00ff1c7b82 */ /* 0x010f300000000a00 */
[----:B------:R-:W4:Y:S08]  /*189d0*/  LDC.64 R30, c[0x0][0x378] ;  /* 0x0000de00ff1e7b82 */ /* 0x000f300000000a00 */
[----:B---3--:R-:W3:Y:S01]  /*189e0*/  LDC.64 R24, c[0x0][0x400] ;  /* 0x00010000ff187b82 */ /* 0x008ee20000000a00 */
[----:B-1----:R1:W-:Y:S07]  /*189f0*/  STS.128 [UR4+0x34660], R32 ;  /* 0x03466020ff007988 */ /* 0x0023ee0008000c04 */
[----:B------:R-:W3:Y:S08]  /*18a00*/  LDC.64 R26, c[0x0][0x408] ;  /* 0x00010200ff1a7b82 */ /* 0x000ef00000000a00 */
[----:B--2---:R-:W2:Y:S01]  /*18a10*/  LDC.64 R4, c[0x0][0x410] ;  /* 0x00010400ff047b82 */ /* 0x004ea20000000a00 */
[----:B----4-:R4:W-:Y:S07]  /*18a20*/  STS.128 [UR4+0x34670], R28 ;  /* 0x0346701cff007988 */ /* 0x0109ee0008000c04 */
[----:B------:R-:W2:Y:S01]  /*18a30*/  LDC.64 R6, c[0x0][0x418] ;  /* 0x00010600ff067b82 */ /* 0x000ea20000000a00 */
[----:B---3--:R3:W-:Y:S07]  /*18a40*/  STS.128 [UR4+0x34680], R24 ;  /* 0x03468018ff007988 */ /* 0x0087ee0008000c04 */
[----:B-1----:R-:W1:Y:S08]  /*18a50*/  LDC.64 R32, c[0x0][0x440] ;  /* 0x00011000ff207b82 */ /* 0x002e700000000a00 */
[----:B------:R-:W1:Y:S01]  /*18a60*/  LDC.64 R34, c[0x0][0x448] ;  /* 0x00011200ff227b82 */ /* 0x000e620000000a00 */
[----:B--2---:R2:W-:Y:S07]  /*18a70*/  STS.128 [UR4+0x34690], R4 ;  /* 0x03469004ff007988 */ /* 0x0045ee0008000c04 */
[----:B----4-:R-:W4:Y:S08]  /*18a80*/  LDC.64 R28, c[0x0][0x450] ;  /* 0x00011400ff1c7b82 */ /* 0x010f300000000a00 */
[----:B------:R-:W4:Y:S08]  /*18a90*/  LDC.64 R30, c[0x0][0x458] ;  /* 0x00011600ff1e7b82 */ /* 0x000f300000000a00 */
[----:B---3--:R-:W3:Y:S08]  /*18aa0*/  LDC.64 R24, c[0x0][0x460] ;  /* 0x00011800ff187b82 */ /* 0x008ef00000000a00 */
[----:B------:R-:W3:Y:S08]  /*18ab0*/  LDC.64 R26, c[0x0][0x468] ;  /* 0x00011a00ff1a7b82 */ /* 0x000ef00000000a00 */
[----:B--2---:R-:W2:Y:S08]  /*18ac0*/  LDC.64 R4, c[0x0][0x470] ;  /* 0x00011c00ff047b82 */ /* 0x004eb00000000a00 */
[----:B------:R-:W2:Y:S01]  /*18ad0*/  LDC.64 R6, c[0x0][0x478] ;  /* 0x00011e00ff067b82 */ /* 0x000ea20000000a00 */
[----:B-1----:R1:W-:Y:S04]  /*18ae0*/  STS.128 [UR4+0x346c0], R32 ;  /* 0x0346c020ff007988 */ /* 0x0023e80008000c04 */
[----:B----4-:R1:W-:Y:S04]  /*18af0*/  STS.128 [UR4+0x346d0], R28 ;  /* 0x0346d01cff007988 */ /* 0x0103e80008000c04 */
[----:B---3--:R1:W-:Y:S04]  /*18b00*/  STS.128 [UR4+0x346e0], R24 ;  /* 0x0346e018ff007988 */ /* 0x0083e80008000c04 */
[----:B--2---:R1:W-:Y:S02]  /*18b10*/  STS.128 [UR4+0x346f0], R4 ;  /* 0x0346f004ff007988 */ /* 0x0043e40008000c04 */
.L_x_287:
[----:B--2---:R-:W-:Y:S05]  /*18b20*/  BSYNC B0 ;  /* 0x0000000000007941 */ /* 0x004fea0003800000 */
.L_x_286:
[----:B------:R-:W-:Y:S01]  /*18b30*/  ELECT P0, URZ, PT ;  /* 0x00000000003f782f */ /* 0x000fe20003800000 */
[----:B------:R-:W-:Y:S01]  /*18b40*/  NOP ;  /* 0x0000000000007918 */ /* 0x000fe20000000000 */
[----:B------:R-:W-:Y:S11]  /*18b50*/  BSSY B0, `(.L_x_288) ;  /* 0x000004a000007945 */ /* 0x000ff60003800000 */
[----:B------:R-:W-:Y:S05]  /*18b60*/  @!P0 BRA `(.L_x_289) ;  /* 0x0000000400208947 */ /* 0x000fea0003800000 */
[----:B-1----:R-:W1:Y:S08]  /*18b70*/  LDC.64 R4, c[0x0][0x518] ;  /* 0x00014600ff047b82 */ /* 0x002e700000000a00 */
[----:B------:R-:W2:Y:S08]  /*18b80*/  LDC.64 R2, c[0x0][0x528] ;  /* 0x00014a00ff027b82 */ /* 0x000eb00000000a00 */
[----:B------:R-:W4:Y:S01]  /*18b90*/  LDC.64 R8, c[0x0][0x510] ;  /* 0x00014400ff087b82 */ /* 0x000f220000000a00 */
[----:B-1----:R-:W-:-:S07]  /*18ba0*/  IMAD.WIDE R4, R18, 0x8, R4 ;  /* 0x0000000812047825 */ /* 0x002fce00078e0204 */
[----:B------:R-:W1:Y:S01]  /*18bb0*/  LDC.64 R6, c[0x0][0x520] ;  /* 0x00014800ff067b82 */ /* 0x000e620000000a00 */
[----:B------:R-:W3:Y:S01]  /*18bc0*/  LDG.E.64 R4, desc[UR38][R4.64] ;  /* 0x0000002604047981 */ /* 0x000ee2000c1e1b00 */
[----:B--2---:R-:W-:-:S06]  /*18bd0*/  IMAD.WIDE R2, R18, 0x8, R2 ;  /* 0x0000000812027825 */ /* 0x004fcc00078e0202 */
[----:B------:R-:W2:Y:S01]  /*18be0*/  LDG.E.64 R2, desc[UR38][R2.64] ;  /* 0x0000002602027981 */ /* 0x000ea2000c1e1b00 */
[----:B----4-:R-:W-:-:S06]  /*18bf0*/  IMAD.WIDE R8, R18, 0x8, R8 ;  /* 0x0000000812087825 */ /* 0x010fcc00078e0208 */
[----:B------:R-:W4:Y:S01]  /*18c00*/  LDG.E.64 R8, desc[UR38][R8.64] ;  /* 0x0000002608087981 */ /* 0x000f22000c1e1b00 */
[----:B-1----:R-:W-:-:S06]  /*18c10*/  IMAD.WIDE R6, R18, 0x8, R6 ;  /* 0x0000000812067825 */ /* 0x002fcc00078e0206 */
[----:B------:R-:W4:Y:S01]  /*18c20*/  LDG.E.64 R6, desc[UR38][R6.64] ;  /* 0x0000002606067981 */ /* 0x000f22000c1e1b00 */
[----:B------:R-:W-:Y:S02]  /*18c30*/  UMOV UR4, 0x400 ;  /* 0x0000040000047882 */ /* 0x000fe40000000000 */
[----:B------:R-:W-:-:S09]  /*18c40*/  ULEA UR4, UR58, UR4, 0x18 ;  /* 0x000000043a047291 */ /* 0x000fd2000f8ec03f */
[----:B------:R-:W1:Y:S04]  /*18c50*/  LDS R10, [UR4+0x3461c] ;  /* 0x03461c04ff0a7984 */ /* 0x000e680008000800 */
[----:B------:R-:W1:Y:S01]  /*18c60*/  LDS R12, [UR4+0x3469c] ;  /* 0x03469c04ff0c7984 */ /* 0x000e620008000800 */
[----:B------:R-:W-:Y:S02]  /*18c70*/  UIADD3 UR6, UR4, 0x34680, URZ ;  /* 0x0003468004067890 */ /* 0x000fe4000fffe03f */
[----:B------:R-:W-:-:S04]  /*18c80*/  UIADD3 UR5, UR4, 0x34600, URZ ;  /* 0x0003460004057890 */ /* 0x000fc8000fffe03f */
[----:B------:R-:W-:Y:S02]  /*18c90*/  IMAD.U32 R26, RZ, RZ, UR6 ;  /* 0x00000006ff1a7e24 */ /* 0x000fe4000f8e00ff */
[----:B------:R-:W-:-:S03]  /*18ca0*/  MOV R24, UR5 ;  /* 0x0000000500187c02 */ /* 0x000fc60008000f00 */
[----:B------:R-:W-:Y:S02]  /*18cb0*/  SHF.R.U64 R26, R26, 0x4, RZ ;  /* 0x000000041a1a7819 */ /* 0x000fe400000012ff */
[----:B------:R-:W-:Y:S02]  /*18cc0*/  SHF.R.U64 R24, R24, 0x4, RZ ;  /* 0x0000000418187819 */ /* 0x000fe400000012ff */
[----:B-----5:R-:W-:Y:S01]  /*18cd0*/  IADD3 R13, R13, -0x1, RZ ;  /* 0xffffffff0d0d7810 */ /* 0x020fe20007ffe0ff */
[----:B------:R-:W-:Y:S04]  /*18ce0*/  STS [UR4+0x34690], R26 ;  /* 0x0346901aff007988 */ /* 0x000fe80008000804 */
[----:B------:R-:W-:Y:S04]  /*18cf0*/  STS [UR4+0x34610], R24 ;  /* 0x03461018ff007988 */ /* 0x000fe80008000804 */
[----:B------:R-:W-:Y:S04]  /*18d00*/  STS [UR4+0x34614], R24 ;  /* 0x03461418ff007988 */ /* 0x000fe80008000804 */
[----:B------:R-:W-:Y:S04]  /*18d10*/  STS [UR4+0x34694], R26 ;  /* 0x0346941aff007988 */ /* 0x000fe80008000804 */
[----:B------:R-:W-:Y:S04]  /*18d20*/  STS [UR4+0x34630], RZ ;  /* 0x034630ffff007988 */ /* 0x000fe80008000804 */
[----:B------:R-:W-:Y:S01]  /*18d30*/  STS [UR4+0x346b0], RZ ;  /* 0x0346b0ffff007988 */ /* 0x000fe20008000804 */
[----:B---3--:R-:W-:-:S04]  /*18d40*/  SHF.L.U64.HI R5, R4, 0x1, R5 ;  /* 0x0000000104057819 */ /* 0x008fc80000010205 */
[----:B------:R-:W-:Y:S02]  /*18d50*/  LOP3.LUT R5, R5, 0x1fffffff, RZ, 0xc0, !PT ;  /* 0x1fffffff05057812 */ /* 0x000fe400078ec0ff */
[----:B--2---:R-:W-:Y:S02]  /*18d60*/  SHF.L.U64.HI R3, R2, 0x1, R3 ;  /* 0x0000000102037819 */ /* 0x004fe40000010203 */
[----:B------:R-:W-:Y:S02]  /*18d70*/  SHF.R.U32.HI R15, RZ, 0x4, R5 ;  /* 0x00000004ff0f7819 */ /* 0x000fe40000011605 */
[----:B------:R-:W-:Y:S02]  /*18d80*/  LOP3.LUT R3, R3, 0x1fffffff, RZ, 0xc0, !PT ;  /* 0x1fffffff03037812 */ /* 0x000fe400078ec0ff */
[----:B-1----:R-:W-:Y:S02]  /*18d90*/  LOP3.LUT R10, R10, 0xf, R15, 0xb8, !PT ;  /* 0x0000000f0a0a7812 */ /* 0x002fe400078eb80f */
[----:B------:R-:W-:-:S04]  /*18da0*/  SHF.R.U32.HI R15, RZ, 0x4, R3 ;  /* 0x00000004ff0f7819 */ /* 0x000fc80000011603 */
[----:B------:R-:W-:Y:S01]  /*18db0*/  LOP3.LUT R14, R12, 0xf, R15, 0xb8, !PT ;  /* 0x0000000f0c0e7812 */ /* 0x000fe200078eb80f */
[----:B------:R-:W-:Y:S04]  /*18dc0*/  STS [UR4+0x3461c], R10 ;  /* 0x03461c0aff007988 */ /* 0x000fe80008000804 */
[----:B------:R-:W-:Y:S04]  /*18dd0*/  STS [UR4+0x3469c], R14 ;  /* 0x03469c0eff007988 */ /* 0x000fe80008000804 */
[----:B------:R-:W1:Y:S04]  /*18de0*/  LDS R12, [UR4+0x3461c] ;  /* 0x03461c04ff0c7984 */ /* 0x000e680008000800 */
[----:B------:R-:W2:Y:S01]  /*18df0*/  LDS R15, [UR4+0x3469c] ;  /* 0x03469c04ff0f7984 */ /* 0x000ea20008000800 */
[----:B-1----:R-:W-:-:S02]  /*18e00*/  LOP3.LUT R12, R12, 0xf0, RZ, 0xb8, !PT ;  /* 0x000000f00c0c7812 */ /* 0x002fc400078eb8ff */
[----:B--2---:R-:W-:-:S03]  /*18e10*/  LOP3.LUT R15, R15, 0xf0, RZ, 0xb8, !PT ;  /* 0x000000f00f0f7812 */ /* 0x004fc600078eb8ff */
[----:B------:R-:W-:Y:S04]  /*18e20*/  STS [UR4+0x3461c], R12 ;  /* 0x03461c0cff007988 */ /* 0x000fe80008000804 */
[----:B------:R-:W-:Y:S04]  /*18e30*/  STS [UR4+0x3469c], R15 ;  /* 0x03469c0fff007988 */ /* 0x000fe80008000804 */
[----:B------:R-:W1:Y:S04]  /*18e40*/  LDS R25, [UR4+0x3461c] ;  /* 0x03461c04ff197984 */ /* 0x000e680008000800 */
[----:B------:R-:W2:Y:S01]  /*18e50*/  LDS R27, [UR4+0x3469c] ;  /* 0x03469c04ff1b7984 */ /* 0x000ea20008000800 */
[----:B-1----:R-:W-:-:S02]  /*18e60*/  LOP3.LUT R25, R25, 0xf00, RZ, 0xb8, !PT ;  /* 0x00000f0019197812 */ /* 0x002fc400078eb8ff */
[----:B--2---:R-:W-:-:S03]  /*18e70*/  LOP3.LUT R27, R27, 0xf00, RZ, 0xb8, !PT ;  /* 0x00000f001b1b7812 */ /* 0x004fc600078eb8ff */
[----:B------:R-:W-:Y:S04]  /*18e80*/  STS.64 [UR4+0x34618], R24 ;  /* 0x03461818ff007988 */ /* 0x000fe80008000a04 */
[----:B------:R-:W-:Y:S04]  /*18e90*/  STS.64 [UR4+0x34698], R26 ;  /* 0x0346981aff007988 */ /* 0x000fe80008000a04 */
[----:B------:R-:W1:Y:S04]  /*18ea0*/  LDS R23, [UR4+0x3461c] ;  /* 0x03461c04ff177984 */ /* 0x000e680008000800 */
[----:B------:R-:W2:Y:S01]  /*18eb0*/  LDS R10, [UR4+0x3469c] ;  /* 0x03469c04ff0a7984 */ /* 0x000ea20008000800 */
[----:B------:R-:W-:Y:S01]  /*18ec0*/  IMAD.SHL.U32 R4, R4, 0x2, RZ ;  /* 0x0000000204047824 */ /* 0x000fe200078e00ff */
[----:B------:R-:W-:Y:S01]  /*18ed0*/  SHF.L.U32 R2, R2, 0x1, RZ ;  /* 0x0000000102027819 */ /* 0x000fe200000006ff */
[----:B------:R-:W-:Y:S01]  /*18ee0*/  VIADD R12, R11, 0xffffffff ;  /* 0xffffffff0b0c7836 */ /* 0x000fe20000000000 */
[----:B------:R-:W-:-:S02]  /*18ef0*/  CS2R R14, SRZ ;  /* 0x00000000000e7805 */ /* 0x000fc4000001ff00 */
[----:B------:R-:W-:Y:S02]  /*18f00*/  LOP3.LUT R4, R4, 0xfffffffe, RZ, 0xc0, !PT ;  /* 0xfffffffe04047812 */ /* 0x000fe400078ec0ff */
[----:B------:R-:W-:Y:S01]  /*18f10*/  LOP3.LUT R2, R2, 0xfffffffe, RZ, 0xc0, !PT ;  /* 0xfffffffe02027812 */ /* 0x000fe200078ec0ff */
[----:B------:R3:W-:Y:S01]  /*18f20*/  STS.128 [UR4+0x34620], R12 ;  /* 0x0346200cff007988 */ /* 0x0007e20008000c04 */
[----:B------:R-:W-:Y:S02]  /*18f30*/  SHF.R.U64 R5, R4, 0x4, R5 ;  /* 0x0000000404057819 */ /* 0x000fe40000001205 */
[----:B------:R-:W-:Y:S01]  /*18f40*/  SHF.R.U64 R3, R2, 0x4, R3 ;  /* 0x0000000402037819 */ /* 0x000fe20000001203 */
[----:B----4-:R4:W-:Y:S04]  /*18f50*/  STS.64 [UR4+0x34600], R8 ;  /* 0x03460008ff007988 */ /* 0x0109e80008000a04 */
[----:B------:R4:W-:Y:S01]  /*18f60*/  STS [UR4+0x3460c], R5 ;  /* 0x03460c05ff007988 */ /* 0x0009e20008000804 */
[----:B---3--:R-:W-:-:S03]  /*18f70*/  IADD3 R13, R19, -0x1, RZ ;  /* 0xffffffff130d7810 */ /* 0x008fc60007ffe0ff */
[----:B------:R4:W-:Y:S04]  /*18f80*/  STS [UR4+0x3468c], R3 ;  /* 0x03468c03ff007988 */ /* 0x0009e80008000804 */
[----:B------:R4:W-:Y:S01]  /*18f90*/  STS.128 [UR4+0x346a0], R12 ;  /* 0x0346a00cff007988 */ /* 0x0009e20008000c04 */
[----:B-1----:R-:W-:Y:S02]  /*18fa0*/  LOP3.LUT R23, R23, 0xf000, RZ, 0xb8, !PT ;  /* 0x0000f00017177812 */ /* 0x002fe400078eb8ff */
[----:B--2---:R-:W-:Y:S01]  /*18fb0*/  LOP3.LUT R10, R10, 0xf000, RZ, 0xb8, !PT ;  /* 0x0000f0000a0a7812 */ /* 0x004fe200078eb8ff */
[----:B------:R4:W-:Y:S04]  /*18fc0*/  STS.64 [UR4+0x34680], R6 ;  /* 0x03468006ff007988 */ /* 0x0009e80008000a04 */
[----:B------:R4:W-:Y:S04]  /*18fd0*/  STS [UR4+0x3461c], R23 ;  /* 0x03461c17ff007988 */ /* 0x0009e80008000804 */
[----:B------:R4:W-:Y:S02]  /*18fe0*/  STS [UR4+0x3469c], R10 ;  /* 0x03469c0aff007988 */ /* 0x0009e40008000804 */
.L_x_289:
[----:B------:R-:W-:Y:S05]  /*18ff0*/  BSYNC B0 ;  /* 0x0000000000007941 */ /* 0x000fea0003800000 */
.L_x_288:
[----:B------:R-:W-:Y:S01]  /*19000*/  ELECT P0, URZ, PT ;  /* 0x00000000003f782f */ /* 0x000fe20003800000 */
[----:B------:R-:W-:Y:S01]  /*19010*/  NOP ;  /* 0x0000000000007918 */ /* 0x000fe20000000000 */
[----:B------:R-:W-:Y:S11]  /*19020*/  BSSY B0, `(.L_x_290) ;  /* 0x0000004000007945 */ /* 0x000ff60003800000 */
[----:B------:R-:W-:Y:S05]  /*19030*/  @!P0 BRA `(.L_x_291) ;  /* 0x0000000000088947 */ /* 0x000fea0003800000 */
[----:B------:R0:W-:Y:S01]  /*19040*/  UTMACMDFLUSH ;  /* 0x00000000000079b7 */ /* 0x0001e20000000000 */
[----:B------:R-:W-:-:S04]  /*19050*/  DEPBAR.LE SB0, 0x0 ;  /* 0x000080000000791a */ /* 0x000fc80000000000 */
.L_x_291:
[----:B------:R-:W-:Y:S05]  /*19060*/  BSYNC B0 ;  /* 0x0000000000007941 */ /* 0x000fea0003800000 */
.L_x_290:
[----:B------:R-:W-:Y:S01]  /*19070*/  UMOV UR4, 0x400 ;  /* 0x0000040000047882 */ /* 0x000fe20000000000 */
[----:B---3--:R-:W-:Y:S01]  /*19080*/  IMAD.SHL.U32 R0, R0, 0x4, RZ ;  /* 0x0000000400007824 */ /* 0x008fe200078e00ff */
[----:B------:R-:W-:Y:S01]  /*19090*/  ULEA UR22, UR58, UR4, 0x18 ;  /* 0x000000043a167291 */ /* 0x000fe2000f8ec03f */
[----:B------:R-:W-:-:S03]  /*190a0*/  ULDC UR18, c[0x0][0x884] ;  /* 0x0002210000127ab9 */ /* 0x000fc60000000800 */
[----:B------:R-:W-:Y:S01]  /*190b0*/  UIADD3 UR28, UR22, 0x34600, URZ ;  /* 0x00034600161c7890 */ /* 0x000fe2000fffe03f */
[----:B-1----:R-:W-:Y:S01]  /*190c0*/  IADD3 R4, P0, R0, UR16, RZ ;  /* 0x0000001000047c10 */ /* 0x002fe2000ff1e0ff */
[----:B------:R-:W-:Y:S01]  /*190d0*/  UIMAD.WIDE UR18, UR18, 0x80, UR16 ;  /* 0x00000080121278a5 */ /* 0x000fe2000f8e0210 */
[----:B----4-:R-:W-:Y:S02]  /*190e0*/  IMAD.MOV.U32 R6, RZ, RZ, 0x1 ;  /* 0x00000001ff067424 */ /* 0x010fe400078e00ff */
[----:B------:R-:W-:-:S03]  /*190f0*/  IADD3.X R5, RZ, UR17, RZ, P0, !PT ;  /* 0x00000011ff057c10 */ /* 0x000fc600087fe4ff */
[----:B------:R-:W-:Y:S01]  /*19100*/  IADD3 R2, P1, R0, UR18, RZ ;  /* 0x0000001200027c10 */ /* 0x000fe2000ff3e0ff */
[----:B------:R-:W1:Y:S04]  /*19110*/  LDS R7, [R0+UR28] ;  /* 0x0000001c00077984 */ /* 0x000e680008000800 */
[----:B------:R2:W3:Y:S01]  /*19120*/  LDS R9, [R0+UR28+0x80] ;  /* 0x0000801c00097984 */ /* 0x0004e20008000800 */
[----:B------:R-:W-:Y:S01]  /*19130*/  IMAD.X R3, RZ, RZ, UR19, P1 ;  /* 0x00000013ff037e24 */ /* 0x000fe200088e06ff */
[----:B------:R-:W-:Y:S02]  /*19140*/  LOP3.LUT P1, RZ, R21, 0x7f, RZ, 0xc0, !PT ;  /* 0x0000007f15ff7812 */ /* 0x000fe4000782c0ff */
[----:B------:R-:W-:Y:S01]  /*19150*/  MOV R8, 0x1 ;  /* 0x0000000100087802 */ /* 0x000fe20000000f00 */
[----:B------:R-:W-:Y:S01]  /*19160*/  BSSY B0, `(.L_x_292) ;  /* 0x00000f4000007945 */ /* 0x000fe20003800000 */
[----:B------:R-:W-:Y:S01]  /*19170*/  ISETP.EQ.OR P2, PT, R20, RZ, P1 ;  /* 0x000000ff1400720c */ /* 0x000fe20000f42670 */
[----:B------:R-:W-:Y:S01]  /*19180*/  IMAD.MOV.U32 R10, RZ, RZ, 0x1 ;  /* 0x00000001ff0a7424 */ /* 0x000fe200078e00ff */
[----:B--2---:R-:W-:-:S02]  /*19190*/  MOV R0, RZ ;  /* 0x000000ff00007202 */ /* 0x004fc40000000f00 */
[----:B------:R-:W-:Y:S01]  /*191a0*/  MOV R19, RZ ;  /* 0x000000ff00137202 */ /* 0x000fe20000000f00 */
[----:B------:R-:W-:Y:S02]  /*191b0*/  ULOP3.LUT UR30, UR59, 0x1, URZ, 0xfc, !UPT ;  /* 0x000000013b1e7892 */ /* 0x000fe4000f8efc3f */
[----:B------:R-:W-:Y:S02]  /*191c0*/  ULOP3.LUT UR23, UR42, 0x2, URZ, 0xfc, !UPT ;  /* 0x000000022a177892 */ /* 0x000fe4000f8efc3f */
[----:B------:R-:W-:Y:S01]  /*191d0*/  UIADD3 UR29, UR22, 0x34680, URZ ;  /* 0x00034680161d7890 */ /* 0x000fe2000fffe03f */
[----:B-1----:R-:W5:Y:S04]  /*191e0*/  ATOMG.E.EXCH.STRONG.GPU PT, RZ, [R4], R7 ;  /* 0x0000000704ff73a8 */ /* 0x002f6800041ee100 */
[----:B---3--:R1:W5:Y:S02]  /*191f0*/  ATOMG.E.EXCH.STRONG.GPU PT, RZ, [R2], R9 ;  /* 0x0000000902ff73a8 */ /* 0x00836400041ee100 */
[----:B-1----:R-:W-:-:S02]  /*19200*/  PRMT R2, R6, 0x7610, R2 ;  /* 0x0000761006027816 */ /* 0x002fc40000000002 */
[----:B------:R-:W-:-:S07]  /*19210*/  PRMT R3, R8, 0x7610, R3 ;  /* 0x0000761008037816 */ /* 0x000fce0000000003 */
.L_x_312:
[----:B------:R-:W-:Y:S01]  /*19220*/  LOP3.LUT P0, RZ, R3, 0xff, RZ, 0xc0, !PT ;  /* 0x000000ff03ff7812 */ /* 0x000fe2000780c0ff */
[----:B-----5:R-:W-:Y:S01]  /*19230*/  VIADD R4, R11, 0x7f ;  /* 0x0000007f0b047836 */ /* 0x020fe20000000000 */
[----:B------:R-:W-:Y:S05]  /*19240*/  YIELD ;  /* 0x0000000000007946 */ /* 0x000fea0003800000 */
[----:B------:R-:W-:Y:S01]  /*19250*/  SHF.R.S32.HI R5, RZ, 0x1f, R4 ;  /* 0x0000001fff057819 */ /* 0x000fe20000011404 */
[----:B------:R-:W-:Y:S03]  /*19260*/  BSSY B1, `(.L_x_293) ;  /* 0x0000008000017945 */ /* 0x000fe60003800000 */
[----:B------:R-:W-:-:S02]  /*19270*/  LEA.HI R5, R5, R4, RZ, 0x7 ;  /* 0x0000000405057211 */ /* 0x000fc400078f38ff */
[----:B------:R-:W-:Y:S05]  /*19280*/  @!P0 BRA `(.L_x_294) ;  /* 0x0000000000148947 */ /* 0x000fea0003800000 */
[----:B------:R-:W-:-:S04]  /*19290*/  DEPBAR {5,4,3,2,1,0} ;  /* 0x0000003f0000791a */ /* 0x000fc80000000000 */
[----:B------:R1:W-:Y:S01]  /*192a0*/  UTMACCTL.IV [UR16] ;  /* 0x00000000100079b9 */ /* 0x0003e20008000000 */
[----:B------:R-:W-:-:S04]  /*192b0*/  DEPBAR {5,4,3,2,1,0} ;  /* 0x0000003f0000791a */ /* 0x000fc80000000000 */
[----:B------:R1:W-:Y:S02]  /*192c0*/  UTMACCTL.IV [UR18] ;  /* 0x00000000120079b9 */ /* 0x0003e40008000000 */
[----:B-1----:R-:W-:Y:S01]  /*192d0*/  NOP ;  /* 0x0000000000007918 */ /* 0x002fe20000000000 */
.L_x_294:
[----:B------:R-:W-:Y:S05]  /*192e0*/  BSYNC B1 ;  /* 0x0000000000017941 */ /* 0x000fea0003800000 */
.L_x_293:
[----:B------:R-:W-:Y:S01]  /*192f0*/  UMOV UR4, 0xffffffff ;  /* 0xffffffff00047882 */ /* 0x000fe20000000000 */
[----:B------:R-:W-:Y:S02]  /*19300*/  SHF.R.S32.HI R7, RZ, 0x7, R5 ;  /* 0x00000007ff077819 */ /* 0x000fe40000011405 */
[----:B------:R-:W-:Y:S05]  /*19310*/  BRA.DIV UR4, `(.L_x_295) ;  /* 0x0000004204e47947 */ /* 0x000fea000b800000 */
[----:B------:R-:W-:-:S13]  /*19320*/  ELECT P6, URZ, PT ;  /* 0x00000000003f782f */ /* 0x000fda00038c0000 */
.L_x_402:
[----:B------:R-:W-:Y:S01]  /*19330*/  ISETP.LT.OR P6, PT, R11, 0x1, !P6 ;  /* 0x000000010b00780c */ /* 0x000fe200077c1670 */
[----:B------:R-:W-:-:S12]  /*19340*/  BSSY B1, `(.L_x_296) ;  /* 0x0000038000017945 */ /* 0x000fd80003800000 */
[----:B------:R-:W-:Y:S05]  /*19350*/  @P6 BRA `(.L_x_297) ;  /* 0x0000000000d86947 */ /* 0x000fea0003800000 */
[----:B------:R-:W-:Y:S01]  /*19360*/  SHF.L.U32 R16, R16, 0x8, RZ ;  /* 0x0000000810107819 */ /* 0x000fe200000006ff */
[----:B------:R-:W-:Y:S01]  /*19370*/  IMAD.SHL.U32 R17, R17, 0x80, RZ ;  /* 0x0000008011117824 */ /* 0x000fe200078e00ff */
[----:B------:R-:W-:Y:S01]  /*19380*/  IADD3 R9, R7, 0x1, RZ ;  /* 0x0000000107097810 */ /* 0x000fe20007ffe0ff */
[----:B------:R-:W-:Y:S01]  /*19390*/  IMAD.MOV.U32 R12, RZ, RZ, RZ ;  /* 0x000000ffff0c7224 */ /* 0x000fe200078e00ff */
[----:B------:R-:W-:Y:S01]  /*193a0*/  MOV R3, R10 ;  /* 0x0000000a00037202 */ /* 0x000fe20000000f00 */
[----:B------:R-:W-:-:S07]  /*193b0*/  IMAD.MOV.U32 R4, RZ, RZ, R0 ;  /* 0x000000ffff047224 */ /* 0x000fce00078e0000 */
.L_x_301:
[----:B--2---:R-:W-:Y:S01]  /*193c0*/  LEA R8, R4, UR22, 0x3 ;  /* 0x0000001604087c11 */ /* 0x004fe2000f8e18ff */
[----:B------:R-:W-:Y:S05]  /*193d0*/  YIELD ;  /* 0x0000000000007946 */ /* 0x000fea0003800000 */
[----:B------:R-:W-:Y:S01]  /*193e0*/  SHF.L.U32 R5, R3, 0x1f, RZ ;  /* 0x0000001f03057819 */ /* 0x000fe200000006ff */
[----:B------:R-:W1:Y:S03]  /*193f0*/  @!P1 LDC R6, c[0x0][0x500] ;  /* 0x00014000ff069b82 */ /* 0x000e660000000800 */
[----:B------:R-:W2:Y:S02]  /*19400*/  SYNCS.PHASECHK.TRANS64.TRYWAIT P0, [R8+URZ+0x34490], R5 ;  /* 0x03449005080075a7 */ /* 0x000ea4000800017f */
[----:B--2---:R-:W-:Y:S05]  /*19410*/  @!P0 BRA `(.L_x_298) ;  /* 0x0000004000c48947 */ /* 0x004fea0003800000 */
.L_x_403:
[----:B------:R-:W-:Y:S01]  /*19420*/  UPRMT UR4, UR23, 0x9910, URZ ;  /* 0x0000991017047896 */ /* 0x000fe2000800003f */
[----:B-1----:R1:W-:Y:S03]  /*19430*/  @!P1 SYNCS.ARRIVE.TRANS64 RZ, [R8+URZ+0x34480], R6 ;  /* 0x0344800608ff99a7 */ /* 0x0023e6000800003f */
[----:B------:R-:W-:-:S06]  /*19440*/  UISETP.NE.AND UP0, UPT, UR4, 0x2, UPT ;  /* 0x000000020400788c */ /* 0x000fcc000bf05270 */
[----:B------:R-:W-:-:S13]  /*19450*/  PLOP3.LUT P0, PT, PT, PT, UP0, 0x80, 0x0 ;  /* 0x000000000000781c */ /* 0x000fda0003f0f008 */
[----:B-1----:R-:W-:Y:S05]  /*19460*/  @P0 BRA `(.L_x_299) ;  /* 0x0000000000040947 */ /* 0x002fea0003800000 */
[----:B------:R-:W-:Y:S01]  /*19470*/  BPT.TRAP 0x1 ;  /* 0x000000040000795c */ /* 0x000fe20000300000 */
.L_x_299:
[----:B------:R-:W-:Y:S05]  /*19480*/  @P2 BRA `(.L_x_300) ;  /* 0x0000000000042947 */ /* 0x000fea0003800000 */
[----:B------:R-:W-:Y:S01]  /*19490*/  BPT.TRAP 0x1 ;  /* 0x000000040000795c */ /* 0x000fe20000300000 */
.L_x_300:
[----:B------:R-:W-:Y:S01]  /*194a0*/  R2UR UR4, R4 ;  /* 0x00000000040472ca */ /* 0x000fe200000e0000 */
[----:B------:R-:W-:Y:S01]  /*194b0*/  VIADD R9, R9, 0xffffffff ;  /* 0xffffffff09097836 */ /* 0x000fe20000000000 */
[----:B------:R-:W-:Y:S01]  /*194c0*/  R2UR UR5, R8 ;  /* 0x00000000080572ca */ /* 0x000fe200000e0000 */
[----:B------:R-:W-:Y:S01]  /*194d0*/  UMOV UR20, 0x0 ;  /* 0x0000000000147882 */ /* 0x000fe20000000000 */
[----:B------:R-:W-:Y:S01]  /*194e0*/  R2UR UR6, R12 ;  /* 0x000000000c0672ca */ /* 0x000fe200000e0000 */
[----:B------:R-:W-:Y:S01]  /*194f0*/  UMOV UR21, 0x10000000 ;  /* 0x1000000000157882 */ /* 0x000fe20000000000 */
[----:B------:R-:W-:Y:S02]  /*19500*/  R2UR UR7, R16 ;  /* 0x00000000100772ca */ /* 0x000fe400000e0000 */
[----:B------:R-:W-:Y:S02]  /*19510*/  R2UR UR27, R17 ;  /* 0x00000000111b72ca */ /* 0x000fe400000e0000 */
[----:B------:R-:W-:-:S02]  /*19520*/  ISETP.GT.AND P3, PT, R9, 0x1, PT ;  /* 0x000000010900780c */ /* 0x000fc40003f64270 */
[----:B------:R-:W-:Y:S01]  /*19530*/  IADD3 R4, R4, 0x1, RZ ;  /* 0x0000000104047810 */ /* 0x000fe20007ffe0ff */
[----:B------:R-:W-:Y:S01]  /*19540*/  ULEA UR12, UR4, UR22, 0xf ;  /* 0x00000016040c7291 */ /* 0x000fe2000f8e783f */
[----:B------:R-:W-:Y:S01]  /*19550*/  IADD3 R12, R12, 0x80, RZ ;  /* 0x000000800c0c7810 */ /* 0x000fe20007ffe0ff */
[----:B------:R-:W-:Y:S01]  /*19560*/  ULEA UR4, UR4, UR22, 0x10 ;  /* 0x0000001604047291 */ /* 0x000fe2000f8e803f */
[C---:B------:R-:W-:Y:S01]  /*19570*/  ISETP.NE.AND P0, PT, R4.reuse, 0x2, PT ;  /* 0x000000020400780c */ /* 0x040fe20003f05270 */
[----:B------:R-:W-:Y:S02]  /*19580*/  UIADD3 UR5, UR5, 0x34480, URZ ;  /* 0x0003448005057890 */ /* 0x000fe4000fffe03f */
[----:B------:R-:W-:Y:S01]  /*19590*/  UIADD3 UR10, UR6, 0x40, URZ ;  /* 0x00000040060a7890 */ /* 0x000fe2000fffe03f */
[----:B------:R-:W-:Y:S01]  /*195a0*/  SEL R6, RZ, 0x1, P0 ;  /* 0x00000001ff067807 */ /* 0x000fe20000000000 */
[----:B------:R-:W-:Y:S01]  /*195b0*/  UIADD3 UR8, UR4, 0x8000, URZ ;  /* 0x0000800004087890 */ /* 0x000fe2000fffe03f */
[----:B------:R-:W-:Y:S01]  /*195c0*/  SEL R4, R4, RZ, P0 ;  /* 0x000000ff04047207 */ /* 0x000fe20000000000 */
[----:B------:R-:W-:Y:S01]  /*195d0*/  UIADD3 UR24, UR12, 0x20000, URZ ;  /* 0x000200000c187890 */ /* 0x000fe2000fffe03f */
[----:B------:R-:W-:Y:S01]  /*195e0*/  LOP3.LUT R3, R3, R6, RZ, 0x3c, !PT ;  /* 0x0000000603037212 */ /* 0x000fe200078e3cff */
[----:B------:R-:W-:Y:S01]  /*195f0*/  UIADD3 UR12, UR12, 0x24000, URZ ;  /* 0x000240000c0c7890 */ /* 0x000fe2000fffe03f */
[----:B------:R1:W-:Y:S01]  /*19600*/  UTMALDG.2D [UR4], [UR16], desc[UR20] ;  /* 0x00001404100075b4 */ /* 0x0003e20008009000 */
[----:B------:R-:W-:Y:S01]  /*19610*/  UMOV UR11, UR7 ;  /* 0x00000007000b7c82 */ /* 0x000fe20008000000 */
[----:B------:R-:W-:Y:S01]  /*19620*/  UMOV UR9, UR5 ;  /* 0x0000000500097c82 */ /* 0x000fe20008000000 */
[----:B------:R-:W-:Y:S01]  /*19630*/  UMOV UR26, UR6 ;  /* 0x00000006001a7c82 */ /* 0x000fe20008000000 */
[----:B------:R-:W-:Y:S01]  /*19640*/  UMOV UR25, UR5 ;  /* 0x0000000500197c82 */ /* 0x000fe20008000000 */
[----:B------:R-:W-:Y:S01]  /*19650*/  UMOV UR15, UR27 ;  /* 0x0000001b000f7c82 */ /* 0x000fe20008000000 */
[----:B------:R-:W-:Y:S01]  /*19660*/  UMOV UR13, UR5 ;  /* 0x00000005000d7c82 */ /* 0x000fe20008000000 */
[----:B------:R-:W-:Y:S01]  /*19670*/  UMOV UR14, UR10 ;  /* 0x0000000a000e7c82 */ /* 0x000fe20008000000 */
[----:B------:R1:W-:Y:S01]  /*19680*/  UTMALDG.2D [UR8], [UR16], desc[UR20] ;  /* 0x00001408100075b4 */ /* 0x0003e20008009000 */
[----:B------:R1:W-:Y:S01]  /*19690*/  UTMALDG.2D [UR24], [UR18], desc[UR20] ;  /* 0x00001418120075b4 */ /* 0x0003e20008009000 */
[----:B------:R1:W-:Y:S02]  /*196a0*/  UTMALDG.2D [UR12], [UR18], desc[UR20] ;  /* 0x0000140c120075b4 */ /* 0x0003e40008009000 */
[----:B-1----:R-:W-:Y:S05]  /*196b0*/  @P3 BRA `(.L_x_301) ;  /* 0xfffffffc00403947 */ /* 0x002fea000383ffff */
.L_x_297:
[----:B------:R-:W-:Y:S05]  /*196c0*/  BSYNC B1 ;  /* 0x0000000000017941 */ /* 0x000fea0003800000 */
.L_x_296:
[----:B------:R-:W-:Y:S01]  /*196d0*/  IMAD.IADD R0, R7, 0x1, R0 ;  /* 0x0000000107007824 */ /* 0x000fe200078e0200 */
[----:B------:R-:W-:-:S04]  /*196e0*/  LOP3.LUT P0, RZ, R2, 0xff, RZ, 0xc0, !PT ;  /* 0x000000ff02ff7812 */ /* 0x000fc8000780c0ff */
[----:B------:R-:W-:-:S04]  /*196f0*/  SHF.R.U32.HI R2, RZ, 0x1, R0 ;  /* 0x00000001ff027819 */ /* 0x000fc80000011600 */
[----:B------:R-:W-:-:S04]  /*19700*/  LOP3.LUT R2, R2, 0x1, RZ, 0xc0, !PT ;  /* 0x0000000102027812 */ /* 0x000fc800078ec0ff */
[----:B------:R-:W-:Y:S01]  /*19710*/  ISETP.NE.U32.AND P3, PT, R2, 0x1, PT ;  /* 0x000000010200780c */ /* 0x000fe20003f65070 */
[----:B------:R-:W-:Y:S01]  /*19720*/  @P0 SYNCS.ARRIVE.TRANS64.A1T0 RZ, [UR22+0x344e8], RZ ;  /* 0x0344e8ffffff09a7 */ /* 0x000fe20008100016 */
[----:B------:R-:W-:Y:S02]  /*19730*/  MOV R2, UR30 ;  /* 0x0000001e00027c02 */ /* 0x000fe40008000f00 */
[----:B------:R-:W-:Y:S02]  /*19740*/  ISETP.GT.U32.AND P0, PT, R0, 0x1, PT ;  /* 0x000000010000780c */ /* 0x000fe40003f04070 */
[----:B------:R-:W-:Y:S02]  /*19750*/  ISETP.NE.AND P4, PT, R2, 0x3, PT ;  /* 0x000000030200780c */ /* 0x000fe40003f85270 */
[C---:B------:R-:W-:Y:S02]  /*19760*/  ISETP.LT.U32.AND P0, PT, R7.reuse, 0x2, P0 ;  /* 0x000000020700780c */ /* 0x040fe40000701070 */
[----:B------:R-:W-:-:S02]  /*19770*/  ISETP.GT.U32.AND P3, PT, R7, 0x1, !P3 ;  /* 0x000000010700780c */ /* 0x000fc40005f64070 */
[----:B------:R-:W-:Y:S02]  /*19780*/  SEL R3, RZ, 0x1, !P0 ;  /* 0x00000001ff037807 */ /* 0x000fe40004000000 */
[----:B------:R-:W-:Y:S02]  /*19790*/  SEL R2, RZ, 0x1, !P3 ;  /* 0x00000001ff027807 */ /* 0x000fe40005800000 */
[----:B------:R-:W-:Y:S02]  /*197a0*/  LOP3.LUT R0, R0, 0x1, RZ, 0xc0, !PT ;  /* 0x0000000100007812 */ /* 0x000fe400078ec0ff */
[----:B------:R-:W-:Y:S01]  /*197b0*/  LOP3.LUT R10, R2, R10, R3, 0x96, !PT ;  /* 0x0000000a020a7212 */ /* 0x000fe200078e9603 */
[----:B------:R-:W-:Y:S06]  /*197c0*/  @!P4 BRA `(.L_x_302) ;  /* 0x000000000004c947 */ /* 0x000fec0003800000 */
[----:B------:R-:W-:Y:S01]  /*197d0*/  BPT.TRAP 0x1 ;  /* 0x000000040000795c */ /* 0x000fe20000300000 */
.L_x_302:
[C---:B------:R-:W-:Y:S01]  /*197e0*/  LEA R3, R22.reuse, UR22, 0x3 ;  /* 0x0000001616037c11 */ /* 0x040fe2000f8e18ff */
[----:B------:R-:W-:Y:S01]  /*197f0*/  BSSY B1, `(.L_x_303) ;  /* 0x0000005000017945 */ /* 0x000fe20003800000 */
[----:B------:R-:W-:Y:S02]  /*19800*/  SHF.L.U32 R2, R19, 0x1f, RZ ;  /* 0x0000001f13027819 */ /* 0x000fe400000006ff */
[----:B------:R-:W-:Y:S02]  /*19810*/  LEA R4, R22, UR22, 0x4 ;  /* 0x0000001616047c11 */ /* 0x000fe4000f8e20ff */
[----:B------:R-:W1:Y:S02]  /*19820*/  SYNCS.PHASECHK.TRANS64.TRYWAIT P0, [R3+URZ+0x34400], R2 ;  /* 0x03440002030075a7 */ /* 0x000e64000800017f */
[----:B-1----:R-:W-:Y:S05]  /*19830*/  @!P0 BRA `(.L_x_304) ;  /* 0x0000003c00d08947 */ /* 0x002fea0003800000 */
.L_x_404:
[----:B------:R-:W-:Y:S05]  /*19840*/  BSYNC B1 ;  /* 0x0000000000017941 */ /* 0x000fea0003800000 */
.L_x_303:
[----:B--2---:R-:W2:Y:S01]  /*19850*/  LDS.128 R4, [R4+0x34510] ;  /* 0x0345100004047984 */ /* 0x004ea20000000c00 */
[----:B------:R-:W-:Y:S01]  /*19860*/  @!PT LDS RZ, [RZ] ;  /* 0x00000000fffff984 */ /* 0x000fe20000000800 */
[----:B------:R-:W-:Y:S01]  /*19870*/  @!PT LDS RZ, [RZ] ;  /* 0x00000000fffff984 */ /* 0x000fe20000000800 */
[----:B------:R-:W-:Y:S01]  /*19880*/  @!PT LDS RZ, [RZ] ;  /* 0x00000000fffff984 */ /* 0x000fe20000000800 */
[----:B------:R-:W-:Y:S01]  /*19890*/  @!PT LDS RZ, [RZ] ;  /* 0x00000000fffff984 */ /* 0x000fe20000000800 */
[----:B------:R3:W-:Y:S06]  /*198a0*/  MEMBAR.ALL.CTA ;  /* 0x0000000000007992 */ /* 0x0007ec0000008000 */
[----:B---3--:R-:W3:Y:S01]  /*198b0*/  FENCE.VIEW.ASYNC.S ;  /* 0x00000000000073c6 */ /* 0x008ee20000000000 */
[----:B--2---:R-:W-:Y:S01]  /*198c0*/  IMAD.MOV.U32 R17, RZ, RZ, R5 ;  /* 0x000000ffff117224 */ /* 0x004fe200078e0005 */
[----:B------:R-:W-:Y:S01]  /*198d0*/  MOV R16, R4 ;  /* 0x0000000400107202 */ /* 0x000fe20000000f00 */
[----:B---3--:R-:W-:Y:S06]  /*198e0*/  @!P4 BRA `(.L_x_305) ;  /* 0x000000000004c947 */ /* 0x008fec0003800000 */
[----:B------:R-:W-:Y:S01]  /*198f0*/  BPT.TRAP 0x1 ;  /* 0x000000040000795c */ /* 0x000fe20000300000 */
.L_x_305:
[----:B------:R-:W2:Y:S01]  /*19900*/  S2R R5, SR_CgaCtaId ;  /* 0x0000000000057919 */ /* 0x000ea20000008800 */
[----:B------:R-:W-:Y:S01]  /*19910*/  ISETP.NE.AND P0, PT, R7, RZ, PT ;  /* 0x000000ff0700720c */ /* 0x000fe20003f05270 */
[----:B-1----:R-:W-:Y:S01]  /*19920*/  VIADD R2, R3, 0x34440 ;  /* 0x0003444003027836 */ /* 0x002fe20000000000 */
[CC--:B------:R-:W-:Y:S02]  /*19930*/  ISETP.NE.AND P3, PT, R6.reuse, R18.reuse, PT ;  /* 0x000000120600720c */ /* 0x0c0fe40003f65270 */
[----:B------:R-:W-:Y:S02]  /*19940*/  ISETP.EQ.OR P0, PT, R6, R18, !P0 ;  /* 0x000000120600720c */ /* 0x000fe40004702670 */
[----:B--2---:R-:W-:-:S04]  /*19950*/  PRMT R2, R5, 0x654, R2 ;  /* 0x0000065405027816 */ /* 0x004fc80000000002 */
[----:B------:R1:W-:Y:S07]  /*19960*/  SYNCS.ARRIVE.TRANS64.RED.A1T0 RZ, [R2+URZ], RZ ;  /* 0x000000ff02ff79a7 */ /* 0x0003ee000810043f */
[----:B------:R-:W-:Y:S05]  /*19970*/  @P0 BRA `(.L_x_306) ;  /* 0x0000000400a40947 */ /* 0x000fea0003800000 */
[----:B-1----:R-:W1:Y:S02]  /*19980*/  LDC.64 R2, c[0x0][0x290] ;  /* 0x0000a400ff027b82 */ /* 0x002e640000000a00 */
[----:B-1----:R-:W-:-:S05]  /*19990*/  IMAD.WIDE R2, R6, 0xc, R2 ;  /* 0x0000000c06027825 */ /* 0x002fca00078e0202 */
[----:B------:R1:W5:Y:S01]  /*199a0*/  LDG.E R11, desc[UR38][R2.64+0x8] ;  /* 0x00000826020b7981 */ /* 0x000362000c1e1900 */
[----:B------:R-:W-:-:S03]  /*199b0*/  UMOV UR4, 0xffffffff ;  /* 0xffffffff00047882 */ /* 0x000fc60000000000 */
[----:B------:R-:W-:Y:S05]  /*199c0*/  BRA.DIV UR4, `(.L_x_307) ;  /* 0x0000003e04807947 */ /* 0x000fea000b800000 */
[----:B------:R-:W-:-:S13]  /*199d0*/  ELECT P6, URZ, PT ;  /* 0x00000000003f782f */ /* 0x000fda00038c0000 */
.L_x_407:
[----:B------:R-:W-:Y:S04]  /*199e0*/  BSSY B1, `(.L_x_308) ;  /* 0x000004f000017945 */ /* 0x000fe80003800000 */
[----:B------:R-:W-:Y:S05]  /*199f0*/  @!P6 BRA `(.L_x_309) ;  /* 0x000000040034e947 */ /* 0x000fea0003800000 */
[----:B------:R-:W-:Y:S01]  /*19a00*/  SHF.R.S32.HI R21, RZ, 0x1f, R6 ;  /* 0x0000001fff157819 */ /* 0x000fe20000011406 */
[----:B------:R-:W-:Y:S01]  /*19a10*/  ULDC.64 UR4, c[0x0][0x510] ;  /* 0x0001440000047ab9 */ /* 0x000fe20000000a00 */
[C---:B------:R-:W-:Y:S01]  /*19a20*/  SHF.L.U32 R20, R6.reuse, 0x3, RZ ;  /* 0x0000000306147819 */ /* 0x040fe200000006ff */
[----:B------:R-:W-:Y:S01]  /*19a30*/  ULDC.64 UR6, c[0x0][0x520] ;  /* 0x0001480000067ab9 */ /* 0x000fe20000000a00 */
[----:B------:R-:W-:Y:S01]  /*19a40*/  SHF.L.U64.HI R21, R6, 0x3, R21 ;  /* 0x0000000306157819 */ /* 0x000fe20000010215 */
[----:B------:R-:W2:Y:S01]  /*19a50*/  LDG.E R18, desc[UR38][R2.64] ;  /* 0x0000002602127981 */ /* 0x000ea2000c1e1900 */
[C---:B------:R-:W-:Y:S02]  /*19a60*/  IADD3 R8, P0, R20.reuse, UR4, RZ ;  /* 0x0000000414087c10 */ /* 0x040fe4000ff1e0ff */
[----:B------:R-:W-:Y:S02]  /*19a70*/  IADD3 R4, P4, R20, UR6, RZ ;  /* 0x0000000614047c10 */ /* 0x000fe4000ff9e0ff */
[C---:B------:R-:W-:Y:S01]  /*19a80*/  IADD3.X R9, R21.reuse, UR5, RZ, P0, !PT ;  /* 0x0000000515097c10 */ /* 0x040fe200087fe4ff */
[----:B------:R-:W-:Y:S01]  /*19a90*/  ULDC.64 UR4, c[0x0][0x518] ;  /* 0x0001460000047ab9 */ /* 0x000fe20000000a00 */
[----:B------:R-:W-:-:S03]  /*19aa0*/  IADD3.X R5, R21, UR7, RZ, P4, !PT ;  /* 0x0000000715057c10 */ /* 0x000fc6000a7fe4ff */
[----:B------:R-:W3:Y:S04]  /*19ab0*/  LDG.E.64 R14, desc[UR38][R8.64] ;  /* 0x00000026080e7981 */ /* 0x000ee8000c1e1b00 */
[----:B------:R4:W2:Y:S04]  /*19ac0*/  LDG.E.64 R12, desc[UR38][R4.64] ;  /* 0x00000026040c7981 */ /* 0x0008a8000c1e1b00 */
[----:B-1----:R-:W2:Y:S01]  /*19ad0*/  LDG.E R2, desc[UR38][R2.64+0x4] ;  /* 0x0000042602027981 */ /* 0x002ea2000c1e1900 */
[----:B----4-:R-:W-:-:S04]  /*19ae0*/  IADD3 R4, P0, R20, UR4, RZ ;  /* 0x0000000414047c10 */ /* 0x010fc8000ff1e0ff */
[----:B------:R-:W-:Y:S01]  /*19af0*/  IADD3.X R5, R21, UR5, RZ, P0, !PT ;  /* 0x0000000515057c10 */ /* 0x000fe200087fe4ff */
[----:B------:R-:W-:-:S04]  /*19b00*/  ULDC.64 UR4, c[0x0][0x528] ;  /* 0x00014a0000047ab9 */ /* 0x000fc80000000a00 */
[----:B------:R1:W4:Y:S02]  /*19b10*/  LDG.E.64 R8, desc[UR38][R4.64] ;  /* 0x0000002604087981 */ /* 0x000324000c1e1b00 */
[----:B-1----:R-:W-:-:S04]  /*19b20*/  IADD3 R4, P0, R20, UR4, RZ ;  /* 0x0000000414047c10 */ /* 0x002fc8000ff1e0ff */
[----:B------:R-:W-:-:S06]  /*19b30*/  IADD3.X R5, R21, UR5, RZ, P0, !PT ;  /* 0x0000000515057c10 */ /* 0x000fcc00087fe4ff */
[----:B------:R-:W4:Y:S04]  /*19b40*/  LDG.E.64 R4, desc[UR38][R4.64] ;  /* 0x0000002604047981 */ /* 0x000f28000c1e1b00 */
[----:B---3--:R-:W-:Y:S04]  /*19b50*/  STS.64 [UR28], R14 ;  /* 0x0000000eff007988 */ /* 0x008fe80008000a1c */
[----:B--2---:R-:W-:Y:S04]  /*19b60*/  STS.64 [UR29], R12 ;  /* 0x0000000cff007988 */ /* 0x004fe80008000a1d */
[----:B------:R-:W1:Y:S01]  /*19b70*/  LDS R20, [UR28+0x1c] ;  /* 0x00001c1cff147984 */ /* 0x000e620008000800 */
[----:B----4-:R-:W-:-:S04]  /*19b80*/  SHF.L.U64.HI R24, R8, 0x1, R9 ;  /* 0x0000000108187819 */ /* 0x010fc80000010209 */
[----:B------:R-:W-:-:S04]  /*19b90*/  LOP3.LUT R24, R24, 0x1fffffff, RZ, 0xc0, !PT ;  /* 0x1fffffff18187812 */ /* 0x000fc800078ec0ff */
[----:B------:R-:W-:-:S04]  /*19ba0*/  SHF.R.U32.HI R9, RZ, 0x4, R24 ;  /* 0x00000004ff097819 */ /* 0x000fc80000011618 */
[----:B-1----:R-:W-:-:S05]  /*19bb0*/  LOP3.LUT R9, R20, 0xf, R9, 0xb8, !PT ;  /* 0x0000000f14097812 */ /* 0x002fca00078eb809 */
[----:B------:R-:W-:Y:S04]  /*19bc0*/  STS [UR28+0x1c], R9 ;  /* 0x00001c09ff007988 */ /* 0x000fe8000800081c */
[----:B------:R-:W1:Y:S02]  /*19bd0*/  LDS R23, [UR28+0x1c] ;  /* 0x00001c1cff177984 */ /* 0x000e640008000800 */
[----:B-1----:R-:W-:-:S05]  /*19be0*/  LOP3.LUT R23, R23, 0xf0, RZ, 0xb8, !PT ;  /* 0x000000f017177812 */ /* 0x002fca00078eb8ff */
[----:B------:R-:W-:Y:S04]  /*19bf0*/  STS [UR28+0x1c], R23 ;  /* 0x00001c17ff007988 */ /* 0x000fe8000800081c */
[----:B------:R-:W1:Y:S01]  /*19c00*/  LDS R21, [UR28+0x1c] ;  /* 0x00001c1cff157984 */ /* 0x000e620008000800 */
[----:B------:R-:W-:-:S05]  /*19c10*/  IMAD.U32 R20, RZ, RZ, UR28 ;  /* 0x0000001cff147e24 */ /* 0x000fca000f8e00ff */
[----:B------:R-:W-:Y:S02]  /*19c20*/  SHF.R.U64 R20, R20, 0x4, RZ ;  /* 0x0000000414147819 */ /* 0x000fe400000012ff */
[----:B-1----:R-:W-:-:S05]  /*19c30*/  LOP3.LUT R21, R21, 0xf00, RZ, 0xb8, !PT ;  /* 0x00000f0015157812 */ /* 0x002fca00078eb8ff */
[----:B------:R-:W-:Y:S04]  /*19c40*/  STS.64 [UR28+0x18], R20 ;  /* 0x00001814ff007988 */ /* 0x000fe80008000a1c */
[----:B------:R-:W1:Y:S01]  /*19c50*/  LDS R25, [UR28+0x1c] ;  /* 0x00001c1cff197984 */ /* 0x000e620008000800 */
[----:B------:R-:W-:-:S04]  /*19c60*/  SHF.L.U32 R9, R8, 0x1, RZ ;  /* 0x0000000108097819 */ /* 0x000fc800000006ff */
[----:B------:R-:W-:Y:S01]  /*19c70*/  LOP3.LUT R9, R9, 0xfffffffe, RZ, 0xc0, !PT ;  /* 0xfffffffe09097812 */ /* 0x000fe200078ec0ff */
[----:B-----5:R-:W-:Y:S01]  /*19c80*/  VIADD R12, R11, 0xffffffff ;  /* 0xffffffff0b0c7836 */ /* 0x020fe20000000000 */
[----:B------:R-:W-:Y:S02]  /*19c90*/  CS2R R14, SRZ ;  /* 0x00000000000e7805 */ /* 0x000fe4000001ff00 */
[----:B------:R-:W-:Y:S02]  /*19ca0*/  IADD3 R13, R18, -0x1, RZ ;  /* 0xffffffff120d7810 */ /* 0x000fe40007ffe0ff */
[----:B------:R-:W-:Y:S01]  /*19cb0*/  SHF.R.U64 R9, R9, 0x4, R24 ;  /* 0x0000000409097819 */ /* 0x000fe20000001218 */
[----:B------:R-:W-:Y:S04]  /*19cc0*/  STS [UR28+0x10], R20 ;  /* 0x00001014ff007988 */ /* 0x000fe8000800081c */
[----:B------:R-:W-:Y:S04]  /*19cd0*/  STS [UR28+0x14], R20 ;  /* 0x00001414ff007988 */ /* 0x000fe8000800081c */
[----:B------:R-:W-:Y:S04]  /*19ce0*/  STS.128 [UR28+0x20], R12 ;  /* 0x0000200cff007988 */ /* 0x000fe80008000c1c */
[----:B------:R-:W-:Y:S04]  /*19cf0*/  STS [UR28+0xc], R9 ;  /* 0x00000c09ff007988 */ /* 0x000fe8000800081c */
[----:B------:R-:W-:Y:S01]  /*19d00*/  STS [UR28+0x30], RZ ;  /* 0x000030ffff007988 */ /* 0x000fe2000800081c */
[----:B-1----:R-:W-:-:S05]  /*19d10*/  LOP3.LUT R3, R25, 0xf000, RZ, 0xb8, !PT ;  /* 0x0000f00019037812 */ /* 0x002fca00078eb8ff */
[----:B------:R-:W-:Y:S04]  /*19d20*/  STS [UR28+0x1c], R3 ;  /* 0x00001c03ff007988 */ /* 0x000fe8000800081c */
[----:B------:R-:W1:Y:S01]  /*19d30*/  LDS R8, [UR29+0x1c] ;  /* 0x00001c1dff087984 */ /* 0x000e620008000800 */
[----:B------:R-:W-:-:S04]  /*19d40*/  SHF.L.U64.HI R18, R4, 0x1, R5 ;  /* 0x0000000104127819 */ /* 0x000fc80000010205 */
        /* <DEDUP_REMOVED lines=13> */
[----:B------:R-:W-:Y:S01]  /*19e20*/  SHF.L.U32 R3, R4, 0x1, RZ ;  /* 0x0000000104037819 */ /* 0x000fe200000006ff */
[----:B------:R-:W-:-:S03]  /*19e30*/  VIADD R13, R2, 0xffffffff ;  /* 0xffffffff020d7836 */ /* 0x000fc60000000000 */
[----:B------:R-:W-:-:S04]  /*19e40*/  LOP3.LUT R3, R3, 0xfffffffe, RZ, 0xc0, !PT ;  /* 0xfffffffe03037812 */ /* 0x000fc800078ec0ff */
[----:B------:R-:W-:Y:S01]  /*19e50*/  SHF.R.U64 R3, R3, 0x4, R18 ;  /* 0x0000000403037819 */ /* 0x000fe20000001212 */
[----:B------:R2:W-:Y:S04]  /*19e60*/  STS.128 [UR29+0x20], R12 ;  /* 0x0000200cff007988 */ /* 0x0005e80008000c1d */
[----:B------:R2:W-:Y:S04]  /*19e70*/  STS [UR29+0xc], R3 ;  /* 0x00000c03ff007988 */ /* 0x0005e8000800081d */
[----:B------:R2:W-:Y:S04]  /*19e80*/  STS [UR29+0x10], R8 ;  /* 0x00001008ff007988 */ /* 0x0005e8000800081d */
[----:B------:R2:W-:Y:S04]  /*19e90*/  STS [UR29+0x14], R8 ;  /* 0x00001408ff007988 */ /* 0x0005e8000800081d */
[----:B------:R-:W-:Y:S01]  /*19ea0*/  STS [UR29+0x30], RZ ;  /* 0x000030ffff007988 */ /* 0x000fe2000800081d */
[----:B-1----:R-:W-:-:S05]  /*19eb0*/  LOP3.LUT R2, R20, 0xf000, RZ, 0xb8, !PT ;  /* 0x0000f00014027812 */ /* 0x002fca00078eb8ff */
[----:B------:R2:W-:Y:S02]  /*19ec0*/  STS [UR29+0x1c], R2 ;  /* 0x00001c02ff007988 */ /* 0x0005e4000800081d */
.L_x_309:
[----:B------:R-:W-:Y:S05]  /*19ed0*/  BSYNC B1 ;  /* 0x0000000000017941 */ /* 0x000fea0003800000 */
.L_x_308:
[----:B------:R-:W-:-:S03]  /*19ee0*/  UMOV UR4, 0xffffffff ;  /* 0xffffffff00047882 */ /* 0x000fc60000000000 */
[----:B------:R-:W-:Y:S05]  /*19ef0*/  BRA.DIV UR4, `(.L_x_310) ;  /* 0x0000003a04547947 */ /* 0x000fea000b800000 */
[----:B------:R-:W-:Y:S01]  /*19f00*/  ELECT P6, URZ, PT ;  /* 0x00000000003f782f */ /* 0x000fe200038c0000 */
[----:B------:R-:W-:-:S12]  /*19f10*/  NOP ;  /* 0x0000000000007918 */ /* 0x000fd80000000000 */
.L_x_411:
[----:B-12---:R-:W1:Y:S02]  /*19f20*/  S2R R2, SR_LANEID ;  /* 0x0000000000027919 */ /* 0x006e640000000000 */
[----:B-1----:R-:W-:-:S04]  /*19f30*/  SHF.L.U32 R8, R2, 0x2, RZ ;  /* 0x0000000202087819 */ /* 0x002fc800000006ff */
[C---:B------:R-:W-:Y:S01]  /*19f40*/  IADD3 R4, P0, R8.reuse, UR16, RZ ;  /* 0x0000001008047c10 */ /* 0x040fe2000ff1e0ff */
[----:B------:R1:W2:Y:S01]  /*19f50*/  LDS R9, [R8+UR28] ;  /* 0x0000001c08097984 */ /* 0x0002a20008000800 */
[----:B------:R-:W-:-:S03]  /*19f60*/  IADD3 R2, P4, R8, UR18, RZ ;  /* 0x0000001208027c10 */ /* 0x000fc6000ff9e0ff */
[----:B------:R1:W3:Y:S01]  /*19f70*/  LDS R13, [R8+UR28+0x80] ;  /* 0x0000801c080d7984 */ /* 0x0002e20008000800 */
[----:B------:R-:W-:Y:S09]  /*19f80*/  @!P6 BRA `(.L_x_311) ;  /* 0x000000000008e947 */ /* 0x000ff20003800000 */
[----:B------:R0:W-:Y:S01]  /*19f90*/  UTMACMDFLUSH ;  /* 0x00000000000079b7 */ /* 0x0001e20000000000 */
[----:B------:R-:W-:-:S04]  /*19fa0*/  DEPBAR.LE SB0, 0x0 ;  /* 0x000080000000791a */ /* 0x000fc80000000000 */
.L_x_311:
[----:B------:R-:W-:Y:S01]  /*19fb0*/  IMAD.X R5, RZ, RZ, UR17, P0 ;  /* 0x00000011ff057e24 */ /* 0x000fe200080e06ff */
[----:B------:R-:W-:Y:S01]  /*19fc0*/  IADD3.X R3, RZ, UR19, RZ, P4, !PT ;  /* 0x00000013ff037c10 */ /* 0x000fe2000a7fe4ff */
[----:B------:R-:W-:Y:S05]  /*19fd0*/  WARPSYNC.ALL ;  /* 0x0000000000007948 */ /* 0x000fea0003800000 */
[----:B--2---:R2:W5:Y:S04]  /*19fe0*/  ATOMG.E.EXCH.STRONG.GPU PT, RZ, [R4], R9 ;  /* 0x0000000904ff73a8 */ /* 0x00456800041ee100 */
[----:B---3--:R2:W5:Y:S01]  /*19ff0*/  ATOMG.E.EXCH.STRONG.GPU PT, RZ, [R2], R13 ;  /* 0x0000000d02ff73a8 */ /* 0x00856200041ee100 */
[----:B------:R-:W-:-:S07]  /*1a000*/  IMAD.MOV.U32 R18, RZ, RZ, R6 ;  /* 0x000000ffff127224 */ /* 0x000fce00078e0006 */
.L_x_306:
[----:B------:R-:W-:Y:S02]  /*1a010*/  ISETP.NE.AND P4, PT, R7, RZ, PT ;  /* 0x000000ff0700720c */ /* 0x000fe40003f85270 */
[----:B------:R-:W-:Y:S02]  /*1a020*/  IADD3 R22, R22, 0x1, RZ ;  /* 0x0000000116167810 */ /* 0x000fe40007ffe0ff */
[----:B--2---:R-:W-:Y:S02]  /*1a030*/  SEL R3, RZ, 0x1, !P3 ;  /* 0x00000001ff037807 */ /* 0x004fe40005800000 */
[----:B------:R-:W-:-:S04]  /*1a040*/  ISETP.NE.AND P0, PT, R22, 0x8, PT ;  /* 0x000000081600780c */ /* 0x000fc80003f05270 */
[----:B-1----:R-:W-:Y:S02]  /*1a050*/  SEL R2, RZ, 0x1, P0 ;  /* 0x00000001ff027807 */ /* 0x002fe40000000000 */
[----:B------:R-:W-:Y:S02]  /*1a060*/  SEL R22, R22, RZ, P0 ;  /* 0x000000ff16167207 */ /* 0x000fe40000000000 */
[----:B------:R-:W-:Y:S02]  /*1a070*/  LOP3.LUT R19, R19, R2, RZ, 0x3c, !PT ;  /* 0x0000000213137212 */ /* 0x000fe400078e3cff */
[----:B------:R-:W-:Y:S01]  /*1a080*/  PRMT R2, RZ, 0x7610, R2 ;  /* 0x00007610ff027816 */ /* 0x000fe20000000002 */
[----:B------:R-:W-:Y:S06]  /*1a090*/  @P4 BRA `(.L_x_312) ;  /* 0xfffffff000604947 */ /* 0x000fec000383ffff */
[----:B------:R-:W-:Y:S05]  /*1a0a0*/  BSYNC B0 ;  /* 0x0000000000007941 */ /* 0x000fea0003800000 */
.L_x_292:
[----:B------:R-:W-:-:S03]  /*1a0b0*/  UMOV UR4, 0xffffffff ;  /* 0xffffffff00047882 */ /* 0x000fc60000000000 */
[----:B------:R-:W-:Y:S05]  /*1a0c0*/  BRA.DIV UR4, `(.L_x_313) ;  /* 0x0000003a04107947 */ /* 0x000fea000b800000 */
[----:B-----5:R-:W-:-:S13]  /*1a0d0*/  ELECT P6, URZ, PT ;  /* 0x00000000003f782f */ /* 0x020fda00038c0000 */
.L_x_414:
[----:B------:R-:W-:Y:S04]  /*1a0e0*/  BSSY B0, `(.L_x_314) ;  /* 0x0000018000007945 */ /* 0x000fe80003800000 */
[----:B------:R-:W-:Y:S05]  /*1a0f0*/  @!P6 BRA `(.L_x_315) ;  /* 0x000000000058e947 */ /* 0x000fea0003800000 */
[----:B------:R-:W-:-:S04]  /*1a100*/  ULOP3.LUT UR4, UR42, 0x2, URZ, 0xfc, !UPT ;  /* 0x000000022a047892 */ /* 0x000fc8000f8efc3f */
[----:B------:R-:W-:-:S06]  /*1a110*/  UISETP.NE.AND UP0, UPT, UR4, 0x3, UPT ;  /* 0x000000030400788c */ /* 0x000fcc000bf05270 */
[----:B------:R-:W-:-:S13]  /*1a120*/  PLOP3.LUT P0, PT, PT, PT, UP0, 0x80, 0x0 ;  /* 0x000000000000781c */ /* 0x000fda0003f0f008 */
[----:B------:R-:W-:Y:S05]  /*1a130*/  @!P0 BRA `(.L_x_316) ;  /* 0x0000000000048947 */ /* 0x000fea0003800000 */
[----:B------:R-:W-:Y:S01]  /*1a140*/  BPT.TRAP 0x1 ;  /* 0x000000040000795c */ /* 0x000fe20000300000 */
.L_x_316:
[----:B------:R-:W-:Y:S01]  /*1a150*/  IMAD.U32 R3, RZ, RZ, UR22 ;  /* 0x00000016ff037e24 */ /* 0x000fe2000f8e00ff */
[----:B------:R-:W-:-:S04]  /*1a160*/  SHF.L.U32 R2, R10, 0x1f, RZ ;  /* 0x0000001f0a027819 */ /* 0x000fc800000006ff */
[----:B------:R-:W-:-:S05]  /*1a170*/  IADD3 R3, R3, 0x34490, RZ ;  /* 0x0003449003037810 */ /* 0x000fca0007ffe0ff */
[C---:B------:R-:W-:Y:S01]  /*1a180*/  IMAD R7, R0.reuse, 0x8, R3 ;  /* 0x0000000800077824 */ /* 0x040fe200078e0203 */
[----:B------:R-:W-:-:S03]  /*1a190*/  IADD3 R0, R0, 0x1, RZ ;  /* 0x0000000100007810 */ /* 0x000fc60007ffe0ff */
[----:B------:R-:W1:Y:S01]  /*1a1a0*/  SYNCS.PHASECHK.TRANS64.TRYWAIT P0, [R7+URZ], R2 ;  /* 0x00000002070075a7 */ /* 0x000e62000800017f */
[----:B------:R-:W-:-:S04]  /*1a1b0*/  ISETP.NE.AND P1, PT, R0, 0x2, PT ;  /* 0x000000020000780c */ /* 0x000fc80003f25270 */
[----:B------:R-:W-:Y:S02]  /*1a1c0*/  SEL R5, RZ, 0x1, P1 ;  /* 0x00000001ff057807 */ /* 0x000fe40000800000 */
[----:B------:R-:W-:Y:S02]  /*1a1d0*/  SEL R0, R0, RZ, P1 ;  /* 0x000000ff00007207 */ /* 0x000fe40000800000 */
[----:B------:R-:W-:Y:S01]  /*1a1e0*/  LOP3.LUT R5, R10, R5, RZ, 0x3c, !PT ;  /* 0x000000050a057212 */ /* 0x000fe200078e3cff */
[----:B-1----:R-:W-:Y:S06]  /*1a1f0*/  @!P0 BRA `(.L_x_317) ;  /* 0x0000003400e48947 */ /* 0x002fec0003800000 */
.L_x_415:
[----:B------:R-:W-:Y:S01]  /*1a200*/  IMAD R3, R0, 0x8, R3 ;  /* 0x0000000800037824 */ /* 0x000fe200078e0203 */
[----:B------:R-:W-:-:S07]  /*1a210*/  SHF.L.U32 R0, R5, 0x1f, RZ ;  /* 0x0000001f05007819 */ /* 0x000fce00000006ff */
.L_x_318:
[----:B--2---:R2:W3:Y:S02]  /*1a220*/  SYNCS.PHASECHK.TRANS64.TRYWAIT P0, [R3+URZ], R0 ;  /* 0x00000000030075a7 */ /* 0x0044e4000800017f */
[----:B---3--:R-:W-:Y:S05]  /*1a230*/  @!P0 NANOSLEEP.SYNCS 0x989680 ;  /* 0x009896800000895d */ /* 0x008fea0003900000 */
[----:B------:R-:W3:Y:S02]  /*1a240*/  @!P0 SYNCS.PHASECHK.TRANS64 P0, [R3+URZ], R0 ;  /* 0x00000000030085a7 */ /* 0x000ee4000800007f */
[----:B---3--:R-:W-:Y:S05]  /*1a250*/  @!P0 BRA `(.L_x_318) ;  /* 0xfffffffc00f08947 */ /* 0x008fea000383ffff */
.L_x_315:
[----:B------:R-:W-:Y:S05]  /*1a260*/  BSYNC B0 ;  /* 0x0000000000007941 */ /* 0x000fea0003800000 */
.L_x_314:
[----:B------:R-:W-:Y:S05]  /*1a270*/  EXIT ;  /* 0x000000000000794d */ /* 0x000fea0003800000 */
.L_x_157:
[----:B------:R-:W-:Y:S01]  /*1a280*/  PLOP3.LUT P1, PT, PT, PT, UP3, 0x80, 0x0 ;  /* 0x000000000000781c */ /* 0x000fe20003f2f038 */
[----:B------:R-:W-:Y:S01]  /*1a290*/  ULDC UR20, c[0x0][0x10] ;  /* 0x0000040000147ab9 */ /* 0x000fe20000000800 */
[----:B------:R-:W-:Y:S01]  /*1a2a0*/  ULDC UR22, c[0x0][0x904] ;  /* 0x0002410000167ab9 */ /* 0x000fe20000000800 */
[----:B------:R-:W-:Y:S01]  /*1a2b0*/  UMOV UR19, 0xffffffff ;  /* 0xffffffff00137882 */ /* 0x000fe20000000000 */
[----:B------:R-:W-:Y:S01]  /*1a2c0*/  ULDC.64 UR12, c[0x0][0x8c8] ;  /* 0x00023200000c7ab9 */ /* 0x000fe20000000a00 */
[----:B------:R-:W-:Y:S01]  /*1a2d0*/  UIMAD.WIDE.U32 UR20, UR60, UR20, URZ ;  /* 0x000000143c1472a5 */ /* 0x000fe2000f8e003f */
[----:B------:R-:W-:Y:S01]  /*1a2e0*/  MOV R14, 0x1 ;  /* 0x00000001000e7802 */ /* 0x000fe20000000f00 */
[----:B------:R-:W-:Y:S01]  /*1a2f0*/  ULDC.64 UR14, c[0x0][0x8e0] ;  /* 0x00023800000e7ab9 */ /* 0x000fe20000000a00 */
[----:B------:R-:W-:Y:S01]  /*1a300*/  USHF.L.U32 UR23, UR19, UR22, URZ ;  /* 0x0000001613177299 */ /* 0x000fe2000800063f */
[----:B------:R-:W-:Y:S01]  /*1a310*/  IMAD.MOV.U32 R13, RZ, RZ, RZ ;  /* 0x000000ffff0d7224 */ /* 0x000fe200078e00ff */
[----:B------:R-:W-:Y:S01]  /*1a320*/  UIADD3 UR11, UP1, UR12, -0x1, URZ ;  /* 0xffffffff0c0b7890 */ /* 0x000fe2000ff3e03f */
[----:B------:R-:W-:-:S02]  /*1a330*/  ULDC UR19, c[0x0][0x14] ;  /* 0x0000050000137ab9 */ /* 0x000fc40000000800 */
[----:B------:R-:W1:Y:S01]  /*1a340*/  @P1 S2R R2, SR_CTAID.Y ;  /* 0x0000000000021919 */ /* 0x000e620000002600 */
[----:B------:R-:W-:Y:S02]  /*1a350*/  UIADD3 UR12, UP2, UR14, -0x1, URZ ;  /* 0xffffffff0e0c7890 */ /* 0x000fe4000ff5e03f */
[----:B------:R-:W-:Y:S02]  /*1a360*/  UIMAD.WIDE.U32 UR28, UR20, UR19, URZ ;  /* 0x00000013141c72a5 */ /* 0x000fe4000f8e003f */
[----:B------:R-:W-:Y:S01]  /*1a370*/  UIMAD UR21, UR21, UR19, URZ ;  /* 0x00000013151572a4 */ /* 0x000fe2000f8e023f */
[----:B------:R-:W-:Y:S01]  /*1a380*/  ULDC UR18, c[0x0][0x8a8] ;  /* 0x00022a0000127ab9 */ /* 0x000fe20000000800 */
[----:B------:R-:W-:Y:S01]  /*1a390*/  UMOV UR24, 0x1 ;  /* 0x0000000100187882 */ /* 0x000fe20000000000 */
[----:B------:R-:W-:Y:S02]  /*1a3a0*/  UIADD3.X UR14, UR15, -0x1, URZ, UP2, !UPT ;  /* 0xffffffff0f0e7890 */ /* 0x000fe400097fe43f */
[----:B------:R-:W-:-:S02]  /*1a3b0*/  UIADD3.X UR13, UR13, -0x1, URZ, UP1, !UPT ;  /* 0xffffffff0d0d7890 */ /* 0x000fc40008ffe43f */
[----:B------:R-:W-:Y:S02]  /*1a3c0*/  ULOP3.LUT UR15, UR59, 0x2, URZ, 0xfc, !UPT ;  /* 0x000000023b0f7892 */ /* 0x000fe4000f8efc3f */
[----:B------:R-:W-:Y:S02]  /*1a3d0*/  UIADD3 UR16, UR9, -0x1, URZ ;  /* 0xffffffff09107890 */ /* 0x000fe4000fffe03f */
[----:B------:R-:W-:Y:S02]  /*1a3e0*/  UIADD3 UR17, UR10, -0x1, URZ ;  /* 0xffffffff0a117890 */ /* 0x000fe4000fffe03f */
[----:B------:R-:W-:Y:S02]  /*1a3f0*/  UIADD3 UR18, UR18, -0x1, URZ ;  /* 0xffffffff12127890 */ /* 0x000fe4000fffe03f */
[----:B------:R-:W-:Y:S02]  /*1a400*/  USHF.L.U32 UR19, UR24, UR22, URZ ;  /* 0x0000001618137299 */ /* 0x000fe4000800063f */
[----:B------:R-:W-:-:S02]  /*1a410*/  ULOP3.LUT UR20, URZ, UR23, URZ, 0x33, !UPT ;  /* 0x000000173f147292 */ /* 0x000fc4000f8e333f */
[----:B------:R-:W-:Y:S01]  /*1a420*/  UIADD3 UR21, UR29, UR21, URZ ;  /* 0x000000151d157290 */ /* 0x000fe2000fffe03f */
[----:B-1----:R-:W-:-:S15]  /*1a430*/  @P1 R2UR UR52, R2 ;  /* 0x00000000023412ca */ /* 0x002fde00000e0000 */
.L_x_339:
[----:B------:R-:W1:Y:S01]  /*1a440*/  LDC.64 R2, c[0x0][0x8f8] ;  /* 0x00023e00ff027b82 */ /* 0x000e620000000a00 */
[----:B------:R-:W-:Y:S01]  /*1a450*/  UIADD3 UR8, UP1, UR8, UR28, URZ ;  /* 0x0000001c08087290 */ /* 0x000fe2000ff3e03f */
[----:B------:R-:W-:Y:S01]  /*1a460*/  ISETP.NE.AND P2, PT, R15, RZ, PT ;  /* 0x000000ff0f00720c */ /* 0x000fe20003f45270 */
[----:B------:R-:W-:Y:S01]  /*1a470*/  UMOV UR22, 0xffffffff ;  /* 0xffffffff00167882 */ /* 0x000fe20000000000 */
[----:B------:R-:W-:Y:S01]  /*1a480*/  UMOV UR23, 0xffffffff ;  /* 0xffffffff00177882 */ /* 0x000fe20000000000 */
[----:B------:R-:W-:Y:S01]  /*1a490*/  UIADD3.X UR7, UR7, UR21, URZ, UP1, !UPT ;  /* 0x0000001507077290 */ /* 0x000fe20008ffe43f */
[----:B------:R-:W-:Y:S01]  /*1a4a0*/  IMAD.MOV.U32 R19, RZ, RZ, RZ ;  /* 0x000000ffff137224 */ /* 0x000fe200078e00ff */
[----:B------:R-:W-:Y:S01]  /*1a4b0*/  UMOV UR24, 0xffffffff ;  /* 0xffffffff00187882 */ /* 0x000fe20000000000 */
[----:B-1----:R-:W-:-:S03]  /*1a4c0*/  ISETP.LE.U32.AND P1, PT, R2, UR8, PT ;  /* 0x0000000802007c0c */ /* 0x002fc6000bf23070 */
[----:B------:R-:W-:-:S04]  /*1a4d0*/  MOV R2, UR7 ;  /* 0x0000000700027c02 */ /* 0x000fc80008000f00 */
[----:B------:R-:W-:-:S13]  /*1a4e0*/  ISETP.GE.U32.AND.EX P1, PT, R2, R3, PT, P1 ;  /* 0x000000030200720c */ /* 0x000fda0003f26110 */
[----:B---345:R-:W-:Y:S05]  /*1a4f0*/  @P2 BRA P1, `(.L_x_319) ;  /* 0x0000001800442947 */ /* 0x038fea0000800000 */
[----:B------:R-:W-:-:S04]  /*1a500*/  IADD3 R2, P2, R6, UR5, RZ ;  /* 0x0000000506027c10 */ /* 0x000fc8000ff5e0ff */
[----:B------:R-:W-:Y:S02]  /*1a510*/  ISETP.GT.U32.AND P1, PT, R2, UR8, PT ;  /* 0x0000000802007c0c */ /* 0x000fe4000bf24070 */
[----:B------:R-:W-:-:S04]  /*1a520*/  IADD3.X R2, R7, UR6, RZ, P2, !PT ;  /* 0x0000000607027c10 */ /* 0x000fc800097fe4ff */
[----:B------:R-:W-:-:S13]  /*1a530*/  ISETP.GT.U32.AND.EX P1, PT, R2, UR7, PT, P1 ;  /* 0x0000000702007c0c */ /* 0x000fda000bf24110 */
[----:B------:R-:W-:Y:S05]  /*1a540*/  @P1 BRA `(.L_x_320) ;  /* 0x0000001400241947 */ /* 0x000fea0003800000 */
[----:B------:R-:W-:Y:S01]  /*1a550*/  IADD3 R11, R20, UR4, RZ ;  /* 0x00000004140b7c10 */ /* 0x000fe2000fffe0ff */
[----:B------:R-:W-:Y:S01]  /*1a560*/  ULDC UR22, c[0x0][0x910] ;  /* 0x0002440000167ab9 */ /* 0x000fe20000000800 */
[----:B------:R-:W-:Y:S01]  /*1a570*/  IMAD.MOV.U32 R23, RZ, RZ, R8 ;  /* 0x000000ffff177224 */ /* 0x000fe200078e0008 */
[----:B------:R-:W-:Y:S02]  /*1a580*/  MOV R16, R0 ;  /* 0x0000000000107202 */ /* 0x000fe40000000f00 */
[----:B------:R-:W-:-:S05]  /*1a590*/  VIADD R12, R11, 0x20 ;  /* 0x000000200b0c7836 */ /* 0x000fca0000000000 */
[----:B------:R-:W-:-:S13]  /*1a5a0*/  ISETP.GE.AND P1, PT, R12, UR22, PT ;  /* 0x000000160c007c0c */ /* 0x000fda000bf26270 */
[----:B------:R-:W1:Y:S01]  /*1a5b0*/  @!P1 LDC.64 R2, c[0x0][0x918] ;  /* 0x00024600ff029b82 */ /* 0x000e620000000a00 */
[----:B------:R-:W-:Y:S01]  /*1a5c0*/  @!P1 IADD3 R7, R11, 0x20, RZ ;  /* 0x000000200b079810 */ /* 0x000fe20007ffe0ff */
[----:B------:R-:W-:Y:S01]  /*1a5d0*/  BSSY B0, `(.L_x_321) ;  /* 0x0000064000007945 */ /* 0x000fe20003800000 */
[----:B------:R-:W-:-:S03]  /*1a5e0*/  IMAD.MOV.U32 R6, RZ, RZ, 0x7fffffff ;  /* 0x7fffffffff067424 */ /* 0x000fc600078e00ff */
[----:B-1----:R-:W-:-:S05]  /*1a5f0*/  @!P1 IMAD.WIDE R2, R7, 0xc, R2 ;  /* 0x0000000c07029825 */ /* 0x002fca00078e0202 */
[----:B------:R1:W5:Y:S04]  /*1a600*/  @!P1 LDG.E R8, desc[UR38][R2.64] ;  /* 0x0000002602089981 */ /* 0x000368000c1e1900 */
[----:B------:R1:W5:Y:S01]  /*1a610*/  @!P1 LDG.E R0, desc[UR38][R2.64+0x4] ;  /* 0x0000042602009981 */ /* 0x000362000c1e1900 */
[----:B------:R-:W-:Y:S02]  /*1a620*/  ISETP.GE.AND P1, PT, R11, UR22, PT ;  /* 0x000000160b007c0c */ /* 0x000fe4000bf26270 */
[----:B------:R-:W-:-:S11]  /*1a630*/  MOV R7, RZ ;  /* 0x000000ff00077202 */ /* 0x000fd60000000f00 */
[----:B-1----:R-:W-:Y:S05]  /*1a640*/  @P1 BRA `(.L_x_322) ;  /* 0x0000000400701947 */ /* 0x002fea0003800000 */
[----:B------:R-:W-:Y:S01]  /*1a650*/  IABS R7, R9 ;  /* 0x0000000900077213 */ /* 0x000fe20000000000 */
[----:B------:R-:W-:Y:S01]  /*1a660*/  ULDC UR23, c[0x0][0x8f0] ;  /* 0x00023c0000177ab9 */ /* 0x000fe20000000800 */
[----:B------:R-:W-:Y:S02]  /*1a670*/  IABS R6, R10 ;  /* 0x0000000a00067213 */ /* 0x000fe40000000000 */
[----:B------:R-:W1:Y:S01]  /*1a680*/  I2F.RP R3, R7 ;  /* 0x0000000700037306 */ /* 0x000e620000209400 */
[----:B------:R-:W-:Y:S02]  /*1a690*/  PLOP3.LUT P3, PT, PT, PT, UP0, 0x80, 0x0 ;  /* 0x000000000000781c */ /* 0x000fe40003f6f008 */
[C---:B------:R-:W-:Y:S02]  /*1a6a0*/  IADD3 R22, P2, R16.reuse, UR12, RZ ;  /* 0x0000000c10167c10 */ /* 0x040fe4000ff5e0ff */
[C---:B------:R-:W-:Y:S02]  /*1a6b0*/  IADD3 R21, P1, R23.reuse, UR11, RZ ;  /* 0x0000000b17157c10 */ /* 0x040fe4000ff3e0ff */
[----:B------:R-:W-:Y:S01]  /*1a6c0*/  LEA.HI.X.SX32 R25, R16, UR14, 0x1, P2 ;  /* 0x0000000e10197c11 */ /* 0x000fe200090f0eff */
[----:B------:R-:W3:Y:S01]  /*1a6d0*/  I2F.RP R2, R6 ;  /* 0x0000000600027306 */ /* 0x000ee20000209400 */
[----:B------:R-:W-:-:S07]  /*1a6e0*/  LEA.HI.X.SX32 R24, R23, UR13, 0x1, P1 ;  /* 0x0000000d17187c11 */ /* 0x000fce00088f0eff */
[----:B-1----:R-:W1:Y:S08]  /*1a6f0*/  MUFU.RCP R3, R3 ;  /* 0x0000000300037308 */ /* 0x002e700000001000 */
[----:B---3--:R-:W3:Y:S01]  /*1a700*/  MUFU.RCP R2, R2 ;  /* 0x0000000200027308 */ /* 0x008ee20000001000 */
[----:B-1----:R-:W-:-:S07]  /*1a710*/  VIADD R19, R3, 0xffffffe ;  /* 0x0ffffffe03137836 */ /* 0x002fce0000000000 */
[----:B------:R-:W1:Y:S01]  /*1a720*/  F2I.FTZ.U32.TRUNC.NTZ R19, R19 ;  /* 0x0000001300137305 */ /* 0x000e62000021f000 */
[----:B---3--:R-:W-:-:S07]  /*1a730*/  IADD3 R17, R2, 0xffffffe, RZ ;  /* 0x0ffffffe02117810 */ /* 0x008fce0007ffe0ff */
[----:B------:R-:W3:Y:S01]  /*1a740*/  F2I.FTZ.U32.TRUNC.NTZ R17, R17 ;  /* 0x0000001100117305 */ /* 0x000ee2000021f000 */
[----:B-1----:R-:W-:Y:S01]  /*1a750*/  IMAD.MOV R18, RZ, RZ, -R19 ;  /* 0x000000ffff127224 */ /* 0x002fe200078e0a13 */
[----:B---3--:R-:W-:Y:S01]  /*1a760*/  IADD3 R16, RZ, -R17, RZ ;  /* 0x80000011ff107210 */ /* 0x008fe20007ffe0ff */
[----:B------:R-:W-:Y:S06]  /*1a770*/  @!P3 BRA `(.L_x_323) ;  /* 0x000000000034b947 */ /* 0x000fec0003800000 */
[----:B------:R-:W-:Y:S01]  /*1a780*/  ULDC UR4, c[0x0][0x8dc] ;  /* 0x0002370000047ab9 */ /* 0x000fe20000000800 */
[----:B------:R-:W-:Y:S01]  /*1a790*/  ULDC.64 UR24, c[0x0][0x8d0] ;  /* 0x0002340000187ab9 */ /* 0x000fe20000000a00 */
[----:B------:R-:W-:-:S05]  /*1a7a0*/  IADD3 R3, P1, R21, UR4, RZ ;  /* 0x0000000415037c10 */ /* 0x000fca000ff3e0ff */
[----:B------:R-:W-:-:S04]  /*1a7b0*/  IMAD.X R21, RZ, RZ, R24, P1 ;  /* 0x000000ffff157224 */ /* 0x000fc800008e0618 */
[----:B------:R-:W-:-:S04]  /*1a7c0*/  IMAD.WIDE.U32 R4, R21, UR24, RZ ;  /* 0x0000001815047c25 */ /* 0x000fc8000f8e00ff */
[----:B------:R-:W-:-:S04]  /*1a7d0*/  IMAD.WIDE.U32 R4, P1, R3, UR25, R4 ;  /* 0x0000001903047c25 */ /* 0x000fc8000f820004 */
[----:B------:R-:W-:-:S04]  /*1a7e0*/  IMAD.WIDE.U32 R2, R3, UR24, RZ ;  /* 0x0000001803027c25 */ /* 0x000fc8000f8e00ff */
[----:B------:R-:W-:Y:S01]  /*1a7f0*/  IMAD.MOV.U32 R2, RZ, RZ, R5 ;  /* 0x000000ffff027224 */ /* 0x000fe200078e0005 */
[----:B------:R-:W-:Y:S02]  /*1a800*/  IADD3 RZ, P2, R3, R4, RZ ;  /* 0x0000000403ff7210 */ /* 0x000fe40007f5e0ff */
[----:B------:R-:W-:-:S03]  /*1a810*/  IADD3.X R3, RZ, RZ, RZ, P1, !PT ;  /* 0x000000ffff037210 */ /* 0x000fc60000ffe4ff */
[----:B------:R-:W-:-:S04]  /*1a820*/  IMAD.WIDE.U32.X R2, R21, UR25, R2, P2 ;  /* 0x0000001915027c25 */ /* 0x000fc800090e0402 */
[----:B------:R-:W-:Y:S01]  /*1a830*/  IMAD.MOV.U32 R24, RZ, RZ, R3 ;  /* 0x000000ffff187224 */ /* 0x000fe200078e0003 */
[----:B------:R-:W-:-:S07]  /*1a840*/  MOV R21, R2 ;  /* 0x0000000200157202 */ /* 0x000fce0000000f00 */
.L_x_323:
[----:B------:R-:W-:Y:S05]  /*1a850*/  @!P0 BRA `(.L_x_324) ;  /* 0x0000000000348947 */ /* 0x000fea0003800000 */
[----:B------:R-:W-:Y:S01]  /*1a860*/  ULDC UR4, c[0x0][0x8f4] ;  /* 0x00023d0000047ab9 */ /* 0x000fe20000000800 */
[----:B------:R-:W-:Y:S01]  /*1a870*/  ULDC.64 UR24, c[0x0][0x8e8] ;  /* 0x00023a0000187ab9 */ /* 0x000fe20000000a00 */
[----:B------:R-:W-:-:S04]  /*1a880*/  IADD3 R3, P1, R22, UR4, RZ ;  /* 0x0000000416037c10 */ /* 0x000fc8000ff3e0ff */
[----:B------:R-:W-:-:S05]  /*1a890*/  IADD3.X R23, RZ, R25, RZ, P1, !PT ;  /* 0x00000019ff177210 */ /* 0x000fca0000ffe4ff */
[----:B------:R-:W-:-:S04]  /*1a8a0*/  IMAD.WIDE.U32 R4, R23, UR24, RZ ;  /* 0x0000001817047c25 */ /* 0x000fc8000f8e00ff */
[----:B------:R-:W-:-:S04]  /*1a8b0*/  IMAD.WIDE.U32 R4, P1, R3, UR25, R4 ;  /* 0x0000001903047c25 */ /* 0x000fc8000f820004 */
[----:B------:R-:W-:Y:S01]  /*1a8c0*/  IMAD.WIDE.U32 R2, R3, UR24, RZ ;  /* 0x0000001803027c25 */ /* 0x000fe2000f8e00ff */
[----:B------:R-:W-:-:S04]  /*1a8d0*/  MOV R2, R5 ;  /* 0x0000000500027202 */ /* 0x000fc80000000f00 */
[----:B------:R-:W-:Y:S01]  /*1a8e0*/  IADD3 RZ, P2, R3, R4, RZ ;  /* 0x0000000403ff7210 */ /* 0x000fe20007f5e0ff */
[----:B------:R-:W-:-:S04]  /*1a8f0*/  IMAD.X R3, RZ, RZ, RZ, P1 ;  /* 0x000000ffff037224 */ /* 0x000fc800008e06ff */
[----:B------:R-:W-:-:S04]  /*1a900*/  IMAD.WIDE.U32.X R2, R23, UR25, R2, P2 ;  /* 0x0000001917027c25 */ /* 0x000fc800090e0402 */
[----:B------:R-:W-:Y:S01]  /*1a910*/  IMAD.MOV.U32 R22, RZ, RZ, R2 ;  /* 0x000000ffff167224 */ /* 0x000fe200078e0002 */
[----:B------:R-:W-:-:S07]  /*1a920*/  MOV R25, R3 ;  /* 0x0000000300197202 */ /* 0x000fce0000000f00 */
.L_x_324:
[----:B------:R-:W-:Y:S01]  /*1a930*/  MOV R3, R19 ;  /* 0x0000001300037202 */ /* 0x000fe20000000f00 */
[----:B------:R-:W-:Y:S01]  /*1a940*/  IMAD R18, R18, R7, RZ ;  /* 0x0000000712127224 */ /* 0x000fe200078e02ff */
[----:B------:R-:W-:Y:S01]  /*1a950*/  ULDC UR4, c[0x0][0x8d8] ;  /* 0x0002360000047ab9 */ /* 0x000fe20000000800 */
[----:B------:R-:W-:Y:S01]  /*1a960*/  IMAD.MOV.U32 R2, RZ, RZ, RZ ;  /* 0x000000ffff027224 */ /* 0x000fe200078e00ff */
[----:B------:R-:W-:Y:S01]  /*1a970*/  SHF.R.U64 R21, R21, UR4, R24 ;  /* 0x0000000415157c19 */ /* 0x000fe20008001218 */
[----:B------:R-:W-:Y:S01]  /*1a980*/  IMAD R4, R16, R6, RZ ;  /* 0x0000000610047224 */ /* 0x000fe200078e02ff */
[----:B------:R-:W-:Y:S01]  /*1a990*/  SHF.R.U64 R22, R22, UR23, R25 ;  /* 0x0000001716167c19 */ /* 0x000fe20008001219 */
[----:B------:R-:W-:Y:S01]  /*1a9a0*/  IMAD.HI.U32 R19, R19, R18, R2 ;  /* 0x0000001213137227 */ /* 0x000fe200078e0002 */
[----:B------:R-:W-:Y:S02]  /*1a9b0*/  IABS R18, R9 ;  /* 0x0000000900127213 */ /* 0x000fe40000000000 */
[----:B------:R-:W-:Y:S01]  /*1a9c0*/  PLOP3.LUT P5, PT, PT, PT, UP3, 0x80, 0x0 ;  /* 0x000000000000781c */ /* 0x000fe20003faf038 */
[----:B------:R-:W-:-:S02]  /*1a9d0*/  IMAD.MOV.U32 R3, RZ, RZ, R17 ;  /* 0x000000ffff037224 */ /* 0x000fc400078e0011 */
[----:B------:R-:W-:Y:S01]  /*1a9e0*/  VIADD R16, R21, UR16 ;  /* 0x0000001015107c36 */ /* 0x000fe20008000000 */
[----:B------:R-:W-:Y:S01]  /*1a9f0*/  IADD3 R21, RZ, -R18, RZ ;  /* 0x80000012ff157210 */ /* 0x000fe20007ffe0ff */
[----:B------:R-:W-:Y:S01]  /*1aa00*/  IMAD.HI.U32 R2, R17, R4, R2 ;  /* 0x0000000411027227 */ /* 0x000fe200078e0002 */
[----:B------:R-:W-:Y:S02]  /*1aa10*/  IADD3 R17, R22, UR17, RZ ;  /* 0x0000001116117c10 */ /* 0x000fe4000fffe0ff */
[----:B------:R-:W-:Y:S02]  /*1aa20*/  IABS R3, R10 ;  /* 0x0000000a00037213 */ /* 0x000fe40000000000 */
[----:B------:R-:W-:Y:S02]  /*1aa30*/  IABS R4, R17 ;  /* 0x0000001100047213 */ /* 0x000fe40000000000 */
[----:B------:R-:W-:Y:S01]  /*1aa40*/  IABS R5, R16 ;  /* 0x0000001000057213 */ /* 0x000fe20000000000 */
[----:B------:R-:W-:-:S02]  /*1aa50*/  IMAD.MOV R18, RZ, RZ, -R3 ;  /* 0x000000ffff127224 */ /* 0x000fc400078e0a03 */
[----:B------:R-:W-:-:S04]  /*1aa60*/  IMAD.HI.U32 R3, R19, R4, RZ ;  /* 0x0000000413037227 */ /* 0x000fc800078e00ff */
[----:B------:R-:W-:-:S04]  /*1aa70*/  IMAD.HI.U32 R2, R2, R5, RZ ;  /* 0x0000000502027227 */ /* 0x000fc800078e00ff */
[----:B------:R-:W-:Y:S02]  /*1aa80*/  IMAD R4, R3, R21, R4 ;  /* 0x0000001503047224 */ /* 0x000fe400078e0204 */
[----:B------:R-:W-:-:S03]  /*1aa90*/  IMAD R3, R2, R18, R5 ;  /* 0x0000001202037224 */ /* 0x000fc600078e0205 */
[----:B------:R-:W-:Y:S02]  /*1aaa0*/  ISETP.GT.U32.AND P2, PT, R7, R4, PT ;  /* 0x000000040700720c */ /* 0x000fe40003f44070 */
[----:B------:R-:W-:-:S11]  /*1aab0*/  ISETP.GT.U32.AND P1, PT, R6, R3, PT ;  /* 0x000000030600720c */ /* 0x000fd60003f24070 */
[----:B------:R-:W-:Y:S02]  /*1aac0*/  @!P2 IADD3 R4, R4, -R7, RZ ;  /* 0x800000070404a210 */ /* 0x000fe40007ffe0ff */
[----:B------:R-:W-:Y:S01]  /*1aad0*/  @!P1 IMAD.IADD R3, R3, 0x1, -R6 ;  /* 0x0000000103039824 */ /* 0x000fe200078e0a06 */
[----:B------:R-:W-:Y:S02]  /*1aae0*/  ISETP.GE.AND P2, PT, R17, RZ, PT ;  /* 0x000000ff1100720c */ /* 0x000fe40003f46270 */
[----:B------:R-:W-:Y:S02]  /*1aaf0*/  ISETP.GT.U32.AND P4, PT, R7, R4, PT ;  /* 0x000000040700720c */ /* 0x000fe40003f84070 */
[----:B------:R-:W-:Y:S02]  /*1ab00*/  ISETP.GT.U32.AND P3, PT, R6, R3, PT ;  /* 0x000000030600720c */ /* 0x000fe40003f64070 */
[----:B------:R-:W-:-:S09]  /*1ab10*/  ISETP.GE.AND P1, PT, R16, RZ, PT ;  /* 0x000000ff1000720c */ /* 0x000fd20003f26270 */
[----:B------:R-:W-:Y:S02]  /*1ab20*/  @!P4 IADD3 R4, R4, -R7, RZ ;  /* 0x800000070404c210 */ /* 0x000fe40007ffe0ff */
[----:B------:R-:W-:Y:S01]  /*1ab30*/  @!P3 IMAD.IADD R3, R3, 0x1, -R6 ;  /* 0x000000010303b824 */ /* 0x000fe200078e0a06 */
[----:B------:R-:W-:Y:S02]  /*1ab40*/  ISETP.NE.AND P4, PT, RZ, UR10, PT ;  /* 0x0000000aff007c0c */ /* 0x000fe4000bf85270 */
[----:B------:R-:W-:Y:S01]  /*1ab50*/  ISETP.NE.AND P3, PT, RZ, UR9, PT ;  /* 0x00000009ff007c0c */ /* 0x000fe2000bf65270 */
[----:B------:R-:W-:Y:S01]  /*1ab60*/  @!P1 IMAD.MOV R3, RZ, RZ, -R3 ;  /* 0x000000ffff039224 */ /* 0x000fe200078e0a03 */
[----:B------:R-:W-:-:S09]  /*1ab70*/  @!P2 IADD3 R4, -R4, RZ, RZ ;  /* 0x000000ff0404a210 */ /* 0x000fd20007ffe1ff */
[----:B------:R-:W-:Y:S02]  /*1ab80*/  @!P4 LOP3.LUT R4, RZ, UR10, RZ, 0x33, !PT ;  /* 0x0000000aff04cc12 */ /* 0x000fe4000f8e33ff */
[----:B------:R-:W-:Y:S02]  /*1ab90*/  @!P3 LOP3.LUT R3, RZ, UR9, RZ, 0x33, !PT ;  /* 0x00000009ff03bc12 */ /* 0x000fe4000f8e33ff */
[----:B------:R-:W-:-:S03]  /*1aba0*/  IADD3 R4, R17, -R4, RZ ;  /* 0x8000000411047210 */ /* 0x000fc60007ffe0ff */
[----:B------:R-:W-:-:S04]  /*1abb0*/  IMAD.IADD R3, R16, 0x1, -R3 ;  /* 0x0000000110037824 */ /* 0x000fc800078e0a03 */
[----:B------:R-:W-:Y:S01]  /*1abc0*/  IMAD R6, R3, R4, RZ ;  /* 0x0000000403067224 */ /* 0x000fe200078e02ff */
[----:B------:R-:W-:-:S04]  /*1abd0*/  SEL R2, R4, R3, !P5 ;  /* 0x0000000304027207 */ /* 0x000fc80006800000 */
[----:B------:R-:W-:Y:S02]  /*1abe0*/  SHF.R.S32.HI R5, RZ, 0x1f, R2 ;  /* 0x0000001fff057819 */ /* 0x000fe40000011402 */
[----:B------:R-:W-:Y:S02]  /*1abf0*/  SHF.R.S32.HI R7, RZ, 0x1f, R6 ;  /* 0x0000001fff077819 */ /* 0x000fe40000011406 */
[----:B------:R-:W-:-:S07]  /*1ac00*/  MOV R4, R2 ;  /* 0x0000000200047202 */ /* 0x000fce0000000f00 */
.L_x_322:
[----:B--2---:R-:W-:Y:S05]  /*1ac10*/  BSYNC B0 ;  /* 0x0000000000007941 */ /* 0x004fea0003800000 */
.L_x_321:
[----:B------:R-:W1:Y:S01]  /*1ac20*/  SHFL.UP PT, R3, R6, 0x1, RZ ;  /* 0x0420000006037989 */ /* 0x000e6200000e00ff */
[----:B------:R-:W-:-:S03]  /*1ac30*/  ISETP.NE.AND P1, PT, R20, RZ, PT ;  /* 0x000000ff1400720c */ /* 0x000fc60003f25270 */
[----:B------:R-:W2:Y:S01]  /*1ac40*/  SHFL.UP PT, R2, R7, 0x1, RZ ;  /* 0x0420000007027989 */ /* 0x000ea200000e00ff */
[----:B-1----:R-:W-:Y:S02]  /*1ac50*/  SEL R3, R3, RZ, P1 ;  /* 0x000000ff03037207 */ /* 0x002fe40000800000 */
[----:B--2---:R-:W-:Y:S02]  /*1ac60*/  SEL R2, R2, RZ, P1 ;  /* 0x000000ff02027207 */ /* 0x004fe40000800000 */
[----:B------:R-:W-:-:S05]  /*1ac70*/  IADD3 R18, P2, R3, R6, RZ ;  /* 0x0000000603127210 */ /* 0x000fca0007f5e0ff */
[----:B------:R-:W-:Y:S01]  /*1ac80*/  IMAD.X R19, R2, 0x1, R7, P2 ;  /* 0x0000000102137824 */ /* 0x000fe200010e0607 */
[----:B------:R-:W1:Y:S01]  /*1ac90*/  SHFL.UP PT, R3, R18, 0x2, RZ ;  /* 0x0440000012037989 */ /* 0x000e6200000e00ff */
[----:B------:R-:W-:-:S03]  /*1aca0*/  ISETP.GE.U32.AND P2, PT, R20, 0x2, PT ;  /* 0x000000021400780c */ /* 0x000fc60003f46070 */
[----:B------:R-:W2:Y:S01]  /*1acb0*/  SHFL.UP PT, R2, R19, 0x2, RZ ;  /* 0x0440000013027989 */ /* 0x000ea200000e00ff */
[----:B-1----:R-:W-:-:S04]  /*1acc0*/  SEL R3, R3, RZ, P2 ;  /* 0x000000ff03037207 */ /* 0x002fc80001000000 */
[----:B------:R-:W-:Y:S02]  /*1acd0*/  IADD3 R16, P3, R3, R18, RZ ;  /* 0x0000001203107210 */ /* 0x000fe40007f7e0ff */
[----:B--2---:R-:W-:-:S03]  /*1ace0*/  SEL R2, R2, RZ, P2 ;  /* 0x000000ff02027207 */ /* 0x004fc60001000000 */
[----:B------:R-:W1:Y:S01]  /*1acf0*/  SHFL.UP PT, R3, R16, 0x4, RZ ;  /* 0x0480000010037989 */ /* 0x000e6200000e00ff */
[----:B------:R-:W-:Y:S02]  /*1ad00*/  IADD3.X R17, R2, R19, RZ, P3, !PT ;  /* 0x0000001302117210 */ /* 0x000fe40001ffe4ff */
[----:B------:R-:W-:-:S03]  /*1ad10*/  ISETP.GE.U32.AND P3, PT, R20, 0x4, PT ;  /* 0x000000041400780c */ /* 0x000fc60003f66070 */
[----:B------:R-:W2:Y:S01]  /*1ad20*/  SHFL.UP PT, R2, R17, 0x4, RZ ;  /* 0x0480000011027989 */ /* 0x000ea200000e00ff */
[----:B-1----:R-:W-:-:S04]  /*1ad30*/  SEL R3, R3, RZ, P3 ;  /* 0x000000ff03037207 */ /* 0x002fc80001800000 */
[----:B------:R-:W-:Y:S02]  /*1ad40*/  IADD3 R18, P4, R3, R16, RZ ;  /* 0x0000001003127210 */ /* 0x000fe40007f9e0ff */
[----:B--2---:R-:W-:-:S03]  /*1ad50*/  SEL R2, R2, RZ, P3 ;  /* 0x000000ff02027207 */ /* 0x004fc60001800000 */
[----:B------:R-:W1:Y:S02]  /*1ad60*/  SHFL.UP PT, R3, R18, 0x8, RZ ;  /* 0x0500000012037989 */ /* 0x000e6400000e00ff */
[----:B------:R-:W-:Y:S01]  /*1ad70*/  IMAD.X R19, R2, 0x1, R17, P4 ;  /* 0x0000000102137824 */ /* 0x000fe200020e0611 */
[----:B------:R-:W-:-:S04]  /*1ad80*/  ISETP.GE.U32.AND P4, PT, R20, 0x8, PT ;  /* 0x000000081400780c */ /* 0x000fc80003f86070 */
        /* <DEDUP_REMOVED lines=10> */
[----:B--2---:R-:W-:-:S05]  /*1ae30*/  SEL R2, R2, RZ, P5 ;  /* 0x000000ff02027207 */ /* 0x004fca0002800000 */
[----:B------:R-:W-:Y:S01]  /*1ae40*/  IMAD.X R18, R2, 0x1, R17, P6 ;  /* 0x0000000102127824 */ /* 0x000fe200030e0611 */
[----:B------:R-:W-:-:S04]  /*1ae50*/  IADD3 R2, P6, R19, UR5, RZ ;  /* 0x0000000513027c10 */ /* 0x000fc8000ffde0ff */
[----:B------:R-:W-:Y:S02]  /*1ae60*/  IADD3.X R3, R18, UR6, RZ, P6, !PT ;  /* 0x0000000612037c10 */ /* 0x000fe4000b7fe4ff */
[----:B------:R-:W-:-:S04]  /*1ae70*/  ISETP.GT.U32.AND P6, PT, R2, UR8, PT ;  /* 0x0000000802007c0c */ /* 0x000fc8000bfc4070 */
[----:B------:R-:W-:-:S13]  /*1ae80*/  ISETP.GT.U32.AND.EX P6, PT, R3, UR7, PT, P6 ;  /* 0x0000000703007c0c */ /* 0x000fda000bfc4160 */
[----:B------:R-:W-:-:S04]  /*1ae90*/  VOTE.ANY R16, PT, P6 ;  /* 0x0000000000107806 */ /* 0x000fc800030e0100 */
[----:B------:R-:W-:-:S13]  /*1aea0*/  ISETP.NE.AND P6, PT, R16, RZ, PT ;  /* 0x000000ff1000720c */ /* 0x000fda0003fc5270 */
[----:B------:R-:W-:Y:S05]  /*1aeb0*/  @P6 BRA `(.L_x_325) ;  /* 0x0000000800786947 */ /* 0x000fea0003800000 */
[----:B------:R-:W-:Y:S01]  /*1aec0*/  MOV R19, R2 ;  /* 0x0000000200137202 */ /* 0x000fe20000000f00 */
[----:B------:R-:W-:Y:S01]  /*1aed0*/  IMAD.MOV.U32 R21, RZ, RZ, R3 ;  /* 0x000000ffff157224 */ /* 0x000fe200078e0003 */
[----:B------:R-:W-:Y:S01]  /*1aee0*/  ULDC UR22, c[0x0][0x910] ;  /* 0x0002440000167ab9 */ /* 0x000fe20000000800 */
[----:B------:R-:W-:Y:S01]  /*1aef0*/  ULDC UR23, c[0x0][0x8f4] ;  /* 0x00023d0000177ab9 */ /* 0x000fe20000000800 */
[----:B------:R-:W-:Y:S01]  /*1af00*/  ULDC UR4, c[0x0][0x8dc] ;  /* 0x0002370000047ab9 */ /* 0x000fe20000000800 */
[----:B------:R-:W-:Y:S01]  /*1af10*/  ULDC UR30, c[0x0][0x8d8] ;  /* 0x00023600001e7ab9 */ /* 0x000fe20000000800 */
[----:B------:R-:W-:Y:S01]  /*1af20*/  ULDC UR31, c[0x0][0x8f0] ;  /* 0x00023c00001f7ab9 */ /* 0x000fe20000000800 */
[----:B------:R-:W-:Y:S01]  /*1af30*/  ULDC.64 UR24, c[0x0][0x8d0] ;  /* 0x0002340000187ab9 */ /* 0x000fe20000000a00 */
[----:B------:R-:W-:-:S05]  /*1af40*/  ULDC.64 UR26, c[0x0][0x8e8] ;  /* 0x00023a00001a7ab9 */ /* 0x000fca0000000a00 */
.L_x_330:
[----:B------:R-:W-:Y:S01]  /*1af50*/  MOV R11, R12 ;  /* 0x0000000c000b7202 */ /* 0x000fe20000000f00 */
[----:B------:R-:W-:Y:S01]  /*1af60*/  VIADD R12, R12, 0x20 ;  /* 0x000000200c0c7836 */ /* 0x000fe20000000000 */
[----:B-----5:R-:W-:Y:S01]  /*1af70*/  MOV R17, R0 ;  /* 0x0000000000117202 */ /* 0x020fe20000000f00 */
[----:B------:R-:W-:-:S03]  /*1af80*/  IMAD.MOV.U32 R16, RZ, RZ, R8 ;  /* 0x000000ffff107224 */ /* 0x000fc600078e0008 */
[----:B------:R-:W-:-:S13]  /*1af90*/  ISETP.GE.AND P6, PT, R12, UR22, PT ;  /* 0x000000160c007c0c */ /* 0x000fda000bfc6270 */
[----:B------:R-:W1:Y:S01]  /*1afa0*/  @!P6 LDC.64 R2, c[0x0][0x918] ;  /* 0x00024600ff02eb82 */ /* 0x000e620000000a00 */
[----:B------:R-:W2:Y:S01]  /*1afb0*/  SHFL.IDX PT, R21, R21, 0x1f, 0x1f ;  /* 0x03e01f0015157f89 */ /* 0x000ea200000e0000 */
[----:B------:R-:W-:-:S03]  /*1afc0*/  @!P6 IADD3 R7, R11, 0x20, RZ ;  /* 0x000000200b07e810 */ /* 0x000fc60007ffe0ff */
[----:B------:R-:W3:Y:S01]  /*1afd0*/  SHFL.IDX PT, R19, R19, 0x1f, 0x1f ;  /* 0x03e01f0013137f89 */ /* 0x000ee200000e0000 */
[----:B------:R-:W-:Y:S01]  /*1afe0*/  BSSY B0, `(.L_x_326) ;  /* 0x0000064000007945 */ /* 0x000fe20003800000 */
[----:B-1----:R-:W-:-:S05]  /*1aff0*/  @!P6 IMAD.WIDE R2, R7, 0xc, R2 ;  /* 0x0000000c0702e825 */ /* 0x002fca00078e0202 */
[----:B------:R1:W5:Y:S04]  /*1b000*/  @!P6 LDG.E R8, desc[UR38][R2.64] ;  /* 0x000000260208e981 */ /* 0x000368000c1e1900 */
[----:B------:R1:W5:Y:S01]  /*1b010*/  @!P6 LDG.E R0, desc[UR38][R2.64+0x4] ;  /* 0x000004260200e981 */ /* 0x000362000c1e1900 */
[----:B------:R-:W-:Y:S01]  /*1b020*/  ISETP.GE.AND P6, PT, R11, UR22, PT ;  /* 0x000000160b007c0c */ /* 0x000fe2000bfc6270 */
[----:B------:R-:W-:Y:S01]  /*1b030*/  IMAD.MOV.U32 R6, RZ, RZ, 0x7fffffff ;  /* 0x7fffffffff067424 */ /* 0x000fe200078e00ff */
[----:B--2---:R-:W-:Y:S02]  /*1b040*/  R2UR UR6, R21 ;  /* 0x00000000150672ca */ /* 0x004fe400000e0000 */
[----:B---3--:R-:W-:Y:S02]  /*1b050*/  R2UR UR5, R19 ;  /* 0x00000000130572ca */ /* 0x008fe400000e0000 */
[----:B------:R-:W-:-:S07]  /*1b060*/  MOV R7, RZ ;  /* 0x000000ff00077202 */ /* 0x000fce0000000f00 */
[----:B-1----:R-:W-:Y:S06]  /*1b070*/  @P6 BRA `(.L_x_327) ;  /* 0x0000000400686947 */ /* 0x002fec0003800000 */
[----:B------:R-:W-:-:S04]  /*1b080*/  IADD3 R18, P6, R16, UR11, RZ ;  /* 0x0000000b10127c10 */ /* 0x000fc8000ffde0ff */
[----:B------:R-:W-:Y:S02]  /*1b090*/  LEA.HI.X.SX32 R21, R16, UR13, 0x1, P6 ;  /* 0x0000000d10157c11 */ /* 0x000fe4000b0f0eff */
[----:B------:R-:W-:Y:S02]  /*1b0a0*/  IABS R16, R9 ;  /* 0x0000000900107213 */ /* 0x000fe40000000000 */
[C---:B------:R-:W-:Y:S02]  /*1b0b0*/  IADD3 R22, P6, R17.reuse, UR12, RZ ;  /* 0x0000000c11167c10 */ /* 0x040fe4000ffde0ff */
[----:B------:R-:W1:Y:S02]  /*1b0c0*/  I2F.RP R2, R16 ;  /* 0x0000001000027306 */ /* 0x000e640000209400 */
[----:B------:R-:W-:Y:S02]  /*1b0d0*/  LEA.HI.X.SX32 R23, R17, UR14, 0x1, P6 ;  /* 0x0000000e11177c11 */ /* 0x000fe4000b0f0eff */
[----:B------:R-:W-:-:S04]  /*1b0e0*/  PLOP3.LUT P6, PT, PT, PT, UP0, 0x80, 0x0 ;  /* 0x000000000000781c */ /* 0x000fc80003fcf008 */
[----:B-1----:R-:W1:Y:S02]  /*1b0f0*/  MUFU.RCP R2, R2 ;  /* 0x0000000200027308 */ /* 0x002e640000001000 */
[----:B-1----:R-:W-:-:S06]  /*1b100*/  VIADD R17, R2, 0xffffffe ;  /* 0x0ffffffe02117836 */ /* 0x002fcc0000000000 */
[----:B------:R-:W1:Y:S02]  /*1b110*/  F2I.FTZ.U32.TRUNC.NTZ R17, R17 ;  /* 0x0000001100117305 */ /* 0x000e64000021f000 */
[----:B-1----:R-:W-:Y:S01]  /*1b120*/  IADD3 R19, RZ, -R17, RZ ;  /* 0x80000011ff137210 */ /* 0x002fe20007ffe0ff */
[----:B------:R-:W-:Y:S06]  /*1b130*/  @!P6 BRA `(.L_x_328) ;  /* 0x00000000002ce947 */ /* 0x000fec0003800000 */
        /* <DEDUP_REMOVED lines=11> */
.L_x_328:
[----:B------:R-:W-:Y:S05]  /*1b1f0*/  @!P0 BRA `(.L_x_329) ;  /* 0x00000000002c8947 */ /* 0x000fea0003800000 */
[----:B------:R-:W-:-:S04]  /*1b200*/  IADD3 R7, P6, R22, UR23, RZ ;  /* 0x0000001716077c10 */ /* 0x000fc8000ffde0ff */
[----:B------:R-:W-:-:S05]  /*1b210*/  IADD3.X R23, RZ, R23, RZ, P6, !PT ;  /* 0x00000017ff177210 */ /* 0x000fca00037fe4ff */
[----:B------:R-:W-:-:S04]  /*1b220*/  IMAD.WIDE.U32 R4, R23, UR26, RZ ;  /* 0x0000001a17047c25 */ /* 0x000fc8000f8e00ff */
[----:B------:R-:W-:-:S04]  /*1b230*/  IMAD.WIDE.U32 R4, P6, R7, UR27, R4 ;  /* 0x0000001b07047c25 */ /* 0x000fc8000f8c0004 */
[----:B------:R-:W-:Y:S01]  /*1b240*/  IMAD.WIDE.U32 R6, R7, UR26, RZ ;  /* 0x0000001a07067c25 */ /* 0x000fe2000f8e00ff */
[----:B------:R-:W-:-:S03]  /*1b250*/  MOV R2, R5 ;  /* 0x0000000500027202 */ /* 0x000fc60000000f00 */
[----:B------:R-:W-:Y:S01]  /*1b260*/  IMAD.X R3, RZ, RZ, RZ, P6 ;  /* 0x000000ffff037224 */ /* 0x000fe200030e06ff */
[----:B------:R-:W-:-:S05]  /*1b270*/  IADD3 RZ, P6, R7, R4, RZ ;  /* 0x0000000407ff7210 */ /* 0x000fca0007fde0ff */
[----:B------:R-:W-:-:S04]  /*1b280*/  IMAD.WIDE.U32.X R2, R23, UR27, R2, P6 ;  /* 0x0000001b17027c25 */ /* 0x000fc8000b0e0402 */
[----:B------:R-:W-:Y:S01]  /*1b290*/  IMAD.MOV.U32 R22, RZ, RZ, R2 ;  /* 0x000000ffff167224 */ /* 0x000fe200078e0002 */
[----:B------:R-:W-:-:S07]  /*1b2a0*/  MOV R23, R3 ;  /* 0x0000000300177202 */ /* 0x000fce0000000f00 */
.L_x_329:
[----:B------:R-:W-:Y:S01]  /*1b2b0*/  SHF.R.U64 R4, R22, UR31, R23 ;  /* 0x0000001f16047c19 */ /* 0x000fe20008001217 */
[----:B------:R-:W-:Y:S01]  /*1b2c0*/  IMAD R5, R19, R16, RZ ;  /* 0x0000001013057224 */ /* 0x000fe200078e02ff */
[----:B------:R-:W-:Y:S02]  /*1b2d0*/  IABS R2, R9 ;  /* 0x0000000900027213 */ /* 0x000fe40000000000 */
[----:B------:R-:W-:Y:S01]  /*1b2e0*/  MOV R3, R17 ;  /* 0x0000001100037202 */ /* 0x000fe20000000f00 */
[----:B------:R-:W-:Y:S01]  /*1b2f0*/  VIADD R4, R4, UR17 ;  /* 0x0000001104047c36 */ /* 0x000fe20008000000 */
[----:B------:R-:W-:Y:S01]  /*1b300*/  IADD3 R7, RZ, -R2, RZ ;  /* 0x80000002ff077210 */ /* 0x000fe20007ffe0ff */
[----:B------:R-:W-:Y:S01]  /*1b310*/  IMAD.MOV.U32 R2, RZ, RZ, RZ ;  /* 0x000000ffff027224 */ /* 0x000fe200078e00ff */
[----:B------:R-:W-:Y:S02]  /*1b320*/  SHF.R.U64 R18, R18, UR30, R21 ;  /* 0x0000001e12127c19 */ /* 0x000fe40008001215 */
[----:B------:R-:W-:Y:S01]  /*1b330*/  IABS R6, R4 ;  /* 0x0000000400067213 */ /* 0x000fe20000000000 */
[----:B------:R-:W-:Y:S01]  /*1b340*/  IMAD.HI.U32 R2, R17, R5, R2 ;  /* 0x0000000511027227 */ /* 0x000fe200078e0002 */
[----:B------:R-:W-:-:S02]  /*1b350*/  IABS R17, R10 ;  /* 0x0000000a00117213 */ /* 0x000fc40000000000 */
[----:B------:R-:W-:Y:S01]  /*1b360*/  MOV R3, R7 ;  /* 0x0000000700037202 */ /* 0x000fe20000000f00 */
[----:B------:R-:W-:Y:S01]  /*1b370*/  IMAD.MOV.U32 R5, RZ, RZ, R6 ;  /* 0x000000ffff057224 */ /* 0x000fe200078e0006 */
[----:B------:R-:W-:Y:S01]  /*1b380*/  IADD3 R7, R18, UR16, RZ ;  /* 0x0000001012077c10 */ /* 0x000fe2000fffe0ff */
[----:B------:R-:W1:Y:S01]  /*1b390*/  I2F.RP R6, R17 ;  /* 0x0000001100067306 */ /* 0x000e620000209400 */
[----:B------:R-:W-:Y:S01]  /*1b3a0*/  IABS R21, R10 ;  /* 0x0000000a00157213 */ /* 0x000fe20000000000 */
[----:B------:R-:W-:Y:S01]  /*1b3b0*/  IMAD.HI.U32 R2, R2, R5, RZ ;  /* 0x0000000502027227 */ /* 0x000fe200078e00ff */
[----:B------:R-:W-:Y:S02]  /*1b3c0*/  IABS R18, R7 ;  /* 0x0000000700127213 */ /* 0x000fe40000000000 */
[----:B------:R-:W-:Y:S01]  /*1b3d0*/  IADD3 R21, RZ, -R21, RZ ;  /* 0x80000015ff157210 */ /* 0x000fe20007ffe0ff */
[----:B------:R-:W-:-:S05]  /*1b3e0*/  IMAD R5, R2, R3, R5 ;  /* 0x0000000302057224 */ /* 0x000fca00078e0205 */
[----:B------:R-:W-:Y:S01]  /*1b3f0*/  ISETP.GT.U32.AND P6, PT, R16, R5, PT ;  /* 0x000000051000720c */ /* 0x000fe20003fc4070 */
[----:B-1----:R-:W1:-:S12]  /*1b400*/  MUFU.RCP R6, R6 ;  /* 0x0000000600067308 */ /* 0x002e580000001000 */
[----:B------:R-:W-:Y:S01]  /*1b410*/  @!P6 IMAD.IADD R5, R5, 0x1, -R16 ;  /* 0x000000010505e824 */ /* 0x000fe200078e0a10 */
[----:B-1----:R-:W-:-:S04]  /*1b420*/  IADD3 R2, R6, 0xffffffe, RZ ;  /* 0x0ffffffe06027810 */ /* 0x002fc80007ffe0ff */
[----:B------:R1:W2:Y:S02]  /*1b430*/  F2I.FTZ.U32.TRUNC.NTZ R3, R2 ;  /* 0x0000000200037305 */ /* 0x0002a4000021f000 */
[----:B-1----:R-:W-:Y:S02]  /*1b440*/  IMAD.MOV.U32 R2, RZ, RZ, RZ ;  /* 0x000000ffff027224 */ /* 0x002fe400078e00ff */
[----:B--2---:R-:W-:-:S04]  /*1b450*/  IMAD.MOV R22, RZ, RZ, -R3 ;  /* 0x000000ffff167224 */ /* 0x004fc800078e0a03 */
[----:B------:R-:W-:-:S04]  /*1b460*/  IMAD R19, R22, R17, RZ ;  /* 0x0000001116137224 */ /* 0x000fc800078e02ff */
[----:B------:R-:W-:-:S04]  /*1b470*/  IMAD.HI.U32 R6, R3, R19, R2 ;  /* 0x0000001303067227 */ /* 0x000fc800078e0002 */
[----:B------:R-:W-:Y:S01]  /*1b480*/  IMAD.MOV.U32 R3, RZ, RZ, R18 ;  /* 0x000000ffff037224 */ /* 0x000fe200078e0012 */
[----:B------:R-:W-:-:S03]  /*1b490*/  MOV R18, R21 ;  /* 0x0000001500127202 */ /* 0x000fc60000000f00 */
[----:B------:R-:W-:-:S04]  /*1b4a0*/  IMAD.HI.U32 R2, R6, R3, RZ ;  /* 0x0000000306027227 */ /* 0x000fc800078e00ff */
[----:B------:R-:W-:-:S05]  /*1b4b0*/  IMAD R2, R2, R18, R3 ;  /* 0x0000001202027224 */ /* 0x000fca00078e0203 */
[----:B------:R-:W-:-:S13]  /*1b4c0*/  ISETP.GT.U32.AND P6, PT, R17, R2, PT ;  /* 0x000000021100720c */ /* 0x000fda0003fc4070 */
[----:B------:R-:W-:Y:S01]  /*1b4d0*/  @!P6 IMAD.IADD R2, R2, 0x1, -R17 ;  /* 0x000000010202e824 */ /* 0x000fe200078e0a11 */
[----:B------:R-:W-:-:S13]  /*1b4e0*/  ISETP.GT.U32.AND P6, PT, R16, R5, PT ;  /* 0x000000051000720c */ /* 0x000fda0003fc4070 */
[----:B------:R-:W-:Y:S02]  /*1b4f0*/  @!P6 IADD3 R5, R5, -R16, RZ ;  /* 0x800000100505e210 */ /* 0x000fe40007ffe0ff */
[----:B------:R-:W-:Y:S02]  /*1b500*/  ISETP.GT.U32.AND P6, PT, R17, R2, PT ;  /* 0x000000021100720c */ /* 0x000fe40003fc4070 */
[----:B------:R-:W-:-:S11]  /*1b510*/  MOV R3, R5 ;  /* 0x0000000500037202 */ /* 0x000fd60000000f00 */
[----:B------:R-:W-:Y:S01]  /*1b520*/  @!P6 IMAD.IADD R2, R2, 0x1, -R17 ;  /* 0x000000010202e824 */ /* 0x000fe200078e0a11 */
        /* <DEDUP_REMOVED lines=9> */
[----:B------:R-:W-:Y:S02]  /*1b5c0*/  PLOP3.LUT P6, PT, PT, PT, UP3, 0x80, 0x0 ;  /* 0x000000000000781c */ /* 0x000fe40003fcf038 */
[----:B------:R-:W-:-:S04]  /*1b5d0*/  IADD3 R2, -R2, R7, RZ ;  /* 0x0000000702027210 */ /* 0x000fc80007ffe1ff */
[CC--:B------:R-:W-:Y:S01]  /*1b5e0*/  SEL R4, R3.reuse, R2.reuse, !P6 ;  /* 0x0000000203047207 */ /* 0x0c0fe20007000000 */
[----:B------:R-:W-:-:S03]  /*1b5f0*/  IMAD R6, R3, R2, RZ ;  /* 0x0000000203067224 */ /* 0x000fc600078e02ff */
[----:B------:R-:W-:Y:S02]  /*1b600*/  SHF.R.S32.HI R5, RZ, 0x1f, R4 ;  /* 0x0000001fff057819 */ /* 0x000fe40000011404 */
[----:B------:R-:W-:-:S07]  /*1b610*/  SHF.R.S32.HI R7, RZ, 0x1f, R6 ;  /* 0x0000001fff077819 */ /* 0x000fce0000011406 */
.L_x_327:
[----:B------:R-:W-:Y:S05]  /*1b620*/  BSYNC B0 ;  /* 0x0000000000007941 */ /* 0x000fea0003800000 */
.L_x_326:
[----:B------:R-:W1:Y:S04]  /*1b630*/  SHFL.UP PT, R3, R6, 0x1, RZ ;  /* 0x0420000006037989 */ /* 0x000e6800000e00ff */
[----:B------:R-:W2:Y:S01]  /*1b640*/  SHFL.UP PT, R2, R7, 0x1, RZ ;  /* 0x0420000007027989 */ /* 0x000ea200000e00ff */
[----:B-1----:R-:W-:Y:S02]  /*1b650*/  SEL R3, R3, RZ, P1 ;  /* 0x000000ff03037207 */ /* 0x002fe40000800000 */
[----:B--2---:R-:W-:Y:S02]  /*1b660*/  SEL R2, R2, RZ, P1 ;  /* 0x000000ff02027207 */ /* 0x004fe40000800000 */
[----:B------:R-:W-:-:S05]  /*1b670*/  IADD3 R18, P6, R3, R6, RZ ;  /* 0x0000000603127210 */ /* 0x000fca0007fde0ff */
[----:B------:R-:W-:Y:S01]  /*1b680*/  IMAD.X R17, R2, 0x1, R7, P6 ;  /* 0x0000000102117824 */ /* 0x000fe200030e0607 */
[----:B------:R-:W1:Y:S04]  /*1b690*/  SHFL.UP PT, R3, R18, 0x2, RZ ;  /* 0x0440000012037989 */ /* 0x000e6800000e00ff */
[----:B------:R-:W2:Y:S01]  /*1b6a0*/  SHFL.UP PT, R2, R17, 0x2, RZ ;  /* 0x0440000011027989 */ /* 0x000ea200000e00ff */
[----:B-1----:R-:W-:Y:S02]  /*1b6b0*/  SEL R3, R3, RZ, P2 ;  /* 0x000000ff03037207 */ /* 0x002fe40001000000 */
[----:B--2---:R-:W-:Y:S02]  /*1b6c0*/  SEL R2, R2, RZ, P2 ;  /* 0x000000ff02027207 */ /* 0x004fe40001000000 */
[----:B------:R-:W-:-:S04]  /*1b6d0*/  IADD3 R16, P6, R3, R18, RZ ;  /* 0x0000001203107210 */ /* 0x000fc80007fde0ff */
[----:B------:R-:W-:Y:S01]  /*1b6e0*/  IADD3.X R21, R2, R17, RZ, P6, !PT ;  /* 0x0000001102157210 */ /* 0x000fe200037fe4ff */
        /* <DEDUP_REMOVED lines=18> */
[----:B------:R-:W-:-:S04]  /*1b810*/  IADD3 R19, P6, R2, UR5, RZ ;  /* 0x0000000502137c10 */ /* 0x000fc8000ffde0ff */
[----:B------:R-:W-:Y:S02]  /*1b820*/  IADD3.X R21, R3, UR6, RZ, P6, !PT ;  /* 0x0000000603157c10 */ /* 0x000fe4000b7fe4ff */
[----:B------:R-:W-:-:S04]  /*1b830*/  ISETP.GT.U32.AND P6, PT, R19, UR8, PT ;  /* 0x0000000813007c0c */ /* 0x000fc8000bfc4070 */
[----:B------:R-:W-:-:S13]  /*1b840*/  ISETP.GT.U32.AND.EX P6, PT, R21, UR7, PT, P6 ;  /* 0x0000000715007c0c */ /* 0x000fda000bfc4160 */
[----:B------:R-:W-:-:S04]  /*1b850*/  VOTE.ANY R16, PT, P6 ;  /* 0x0000000000107806 */ /* 0x000fc800030e0100 */
[----:B------:R-:W-:-:S13]  /*1b860*/  ISETP.NE.AND P6, PT, R16, RZ, PT ;  /* 0x000000ff1000720c */ /* 0x000fda0003fc5270 */
[----:B------:R-:W-:Y:S05]  /*1b870*/  @!P6 BRA `(.L_x_330) ;  /* 0xfffffff400b4e947 */ /* 0x000fea000383ffff */
[----:B------:R-:W-:Y:S01]  /*1b880*/  MOV R19, R2 ;  /* 0x0000000200137202 */ /* 0x000fe20000000f00 */
[----:B------:R-:W-:-:S07]  /*1b890*/  IMAD.MOV.U32 R18, RZ, RZ, R3 ;  /* 0x000000ffff127224 */ /* 0x000fce00078e0003 */
.L_x_325:
[----:B------:R-:W1:Y:S08]  /*1b8a0*/  BREV R16, R16 ;  /* 0x0000001000107301 */ /* 0x000e700000000000 */
[----:B-1----:R-:W1:Y:S02]  /*1b8b0*/  FLO.U32.SH R17, R16 ;  /* 0x0000001000117300 */ /* 0x002e6400000e0400 */
[----:B-1----:R-:W1:Y:S02]  /*1b8c0*/  SHFL.IDX PT, R11, R11, R17, 0x1f ;  /* 0x00001f110b0b7589 */ /* 0x002e6400000e0000 */
[----:B-1----:R-:W-:-:S13]  /*1b8d0*/  R2UR UR4, R11 ;  /* 0x000000000b0472ca */ /* 0x002fda00000e0000 */
[----:B------:R-:W-:-:S04]  /*1b8e0*/  IADD3 R21, R20, UR4, RZ ;  /* 0x0000000414157c10 */ /* 0x000fc8000fffe0ff */
[----:B------:R-:W-:-:S13]  /*1b8f0*/  ISETP.GE.AND P1, PT, R21, UR22, PT ;  /* 0x0000001615007c0c */ /* 0x000fda000bf26270 */
[----:B------:R-:W1:Y:S02]  /*1b900*/  @!P1 LDC.64 R2, c[0x0][0x918] ;  /* 0x00024600ff029b82 */ /* 0x000e640000000a00 */
[----:B-1----:R-:W-:-:S05]  /*1b910*/  @!P1 IMAD.WIDE R2, R21, 0xc, R2 ;  /* 0x0000000c15029825 */ /* 0x002fca00078e0202 */
[----:B-----5:R1:W5:Y:S04]  /*1b920*/  @!P1 LDG.E R8, desc[UR38][R2.64] ;  /* 0x0000002602089981 */ /* 0x020368000c1e1900 */
[----:B------:R1:W5:Y:S01]  /*1b930*/  @!P1 LDG.E R0, desc[UR38][R2.64+0x4] ;  /* 0x0000042602009981 */ /* 0x000362000c1e1900 */
[----:B------:R-:W-:-:S03]  /*1b940*/  IADD3 R12, P1, P2, R19, UR5, -R6 ;  /* 0x00000005130c7c10 */ /* 0x000fc6000fa3e806 */
[----:B------:R-:W-:Y:S01]  /*1b950*/  SHFL.IDX PT, R6, R6, R17, 0x1f ;  /* 0x00001f1106067589 */ /* 0x000fe200000e0000 */
[----:B------:R-:W-:-:S03]  /*1b960*/  IADD3.X R18, R18, UR6, ~R7, P1, P2 ;  /* 0x0000000612127c10 */ /* 0x000fc60008fe4c07 */
[----:B------:R-:W2:Y:S04]  /*1b970*/  SHFL.IDX PT, R12, R12, R17, 0x1f ;  /* 0x00001f110c0c7589 */ /* 0x000ea800000e0000 */
[----:B------:R-:W3:Y:S04]  /*1b980*/  SHFL.IDX PT, R18, R18, R17, 0x1f ;  /* 0x00001f1112127589 */ /* 0x000ee800000e0000 */
[----:B------:R1:W4:Y:S04]  /*1b990*/  SHFL.IDX PT, R7, R7, R17, 0x1f ;  /* 0x00001f1107077589 */ /* 0x00032800000e0000 */
[----:B------:R1:W1:Y:S04]  /*1b9a0*/  SHFL.IDX PT, R5, R5, R17, 0x1f ;  /* 0x00001f1105057589 */ /* 0x00026800000e0000 */
[----:B------:R1:W1:Y:S01]  /*1b9b0*/  SHFL.IDX PT, R4, R4, R17, 0x1f ;  /* 0x00001f1104047589 */ /* 0x00026200000e0000 */
[----:B--2---:R-:W-:-:S02]  /*1b9c0*/  R2UR UR5, R12 ;  /* 0x000000000c0572ca */ /* 0x004fc400000e0000 */
[----:B---3--:R-:W-:-:S15]  /*1b9d0*/  R2UR UR6, R18 ;  /* 0x00000000120672ca */ /* 0x008fde00000e0000 */
.L_x_320:
[----:B-1----:R-:W1:Y:S01]  /*1b9e0*/  LDC R2, c[0x0][0x910] ;  /* 0x00024400ff027b82 */ /* 0x002e620000000800 */
[----:B------:R-:W-:Y:S01]  /*1b9f0*/  UMOV UR22, 0xffffffff ;  /* 0xffffffff00167882 */ /* 0x000fe20000000000 */
[----:B------:R-:W-:Y:S01]  /*1ba00*/  UMOV UR23, 0xffffffff ;  /* 0xffffffff00177882 */ /* 0x000fe20000000000 */
[----:B------:R-:W-:Y:S01]  /*1ba10*/  UMOV UR24, 0xffffffff ;  /* 0xffffffff00187882 */ /* 0x000fe20000000000 */
[----:B------:R-:W-:Y:S01]  /*1ba20*/  IMAD.MOV.U32 R19, RZ, RZ, RZ ;  /* 0x000000ffff137224 */ /* 0x000fe200078e00ff */
[----:B-1----:R-:W-:-:S13]  /*1ba30*/  ISETP.LE.AND P1, PT, R2, UR4, PT ;  /* 0x0000000402007c0c */ /* 0x002fda000bf23270 */
[----:B------:R-:W-:Y:S05]  /*1ba40*/  @P1 BRA `(.L_x_319) ;  /* 0x0000000000f01947 */ /* 0x000fea0003800000 */
[C---:B------:R-:W-:Y:S01]  /*1ba50*/  R2UR UR22, R4.reuse ;  /* 0x00000000041672ca */ /* 0x040fe200000e0000 */
[----:B------:R-:W-:Y:S01]  /*1ba60*/  UIADD3 UR24, UP1, -UR5, UR8, URZ ;  /* 0x0000000805187290 */ /* 0x000fe2000ff3e13f */
[----:B------:R-:W-:Y:S01]  /*1ba70*/  R2UR UR23, R5 ;  /* 0x00000000051772ca */ /* 0x000fe200000e0000 */
[----:B------:R-:W-:Y:S01]  /*1ba80*/  ULDC UR30, c[0x0][0x8c0] ;  /* 0x00023000001e7ab9 */ /* 0x000fe20000000800 */
[----:B------:R-:W-:Y:S01]  /*1ba90*/  ULDC UR32, c[0x0][0x8b0] ;  /* 0x00022c0000207ab9 */ /* 0x000fe20000000800 */
[----:B------:R-:W-:Y:S01]  /*1baa0*/  ULDC UR33, c[0x0][0x904] ;  /* 0x0002410000217ab9 */ /* 0x000fe20000000800 */
[----:B------:R-:W-:-:S03]  /*1bab0*/  SHF.R.U64 R2, R4, UR32, R5 ;  /* 0x0000002004027c19 */ /* 0x000fc60008001205 */
[----:B------:R-:W-:-:S04]  /*1bac0*/  UIADD3.X UR22, ~UR6, UR7, URZ, UP1, !UPT ;  /* 0x0000000706167290 */ /* 0x000fc80008ffe53f */
[----:B------:R-:W-:Y:S02]  /*1bad0*/  USHF.R.U32.HI UR31, URZ, UR30, UR22 ;  /* 0x0000001e3f1f7299 */ /* 0x000fe40008011616 */
[----:B------:R-:W-:Y:S02]  /*1bae0*/  USHF.R.U32.HI UR27, URZ, UR32, UR23 ;  /* 0x000000203f1b7299 */ /* 0x000fe40008011617 */
[----:B------:R-:W-:Y:S02]  /*1baf0*/  USHF.R.U32.HI UR25, URZ, UR32, UR31 ;  /* 0x000000203f197299 */ /* 0x000fe4000801161f */
[----:B------:R-:W-:Y:S01]  /*1bb00*/  USHF.R.U64 UR22, UR24, UR30, UR22 ;  /* 0x0000001e18167299 */ /* 0x000fe20008001216 */
[----:B------:R-:W-:Y:S01]  /*1bb10*/  R2UR UR24, R2 ;  /* 0x00000000021872ca */ /* 0x000fe200000e0000 */
[----:B------:R-:W-:Y:S02]  /*1bb20*/  USHF.R.U32.HI UR26, URZ, UR33, UR25 ;  /* 0x000000213f1a7299 */ /* 0x000fe40008011619 */
[----:B------:R-:W-:-:S02]  /*1bb30*/  USHF.R.U64 UR23, UR22, UR32, UR31 ;  /* 0x0000002016177299 */ /* 0x000fc4000800121f */
[----:B------:R-:W-:Y:S02]  /*1bb40*/  ULOP3.LUT UR30, UR26, UR27, URZ, 0xfc, !UPT ;  /* 0x0000001b1a1e7292 */ /* 0x000fe4000f8efc3f */
[----:B------:R-:W-:-:S04]  /*1bb50*/  USHF.R.U64 UR25, UR23, UR33, UR25 ;  /* 0x0000002117197299 */ /* 0x000fc80008001219 */
[----:B------:R-:W-:-:S13]  /*1bb60*/  ISETP.NE.U32.AND P1, PT, RZ, UR30, PT ;  /* 0x0000001eff007c0c */ /* 0x000fda000bf25070 */
[----:B------:R-:W-:Y:S05]  /*1bb70*/  @!P1 BRA `(.L_x_331) ;  /* 0x0000000000189947 */ /* 0x000fea0003800000 */
[----:B------:R-:W-:-:S07]  /*1bb80*/  MOV R12, 0x1bba0 ;  /* 0x0001bba0000c7802 */ /* 0x000fce0000000f00 */
[----:B--2-45:R-:W-:Y:S05]  /*1bb90*/  CALL.REL.NOINC `(.L_x_332) ;  /* 0x0000002400287944 */ /* 0x034fea0003c00000 */
[----:B------:R-:W-:-:S04]  /*1bba0*/  UIADD3 UR26, -UR27, URZ, URZ ;  /* 0x0000003f1b1a7290 */ /* 0x000fc8000fffe13f */
[----:B------:R-:W-:-:S03]  /*1bbb0*/  UIMAD UR25, UR24, UR26, UR25 ;  /* 0x0000001a181972a4 */ /* 0x000fc6000f8e0219 */
[----:B------:R-:W-:Y:S01]  /*1bbc0*/  UMOV UR24, UR27 ;  /* 0x0000001b00187c82 */ /* 0x000fe20008000000 */
[----:B------:R-:W-:Y:S08]  /*1bbd0*/  BRA `(.L_x_333) ;  /* 0x0000000000587947 */ /* 0x000ff00003800000 */
.L_x_331:
[----:B------:R-:W1:Y:S01]  /*1bbe0*/  I2F.U32.RP R2, UR24 ;  /* 0x0000001800027d06 */ /* 0x000e620008209000 */
[----:B------:R-:W-:Y:S01]  /*1bbf0*/  UMOV UR26, URZ ;  /* 0x0000003f001a7c82 */ /* 0x000fe20008000000 */
[----:B------:R-:W-:-:S06]  /*1bc00*/  UISETP.NE.U32.AND UP4, UPT, UR24, URZ, UPT ;  /* 0x0000003f1800728c */ /* 0x000fcc000bf85070 */
[----:B-1----:R-:W1:Y:S02]  /*1bc10*/  MUFU.RCP R2, R2 ;  /* 0x0000000200027308 */ /* 0x002e640000001000 */
[----:B-1----:R-:W-:-:S06]  /*1bc20*/  IADD3 R3, R2, 0xffffffe, RZ ;  /* 0x0ffffffe02037810 */ /* 0x002fcc0007ffe0ff */
[----:B------:R-:W1:Y:S02]  /*1bc30*/  F2I.FTZ.U32.TRUNC.NTZ R3, R3 ;  /* 0x0000000300037305 */ /* 0x000e64000021f000 */
[----:B-1----:R-:W-:-:S13]  /*1bc40*/  R2UR UR27, R3 ;  /* 0x00000000031b72ca */ /* 0x002fda00000e0000 */
[----:B------:R-:W-:-:S04]  /*1bc50*/  UIADD3 UR30, URZ, -UR27, URZ ;  /* 0x8000001b3f1e7290 */ /* 0x000fc8000fffe03f */
[----:B------:R-:W-:-:S04]  /*1bc60*/  UIMAD UR30, UR30, UR24, URZ ;  /* 0x000000181e1e72a4 */ /* 0x000fc8000f8e023f */
[----:B------:R-:W-:-:S04]  /*1bc70*/  UIMAD.WIDE.U32 UR26, UR27, UR30, UR26 ;  /* 0x0000001e1b1a72a5 */ /* 0x000fc8000f8e001a */
[----:B------:R-:W-:-:S04]  /*1bc80*/  UIMAD.WIDE.U32 UR26, UR27, UR25, URZ ;  /* 0x000000191b1a72a5 */ /* 0x000fc8000f8e003f */
[----:B------:R-:W-:-:S04]  /*1bc90*/  UIADD3 UR26, -UR27, URZ, URZ ;  /* 0x0000003f1b1a7290 */ /* 0x000fc8000fffe13f */
[----:B------:R-:W-:-:S04]  /*1bca0*/  UIMAD UR26, UR24, UR26, UR25 ;  /* 0x0000001a181a72a4 */ /* 0x000fc8000f8e0219 */
[----:B------:R-:W-:-:S11]  /*1bcb0*/  UISETP.GE.U32.AND UP1, UPT, UR26, UR24, UPT ;  /* 0x000000181a00728c */ /* 0x000fd6000bf26070 */
[----:B------:R-:W-:Y:S02]  /*1bcc0*/  @UP1 UIADD3 UR26, UR26, -UR24, URZ ;  /* 0x800000181a1a1290 */ /* 0x000fe4000fffe03f */
[----:B------:R-:W-:Y:S02]  /*1bcd0*/  @UP1 UIADD3 UR27, UR27, 0x1, URZ ;  /* 0x000000011b1b1890 */ /* 0x000fe4000fffe03f */
[----:B------:R-:W-:-:S11]  /*1bce0*/  UISETP.GE.U32.AND UP2, UPT, UR26, UR24, UPT ;  /* 0x000000181a00728c */ /* 0x000fd6000bf46070 */
[----:B------:R-:W-:Y:S02]  /*1bcf0*/  @UP2 UIADD3 UR27, UR27, 0x1, URZ ;  /* 0x000000011b1b2890 */ /* 0x000fe4000fffe03f */
[----:B------:R-:W-:-:S04]  /*1bd00*/  @!UP4 ULOP3.LUT UR27, URZ, UR24, URZ, 0x33, !UPT ;  /* 0x000000183f1bc292 */ /* 0x000fc8000f8e333f */
[----:B------:R-:W-:-:S04]  /*1bd10*/  UIADD3 UR26, -UR27, URZ, URZ ;  /* 0x0000003f1b1a7290 */ /* 0x000fc8000fffe13f */
[----:B------:R-:W-:-:S03]  /*1bd20*/  UIMAD UR25, UR24, UR26, UR25 ;  /* 0x0000001a181972a4 */ /* 0x000fc6000f8e0219 */
[----:B------:R-:W-:-:S09]  /*1bd30*/  UMOV UR24, UR27 ;  /* 0x0000001b00187c82 */ /* 0x000fd20008000000 */
.L_x_333:
[----:B------:R-:W-:Y:S01]  /*1bd40*/  ULOP3.LUT UR23, UR23, UR20, URZ, 0xc0, !UPT ;  /* 0x0000001417177292 */ /* 0x000fe2000f8ec03f */
[----:B------:R-:W-:Y:S01]  /*1bd50*/  IMAD.MOV.U32 R19, RZ, RZ, 0x1 ;  /* 0x00000001ff137424 */ /* 0x000fe200078e00ff */
[----:B------:R-:W-:Y:S02]  /*1bd60*/  ULOP3.LUT UR22, UR22, UR18, URZ, 0xc0, !UPT ;  /* 0x0000001216167292 */ /* 0x000fe4000f8ec03f */
[----:B------:R-:W-:Y:S01]  /*1bd70*/  UIMAD UR23, UR19, UR24, UR23 ;  /* 0x00000018131772a4 */ /* 0x000fe2000f8e0217 */
[----:B------:R-:W-:Y:S01]  /*1bd80*/  ULDC UR27, c[0x0][0x8a8] ;  /* 0x00022a00001b7ab9 */ /* 0x000fe20000000800 */
[----:B------:R-:W-:Y:S01]  /*1bd90*/  ULDC UR26, c[0x0][0x8b8] ;  /* 0x00022e00001a7ab9 */ /* 0x000fe20000000800 */
[----:B------:R-:W-:Y:S02]  /*1bda0*/  UIMAD UR25, UR25, UR27, UR22 ;  /* 0x0000001b191972a4 */ /* 0x000fe4000f8e0216 */
[----:B------:R-:W-:Y:S01]  /*1bdb0*/  UIMAD UR23, UR23, UR26, UR52 ;  /* 0x0000001a171772a4 */ /* 0x000fe2000f8e0234 */
[----:B------:R-:W-:Y:S01]  /*1bdc0*/  @UP3 UMOV UR24, UR4 ;  /* 0x0000000400183c82 */ /* 0x000fe20008000000 */
[----:B------:R-:W-:-:S03]  /*1bdd0*/  @!UP3 UMOV UR24, UR4 ;  /* 0x000000040018bc82 */ /* 0x000fc60008000000 */
[----:B------:R-:W-:Y:S02]  /*1bde0*/  @UP3 UMOV UR22, UR25 ;  /* 0x0000001900163c82 */ /* 0x000fe40008000000 */
[----:B------:R-:W-:Y:S01]  /*1bdf0*/  @!UP3 UMOV UR22, UR23 ;  /* 0x000000170016bc82 */ /* 0x000fe20008000000 */
[----:B------:R-:W-:-:S05]  /*1be00*/  @!UP3 UMOV UR23, UR25 ;  /* 0x000000190017bc82 */ /* 0x000fca0008000000 */
.L_x_319:
[----:B------:R-:W-:-:S06]  /*1be10*/  UISETP.NE.AND UP1, UPT, UR15, 0x3, UPT ;  /* 0x000000030f00788c */ /* 0x000fcc000bf25270 */
[----:B------:R-:W-:-:S13]  /*1be20*/  PLOP3.LUT P1, PT, PT, PT, UP1, 0x80, 0x0 ;  /* 0x000000000000781c */ /* 0x000fda0003f2f018 */
[----:B------:R-:W-:Y:S05]  /*1be30*/  @!P1 BRA `(.L_x_334) ;  /* 0x0000000000049947 */ /* 0x000fea0003800000 */
[----:B--2---:R-:W-:Y:S01]  /*1be40*/  BPT.TRAP 0x1 ;  /* 0x000000040000795c */ /* 0x004fe20000300000 */
.L_x_334:
[----:B------:R-:W1:Y:S01]  /*1be50*/  S2R R3, SR_CgaCtaId ;  /* 0x0000000000037919 */ /* 0x000e620000008800 */
[----:B------:R-:W-:-:S04]  /*1be60*/  MOV R2, 0x400 ;  /* 0x0000040000027802 */ /* 0x000fc80000000f00 */
[----:B-1----:R-:W-:Y:S02]  /*1be70*/  LEA R2, R3, R2, 0x18 ;  /* 0x0000000203027211 */ /* 0x002fe400078ec0ff */
[----:B------:R-:W-:Y:S02]  /*1be80*/  SHF.L.U32 R3, R14, 0x1f, RZ ;  /* 0x0000001f0e037819 */ /* 0x000fe400000006ff */
[----:B------:R-:W-:-:S04]  /*1be90*/  LEA R12, R13, R2, 0x3 ;  /* 0x000000020d0c7211 */ /* 0x000fc800078e18ff */
[----:B------:R-:W1:Y:S02]  /*1bea0*/  SYNCS.PHASECHK.TRANS64.TRYWAIT P2, [R12+URZ+0x34440], R3 ;  /* 0x034440030c0075a7 */ /* 0x000e64000804017f */
[----:B-1----:R-:W-:Y:S05]  /*1beb0*/  @!P2 BRA `(.L_x_335) ;  /* 0x0000001800c8a947 */ /* 0x002fea0003800000 */
.L_x_416:
[----:B------:R-:W-:Y:S01]  /*1bec0*/  ELECT P2, URZ, PT ;  /* 0x00000000003f782f */ /* 0x000fe20003840000 */
[----:B------:R-:W-:-:S12]  /*1bed0*/  BSSY B0, `(.L_x_336) ;  /* 0x0000010000007945 */ /* 0x000fd80003800000 */
[----:B------:R-:W-:Y:S05]  /*1bee0*/  @!P2 BRA `(.L_x_337) ;  /* 0x000000000038a947 */ /* 0x000fea0003800000 */
[----:B-1----:R-:W-:Y:S01]  /*1bef0*/  IMAD R3, R13, 0x10, R2 ;  /* 0x000000100d037824 */ /* 0x002fe200078e0202 */
[----:B------:R-:W-:Y:S01]  /*1bf00*/  MOV R18, UR24 ;  /* 0x0000001800127c02 */ /* 0x000fe20008000f00 */
[----:B------:R-:W-:Y:S01]  /*1bf10*/  IMAD.U32 R17, RZ, RZ, UR23 ;  /* 0x00000017ff117e24 */ /* 0x000fe2000f8e00ff */
[----:B------:R-:W-:-:S05]  /*1bf20*/  MOV R16, UR22 ;  /* 0x0000001600107c02 */ /* 0x000fca0008000f00 */
[----:B------:R1:W-:Y:S01]  /*1bf30*/  STS.128 [R3+0x34510], R16 ;  /* 0x0345101003007388 */ /* 0x0003e20000000c00 */
[----:B------:R-:W-:Y:S01]  /*1bf40*/  @!PT LDS RZ, [RZ] ;  /* 0x00000000fffff984 */ /* 0x000fe20000000800 */
[----:B------:R-:W-:Y:S01]  /*1bf50*/  @!PT LDS RZ, [RZ] ;  /* 0x00000000fffff984 */ /* 0x000fe20000000800 */
[----:B------:R-:W-:Y:S01]  /*1bf60*/  @!PT LDS RZ, [RZ] ;  /* 0x00000000fffff984 */ /* 0x000fe20000000800 */
[----:B------:R-:W-:Y:S01]  /*1bf70*/  @!PT LDS RZ, [RZ] ;  /* 0x00000000fffff984 */ /* 0x000fe20000000800 */
[----:B------:R3:W-:Y:S06]  /*1bf80*/  MEMBAR.ALL.CTA ;  /* 0x0000000000007992 */ /* 0x0007ec0000008000 */
[----:B---3--:R-:W3:Y:S01]  /*1bf90*/  FENCE.VIEW.ASYNC.S ;  /* 0x00000000000073c6 */ /* 0x008ee20000000000 */
[----:B------:R-:W-:Y:S05]  /*1bfa0*/  @!P1 BRA `(.L_x_338) ;  /* 0x0000000000049947 */ /* 0x000fea0003800000 */
[----:B--2---:R-:W-:Y:S01]  /*1bfb0*/  BPT.TRAP 0x1 ;  /* 0x000000040000795c */ /* 0x004fe20000300000 */
.L_x_338:
[----:B---3--:R3:W-:Y:S02]  /*1bfc0*/  SYNCS.ARRIVE.TRANS64.A1T0 RZ, [R12+URZ+0x34400], RZ ;  /* 0x034400ff0cff79a7 */ /* 0x0087e4000810003f */
.L_x_337:
[----:B--2---:R-:W-:Y:S05]  /*1bfd0*/  BSYNC B0 ;  /* 0x0000000000007941 */ /* 0x004fea0003800000 */
.L_x_336:
[----:B------:R-:W-:Y:S01]  /*1bfe0*/  ISETP.NE.AND P3, PT, R19, RZ, PT ;  /* 0x000000ff1300720c */ /* 0x000fe20003f65270 */
[----:B------:R-:W-:-:S05]  /*1bff0*/  VIADD R13, R13, 0x1 ;  /* 0x000000010d0d7836 */ /* 0x000fca0000000000 */
[----:B------:R-:W-:-:S04]  /*1c000*/  ISETP.NE.AND P2, PT, R13, 0x8, PT ;  /* 0x000000080d00780c */ /* 0x000fc80003f45270 */
[----:B-1----:R-:W-:Y:S02]  /*1c010*/  SEL R3, RZ, 0x1, P2 ;  /* 0x00000001ff037807 */ /* 0x002fe40001000000 */
[----:B------:R-:W-:Y:S02]  /*1c020*/  SEL R13, R13, RZ, P2 ;  /* 0x000000ff0d0d7207 */ /* 0x000fe40001000000 */
[----:B------:R-:W-:Y:S01]  /*1c030*/  LOP3.LUT R14, R14, R3, RZ, 0x3c, !PT ;  /* 0x000000030e0e7212 */ /* 0x000fe200078e3cff */
[----:B------:R-:W-:Y:S06]  /*1c040*/  @P3 BRA `(.L_x_339) ;  /* 0xffffffe000fc3947 */ /* 0x000fec000383ffff */
[----:B------:R-:W-:Y:S05]  /*1c050*/  @!P1 BRA `(.L_x_340) ;  /* 0x0000000000049947 */ /* 0x000fea0003800000 */
[----:B------:R-:W-:Y:S01]  /*1c060*/  BPT.TRAP 0x1 ;  /* 0x000000040000795c */ /* 0x000fe20000300000 */
.L_x_340:
[----:B------:R-:W-:Y:S02]  /*1c070*/  LEA R3, R13, R2, 0x3 ;  /* 0x000000020d037211 */ /* 0x000fe400078e18ff */
[----:B-----5:R-:W-:-:S04]  /*1c080*/  SHF.L.U32 R0, R14, 0x1f, RZ ;  /* 0x0000001f0e007819 */ /* 0x020fc800000006ff */
[----:B------:R-:W1:Y:S02]  /*1c090*/  SYNCS.PHASECHK.TRANS64.TRYWAIT P0, [R3+URZ+0x34440], R0 ;  /* 0x03444000030075a7 */ /* 0x000e64000800017f */
[----:B-1----:R-:W-:Y:S05]  /*1c0a0*/  @!P0 BRA `(.L_x_341) ;  /* 0x0000001800608947 */ /* 0x002fea0003800000 */
.L_x_417:
[----:B------:R-:W-:Y:S05]  /*1c0b0*/  @!P1 BRA `(.L_x_342) ;  /* 0x0000000000049947 */ /* 0x000fea0003800000 */
[----:B------:R-:W-:Y:S01]  /*1c0c0*/  BPT.TRAP 0x1 ;  /* 0x000000040000795c */ /* 0x000fe20000300000 */
.L_x_342:
[----:B------:R-:W-:-:S05]  /*1c0d0*/  VIADD R13, R13, 0x1 ;  /* 0x000000010d0d7836 */ /* 0x000fca0000000000 */
[----:B------:R-:W-:-:S04]  /*1c0e0*/  ISETP.NE.AND P0, PT, R13, 0x8, PT ;  /* 0x000000080d00780c */ /* 0x000fc80003f05270 */
[----:B-1----:R-:W-:Y:S02]  /*1c0f0*/  SEL R3, RZ, 0x1, P0 ;  /* 0x00000001ff037807 */ /* 0x002fe40000000000 */
[----:B------:R-:W-:Y:S02]  /*1c100*/  SEL R13, R13, RZ, P0 ;  /* 0x000000ff0d0d7207 */ /* 0x000fe40000000000 */
[----:B------:R-:W-:Y:S02]  /*1c110*/  LOP3.LUT R14, R14, R3, RZ, 0x3c, !PT ;  /* 0x000000030e0e7212 */ /* 0x000fe400078e3cff */
[----:B------:R-:W-:Y:S02]  /*1c120*/  LEA R3, R13, R2, 0x3 ;  /* 0x000000020d037211 */ /* 0x000fe400078e18ff */
[----:B------:R-:W-:-:S04]  /*1c130*/  SHF.L.U32 R0, R14, 0x1f, RZ ;  /* 0x0000001f0e007819 */ /* 0x000fc800000006ff */
[----:B------:R-:W1:Y:S02]  /*1c140*/  SYNCS.PHASECHK.TRANS64.TRYWAIT P0, [R3+URZ+0x34440], R0 ;  /* 0x03444000030075a7 */ /* 0x000e64000800017f */
[----:B-1----:R-:W-:Y:S05]  /*1c150*/  @!P0 BRA `(.L_x_343) ;  /* 0x0000001800488947 */ /* 0x002fea0003800000 */
.L_x_418:
[----:B------:R-:W-:Y:S05]  /*1c160*/  @!P1 BRA `(.L_x_344) ;  /* 0x0000000000049947 */ /* 0x000fea0003800000 */
[----:B------:R-:W-:Y:S01]  /*1c170*/  BPT.TRAP 0x1 ;  /* 0x000000040000795c */ /* 0x000fe20000300000 */
.L_x_344:
[----:B-1----:R-:W-:-:S05]  /*1c180*/  VIADD R0, R13, 0x1 ;  /* 0x000000010d007836 */ /* 0x002fca0000000000 */
[----:B------:R-:W-:-:S04]  /*1c190*/  ISETP.NE.AND P0, PT, R0, 0x8, PT ;  /* 0x000000080000780c */ /* 0x000fc80003f05270 */
[----:B------:R-:W-:Y:S02]  /*1c1a0*/  SEL R3, RZ, 0x1, P0 ;  /* 0x00000001ff037807 */ /* 0x000fe40000000000 */
[----:B------:R-:W-:Y:S02]  /*1c1b0*/  SEL R5, R0, RZ, P0 ;  /* 0x000000ff00057207 */ /* 0x000fe40000000000 */
[----:B------:R-:W-:Y:S02]  /*1c1c0*/  LOP3.LUT R14, R14, R3, RZ, 0x3c, !PT ;  /* 0x000000030e0e7212 */ /* 0x000fe400078e3cff */
[----:B------:R-:W-:Y:S02]  /*1c1d0*/  LEA R3, R5, R2, 0x3 ;  /* 0x0000000205037211 */ /* 0x000fe400078e18ff */
[----:B------:R-:W-:-:S04]  /*1c1e0*/  SHF.L.U32 R0, R14, 0x1f, RZ ;  /* 0x0000001f0e007819 */ /* 0x000fc800000006ff */
[----:B------:R-:W1:Y:S02]  /*1c1f0*/  SYNCS.PHASECHK.TRANS64.TRYWAIT P0, [R3+URZ+0x34440], R0 ;  /* 0x03444000030075a7 */ /* 0x000e64000800017f */
[----:B-1----:R-:W-:Y:S05]  /*1c200*/  @!P0 BRA `(.L_x_345) ;  /* 0x0000001800308947 */ /* 0x002fea0003800000 */
.L_x_419:
[----:B------:R-:W-:Y:S05]  /*1c210*/  @!P1 BRA `(.L_x_346) ;  /* 0x0000000000049947 */ /* 0x000fea0003800000 */
[----:B------:R-:W-:Y:S01]  /*1c220*/  BPT.TRAP 0x1 ;  /* 0x000000040000795c */ /* 0x000fe20000300000 */
.L_x_346:
        /* <DEDUP_REMOVED lines=9> */
.L_x_420:
[----:B------:R-:W-:Y:S05]  /*1c2c0*/  @!P1 BRA `(.L_x_348) ;  /* 0x0000000000049947 */ /* 0x000fea0003800000 */
[----:B------:R-:W-:Y:S01]  /*1c2d0*/  BPT.TRAP 0x1 ;  /* 0x000000040000795c */ /* 0x000fe20000300000 */
.L_x_348:
        /* <DEDUP_REMOVED lines=9> */
.L_x_421:
[----:B------:R-:W-:Y:S05]  /*1c370*/  @!P1 BRA `(.L_x_350) ;  /* 0x0000000000049947 */ /* 0x000fea0003800000 */
[----:B------:R-:W-:Y:S01]  /*1c380*/  BPT.TRAP 0x1 ;  /* 0x000000040000795c */ /* 0x000fe20000300000 */
.L_x_350:
        /* <DEDUP_REMOVED lines=9> */
.L_x_422:
[----:B------:R-:W-:Y:S05]  /*1c420*/  @!P1 BRA `(.L_x_352) ;  /* 0x0000000000049947 */ /* 0x000fea0003800000 */
[----:B------:R-:W-:Y:S01]  /*1c430*/  BPT.TRAP 0x1 ;  /* 0x000000040000795c */ /* 0x000fe20000300000 */
.L_x_352:
[----:B-1----:R-:W-:-:S05]  /*1c440*/  VIADD R0, R5, 0x1 ;  /* 0x0000000105007836 */ /* 0x002fca0000000000 */
[----:B------:R-:W-:-:S04]  /*1c450*/  ISETP.NE.AND P0, PT, R0, 0x8, PT ;  /* 0x000000080000780c */ /* 0x000fc80003f05270 */
[----:B------:R-:W-:Y:S02]  /*1c460*/  SEL R3, RZ, 0x1, P0 ;  /* 0x00000001ff037807 */ /* 0x000fe40000000000 */
[----:B------:R-:W-:Y:S02]  /*1c470*/  SEL R5, R0, RZ, P0 ;  /* 0x000000ff00057207 */ /* 0x000fe40000000000 */
[----:B----4-:R-:W-:Y:S02]  /*1c480*/  LOP3.LUT R7, R14, R3, RZ, 0x3c, !PT ;  /* 0x000000030e077212 */ /* 0x010fe400078e3cff */
[----:B------:R-:W-:Y:S02]  /*1c490*/  LEA R3, R5, R2, 0x3 ;  /* 0x0000000205037211 */ /* 0x000fe400078e18ff */
[----:B------:R-:W-:-:S04]  /*1c4a0*/  SHF.L.U32 R0, R7, 0x1f, RZ ;  /* 0x0000001f07007819 */ /* 0x000fc800000006ff */
[----:B------:R-:W1:Y:S02]  /*1c4b0*/  SYNCS.PHASECHK.TRANS64.TRYWAIT P0, [R3+URZ+0x34440], R0 ;  /* 0x03444000030075a7 */ /* 0x000e64000800017f */
[----:B-1----:R-:W-:Y:S05]  /*1c4c0*/  @!P0 BRA `(.L_x_353) ;  /* 0x0000001400d08947 */ /* 0x002fea0003800000 */
.L_x_423:
[----:B------:R-:W-:Y:S05]  /*1c4d0*/  @!P1 BRA `(.L_x_354) ;  /* 0x0000000000049947 */ /* 0x000fea0003800000 */
[----:B------:R-:W-:Y:S01]  /*1c4e0*/  BPT.TRAP 0x1 ;  /* 0x000000040000795c */ /* 0x000fe20000300000 */
.L_x_354:
[----:B-1----:R-:W-:-:S05]  /*1c4f0*/  VIADD R0, R5, 0x1 ;  /* 0x0000000105007836 */ /* 0x002fca0000000000 */
[----:B------:R-:W-:-:S04]  /*1c500*/  ISETP.NE.AND P0, PT, R0, 0x8, PT ;  /* 0x000000080000780c */ /* 0x000fc80003f05270 */
[----:B------:R-:W-:Y:S02]  /*1c510*/  SEL R4, RZ, 0x1, P0 ;  /* 0x00000001ff047807 */ /* 0x000fe40000000000 */
[----:B------:R-:W-:Y:S02]  /*1c520*/  SEL R3, R0, RZ, P0 ;  /* 0x000000ff00037207 */ /* 0x000fe40000000000 */
[----:B------:R-:W-:Y:S02]  /*1c530*/  LOP3.LUT R0, R7, R4, RZ, 0x3c, !PT ;  /* 0x0000000407007212 */ /* 0x000fe400078e3cff */
[----:B------:R-:W-:Y:S02]  /*1c540*/  LEA R3, R3, R2, 0x3 ;  /* 0x0000000203037211 */ /* 0x000fe400078e18ff */
[----:B------:R-:W-:-:S07]  /*1c550*/  SHF.L.U32 R0, R0, 0x1f, RZ ;  /* 0x0000001f00007819 */ /* 0x000fce00000006ff */
.L_x_355:
[----:B-1----:R1:W2:Y:S02]  /*1c560*/  SYNCS.PHASECHK.TRANS64.TRYWAIT P0, [R3+URZ+0x34440], R0 ;  /* 0x03444000030075a7 */ /* 0x0022a4000800017f */
[----:B--2---:R-:W-:Y:S05]  /*1c570*/  @!P0 NANOSLEEP.SYNCS 0x989680 ;  /* 0x009896800000895d */ /* 0x004fea0003900000 */
[----:B------:R-:W2:Y:S02]  /*1c580*/  @!P0 SYNCS.PHASECHK.TRANS64 P0, [R3+URZ+0x34440], R0 ;  /* 0x03444000030085a7 */ /* 0x000ea4000800007f */
[----:B--2---:R-:W-:Y:S05]  /*1c590*/  @P0 EXIT ;  /* 0x000000000000094d */ /* 0x004fea0003800000 */
[----:B------:R-:W-:Y:S05]  /*1c5a0*/  BRA `(.L_x_355) ;  /* 0xfffffffc00ec7947 */ /* 0x000fea000383ffff */
.L_x_21:
[----:B-1----:R-:W-:-:S04]  /*1c5b0*/  IMAD.U32 R12, RZ, RZ, UR11 ;  /* 0x0000000bff0c7e24 */ /* 0x002fc8000f8e00ff */
[----:B------:R1:W2:Y:S03]  /*1c5c0*/  SYNCS.PHASECHK.TRANS64.TRYWAIT P1, [R12+URZ+0x34400], R3 ;  /* 0x034400030c0075a7 */ /* 0x0002a6000802017f */
[----:B--2---:R-:W-:Y:S05]  /*1c5d0*/  @!P1 NANOSLEEP.SYNCS 0x989680 ;  /* 0x009896800000995d */ /* 0x004fea0003900000 */
[----:B------:R-:W2:Y:S02]  /*1c5e0*/  @!P1 SYNCS.PHASECHK.TRANS64 P1, [R12+URZ+0x34400], R3 ;  /* 0x034400030c0095a7 */ /* 0x000ea4000802007f */
[----:B--2---:R-:W-:Y:S05]  /*1c5f0*/  @!P1 BRA `(.L_x_21) ;  /* 0xfffffffc00ec9947 */ /* 0x004fea000383ffff */
[----:B------:R-:W-:Y:S05]  /*1c600*/  BRA `(.L_x_356) ;  /* 0xfffffe6400c87947 */ /* 0x000fea000383ffff */
.L_x_33:
[----:B------:R-:W-:-:S06]  /*1c610*/  UIADD3 UR4, UR50, UR49, URZ ;  /* 0x0000003132047290 */ /* 0x000fcc000fffe03f */
[----:B-1----:R-:W-:-:S04]  /*1c620*/  MOV R0, UR4 ;  /* 0x0000000400007c02 */ /* 0x002fc80008000f00 */
[----:B------:R1:W2:Y:S03]  /*1c630*/  SYNCS.PHASECHK.TRANS64.TRYWAIT P0, [R0+URZ], R7 ;  /* 0x00000007000075a7 */ /* 0x0002a6000800017f */
[----:B--2---:R-:W-:Y:S05]  /*1c640*/  @!P0 NANOSLEEP.SYNCS 0x989680 ;  /* 0x009896800000895d */ /* 0x004fea0003900000 */
[----:B------:R-:W2:Y:S02]  /*1c650*/  @!P0 SYNCS.PHASECHK.TRANS64 P0, [R0+URZ], R7 ;  /* 0x00000007000085a7 */ /* 0x000ea4000800007f */
[----:B--2---:R-:W-:Y:S05]  /*1c660*/  @!P0 BRA `(.L_x_33) ;  /* 0xfffffffc00e88947 */ /* 0x004fea000383ffff */
[----:B------:R-:W-:Y:S05]  /*1c670*/  BRA `(.L_x_357) ;  /* 0xfffffe7400147947 */ /* 0x000fea000383ffff */
.L_x_38:
[----:B---3--:R-:W-:-:S04]  /*1c680*/  IMAD.U32 R3, RZ, RZ, UR4 ;  /* 0x00000004ff037e24 */ /* 0x008fc8000f8e00ff */
[----:B------:R3:W4:Y:S03]  /*1c690*/  SYNCS.PHASECHK.TRANS64.TRYWAIT P0, [R3+URZ+0x34480], R0 ;  /* 0x03448000030075a7 */ /* 0x000726000800017f */
[----:B----4-:R-:W-:Y:S05]  /*1c6a0*/  @!P0 NANOSLEEP.SYNCS 0x989680 ;  /* 0x009896800000895d */ /* 0x010fea0003900000 */
[----:B------:R-:W4:Y:S02]  /*1c6b0*/  @!P0 SYNCS.PHASECHK.TRANS64 P0, [R3+URZ+0x34480], R0 ;  /* 0x03448000030085a7 */ /* 0x000f24000800007f */
[----:B----4-:R-:W-:Y:S05]  /*1c6c0*/  @!P0 BRA `(.L_x_38) ;  /* 0xfffffffc00ec8947 */ /* 0x010fea000383ffff */
[----:B------:R-:W-:Y:S05]  /*1c6d0*/  BRA `(.L_x_37) ;  /* 0xfffffe7c00c47947 */ /* 0x000fea000383ffff */
.L_x_43:
[----:B---3--:R-:W-:-:S04]  /*1c6e0*/  MOV R7, UR7 ;  /* 0x0000000700077c02 */ /* 0x008fc80008000f00 */
[----:B------:R3:W4:Y:S03]  /*1c6f0*/  SYNCS.PHASECHK.TRANS64.TRYWAIT P0, [R7+URZ+0x34480], R3 ;  /* 0x03448003070075a7 */ /* 0x000726000800017f */
[----:B----4-:R-:W-:Y:S05]  /*1c700*/  @!P0 NANOSLEEP.SYNCS 0x989680 ;  /* 0x009896800000895d */ /* 0x010fea0003900000 */
[----:B------:R-:W4:Y:S02]  /*1c710*/  @!P0 SYNCS.PHASECHK.TRANS64 P0, [R7+URZ+0x34480], R3 ;  /* 0x03448003070085a7 */ /* 0x000f24000800007f */
[----:B----4-:R-:W-:Y:S05]  /*1c720*/  @!P0 BRA `(.L_x_43) ;  /* 0xfffffffc00ec8947 */ /* 0x010fea000383ffff */
[----:B------:R-:W-:Y:S05]  /*1c730*/  BRA `(.L_x_42) ;  /* 0xfffffed000a47947 */ /* 0x000fea000383ffff */
.L_x_49:
[----:B------:R-:W-:-:S06]  /*1c740*/  UIADD3 UR4, UR50, UR49, URZ ;  /* 0x0000003132047290 */ /* 0x000fcc000fffe03f */
[----:B-1----:R-:W-:-:S04]  /*1c750*/  IMAD.U32 R2, RZ, RZ, UR4 ;  /* 0x00000004ff027e24 */ /* 0x002fc8000f8e00ff */
[----:B------:R1:W3:Y:S03]  /*1c760*/  SYNCS.PHASECHK.TRANS64.TRYWAIT P0, [R2+URZ+0x10], R0 ;  /* 0x00001000020075a7 */ /* 0x0002e6000800017f */
[----:B---3--:R-:W-:Y:S05]  /*1c770*/  @!P0 NANOSLEEP.SYNCS 0x989680 ;  /* 0x009896800000895d */ /* 0x008fea0003900000 */
[----:B------:R-:W3:Y:S02]  /*1c780*/  @!P0 SYNCS.PHASECHK.TRANS64 P0, [R2+URZ+0x10], R0 ;  /* 0x00001000020085a7 */ /* 0x000ee4000800007f */
[----:B---3--:R-:W-:Y:S05]  /*1c790*/  @!P0 BRA `(.L_x_49) ;  /* 0xfffffffc00e88947 */ /* 0x008fea000383ffff */
[----:B------:R-:W-:Y:S05]  /*1c7a0*/  BRA `(.L_x_358) ;  /* 0xffffff2c00387947 */ /* 0x000fea000383ffff */
.L_x_61:
[----:B------:R-:W-:-:S07]  /*1c7b0*/  MOV R15, 0xffffffff ;  /* 0xffffffff000f7802 */ /* 0x000fce0000000f00 */
[----:B-123-5:R-:W-:Y:S05]  /*1c7c0*/  WARPSYNC.COLLECTIVE R15, `(.L_x_359) ;  /* 0x000000000f0c7348 */ /* 0x02efea0003c00000 */
[----:B------:R-:W-:Y:S02]  /*1c7d0*/  ELECT P6, UR62, PT ;  /* 0x00000000003e782f */ /* 0x000fe400038c0000 */
[----:B------:R-:W-:Y:S01]  /*1c7e0*/  MOV R14, UR62 ;  /* 0x0000003e000e7c02 */ /* 0x000fe20008000f00 */
[----:B-123-5:R-:W-:Y:S10]  /*1c7f0*/  ENDCOLLECTIVE ;  /* 0x000000000000791b */ /* 0x02eff40003800000 */
.L_x_359:
[----:B------:R-:W-:Y:S05]  /*1c800*/  BRA `(.L_x_360) ;  /* 0xffffff3000c07947 */ /* 0x000fea000383ffff */
.L_x_63:
[----:B-1----:R-:W-:-:S04]  /*1c810*/  IMAD.U32 R3, RZ, RZ, UR47 ;  /* 0x0000002fff037e24 */ /* 0x002fc8000f8e00ff */
[----:B------:R1:W3:Y:S03]  /*1c820*/  SYNCS.PHASECHK.TRANS64.TRYWAIT P2, [R3+URZ+0x344a0], R222 ;  /* 0x0344a0de030075a7 */ /* 0x0002e6000804017f */
[----:B---3--:R-:W-:Y:S05]  /*1c830*/  @!P2 NANOSLEEP.SYNCS 0x989680 ;  /* 0x009896800000a95d */ /* 0x008fea0003900000 */
[----:B------:R-:W3:Y:S02]  /*1c840*/  @!P2 SYNCS.PHASECHK.TRANS64 P2, [R3+URZ+0x344a0], R222 ;  /* 0x0344a0de0300a5a7 */ /* 0x000ee4000804007f */
[----:B---3--:R-:W-:Y:S05]  /*1c850*/  @!P2 BRA `(.L_x_63) ;  /* 0xfffffffc00eca947 */ /* 0x008fea000383ffff */
[----:B------:R-:W-:Y:S05]  /*1c860*/  BRA `(.L_x_361) ;  /* 0xffffff3000d07947 */ /* 0x000fea000383ffff */
.L_x_69:
[----:B-1----:R-:W-:-:S04]  /*1c870*/  MOV R12, UR47 ;  /* 0x0000002f000c7c02 */ /* 0x002fc80008000f00 */
[----:B------:R1:W2:Y:S03]  /*1c880*/  SYNCS.PHASECHK.TRANS64.TRYWAIT P3, [R12+URZ+0x344a8], R222 ;  /* 0x0344a8de0c0075a7 */ /* 0x0002a6000806017f */
[----:B--2---:R-:W-:Y:S05]  /*1c890*/  @!P3 NANOSLEEP.SYNCS 0x989680 ;  /* 0x009896800000b95d */ /* 0x004fea0003900000 */
[----:B------:R-:W2:Y:S02]  /*1c8a0*/  @!P3 SYNCS.PHASECHK.TRANS64 P3, [R12+URZ+0x344a8], R222 ;  /* 0x0344a8de0c00b5a7 */ /* 0x000ea4000806007f */
[----:B--2---:R-:W-:Y:S05]  /*1c8b0*/  @!P3 BRA `(.L_x_69) ;  /* 0xfffffffc00ecb947 */ /* 0x004fea000383ffff */
[----:B------:R-:W-:Y:S05]  /*1c8c0*/  BRA `(.L_x_362) ;  /* 0xffffff3800707947 */ /* 0x000fea000383ffff */
.L_x_74:
[----:B-1----:R-:W-:-:S04]  /*1c8d0*/  IMAD.U32 R12, RZ, RZ, UR47 ;  /* 0x0000002fff0c7e24 */ /* 0x002fc8000f8e00ff */
[----:B------:R1:W2:Y:S03]  /*1c8e0*/  SYNCS.PHASECHK.TRANS64.TRYWAIT P3, [R12+URZ+0x344b0], R222 ;  /* 0x0344b0de0c0075a7 */ /* 0x0002a6000806017f */
[----:B--2---:R-:W-:Y:S05]  /*1c8f0*/  @!P3 NANOSLEEP.SYNCS 0x989680 ;  /* 0x009896800000b95d */ /* 0x004fea0003900000 */
[----:B------:R-:W2:Y:S02]  /*1c900*/  @!P3 SYNCS.PHASECHK.TRANS64 P3, [R12+URZ+0x344b0], R222 ;  /* 0x0344b0de0c00b5a7 */ /* 0x000ea4000806007f */
[----:B--2---:R-:W-:Y:S05]  /*1c910*/  @!P3 BRA `(.L_x_74) ;  /* 0xfffffffc00ecb947 */ /* 0x004fea000383ffff */
[----:B------:R-:W-:Y:S05]  /*1c920*/  BRA `(.L_x_363) ;  /* 0xffffff3c00b87947 */ /* 0x000fea000383ffff */
.L_x_79:
[----:B-1----:R-:W-:-:S04]  /*1c930*/  MOV R13, UR47 ;  /* 0x0000002f000d7c02 */ /* 0x002fc80008000f00 */
[----:B------:R1:W2:Y:S03]  /*1c940*/  SYNCS.PHASECHK.TRANS64.TRYWAIT P3, [R13+URZ+0x344b8], R222 ;  /* 0x0344b8de0d0075a7 */ /* 0x0002a6000806017f */
[----:B--2---:R-:W-:Y:S05]  /*1c950*/  @!P3 NANOSLEEP.SYNCS 0x989680 ;  /* 0x009896800000b95d */ /* 0x004fea0003900000 */
[----:B------:R-:W2:Y:S02]  /*1c960*/  @!P3 SYNCS.PHASECHK.TRANS64 P3, [R13+URZ+0x344b8], R222 ;  /* 0x0344b8de0d00b5a7 */ /* 0x000ea4000806007f */
[----:B--2---:R-:W-:Y:S05]  /*1c970*/  @!P3 BRA `(.L_x_79) ;  /* 0xfffffffc00ecb947 */ /* 0x004fea000383ffff */
[----:B------:R-:W-:Y:S05]  /*1c980*/  BRA `(.L_x_364) ;  /* 0xffffff4400007947 */ /* 0x000fea000383ffff */
.L_x_84:
[----:B-1----:R-:W-:-:S04]  /*1c990*/  IMAD.U32 R13, RZ, RZ, UR47 ;  /* 0x0000002fff0d7e24 */ /* 0x002fc8000f8e00ff */
[----:B------:R1:W2:Y:S03]  /*1c9a0*/  SYNCS.PHASECHK.TRANS64.TRYWAIT P3, [R13+URZ+0x344a0], R20 ;  /* 0x0344a0140d0075a7 */ /* 0x0002a6000806017f */
[----:B--2---:R-:W-:Y:S05]  /*1c9b0*/  @!P3 NANOSLEEP.SYNCS 0x989680 ;  /* 0x009896800000b95d */ /* 0x004fea0003900000 */
[----:B------:R-:W2:Y:S02]  /*1c9c0*/  @!P3 SYNCS.PHASECHK.TRANS64 P3, [R13+URZ+0x344a0], R20 ;  /* 0x0344a0140d00b5a7 */ /* 0x000ea4000806007f */
[----:B--2---:R-:W-:Y:S05]  /*1c9d0*/  @!P3 BRA `(.L_x_84) ;  /* 0xfffffffc00ecb947 */ /* 0x004fea000383ffff */
[----:B------:R-:W-:Y:S05]  /*1c9e0*/  BRA `(.L_x_365) ;  /* 0xffffff4800507947 */ /* 0x000fea000383ffff */
.L_x_89:
[----:B-1----:R-:W-:-:S04]  /*1c9f0*/  MOV R13, UR47 ;  /* 0x0000002f000d7c02 */ /* 0x002fc80008000f00 */
[----:B------:R1:W2:Y:S03]  /*1ca00*/  SYNCS.PHASECHK.TRANS64.TRYWAIT P3, [R13+URZ+0x344a8], R20 ;  /* 0x0344a8140d0075a7 */ /* 0x0002a6000806017f */
[----:B--2---:R-:W-:Y:S05]  /*1ca10*/  @!P3 NANOSLEEP.SYNCS 0x989680 ;  /* 0x009896800000b95d */ /* 0x004fea0003900000 */
[----:B------:R-:W2:Y:S02]  /*1ca20*/  @!P3 SYNCS.PHASECHK.TRANS64 P3, [R13+URZ+0x344a8], R20 ;  /* 0x0344a8140d00b5a7 */ /* 0x000ea4000806007f */
[----:B--2---:R-:W-:Y:S05]  /*1ca30*/  @!P3 BRA `(.L_x_89) ;  /* 0xfffffffc00ecb947 */ /* 0x004fea000383ffff */
[----:B------:R-:W-:Y:S05]  /*1ca40*/  BRA `(.L_x_366) ;  /* 0xffffff4c00d87947 */ /* 0x000fea000383ffff */
.L_x_94:
[----:B-1----:R-:W-:-:S04]  /*1ca50*/  IMAD.U32 R13, RZ, RZ, UR47 ;  /* 0x0000002fff0d7e24 */ /* 0x002fc8000f8e00ff */
[----:B------:R1:W2:Y:S03]  /*1ca60*/  SYNCS.PHASECHK.TRANS64.TRYWAIT P3, [R13+URZ+0x344b0], R20 ;  /* 0x0344b0140d0075a7 */ /* 0x0002a6000806017f */
[----:B--2---:R-:W-:Y:S05]  /*1ca70*/  @!P3 NANOSLEEP.SYNCS 0x989680 ;  /* 0x009896800000b95d */ /* 0x004fea0003900000 */
[----:B------:R-:W2:Y:S02]  /*1ca80*/  @!P3 SYNCS.PHASECHK.TRANS64 P3, [R13+URZ+0x344b0], R20 ;  /* 0x0344b0140d00b5a7 */ /* 0x000ea4000806007f */
[----:B--2---:R-:W-:Y:S05]  /*1ca90*/  @!P3 BRA `(.L_x_94) ;  /* 0xfffffffc00ecb947 */ /* 0x004fea000383ffff */
[----:B------:R-:W-:Y:S05]  /*1caa0*/  BRA `(.L_x_367) ;  /* 0xffffff5400187947 */ /* 0x000fea000383ffff */
.L_x_99:
[----:B-1----:R-:W-:-:S04]  /*1cab0*/  MOV R13, UR47 ;  /* 0x0000002f000d7c02 */ /* 0x002fc80008000f00 */
[----:B------:R1:W2:Y:S03]  /*1cac0*/  SYNCS.PHASECHK.TRANS64.TRYWAIT P3, [R13+URZ+0x344b8], R20 ;  /* 0x0344b8140d0075a7 */ /* 0x0002a6000806017f */
[----:B--2---:R-:W-:Y:S05]  /*1cad0*/  @!P3 NANOSLEEP.SYNCS 0x989680 ;  /* 0x009896800000b95d */ /* 0x004fea0003900000 */
[----:B------:R-:W2:Y:S02]  /*1cae0*/  @!P3 SYNCS.PHASECHK.TRANS64 P3, [R13+URZ+0x344b8], R20 ;  /* 0x0344b8140d00b5a7 */ /* 0x000ea4000806007f */
[----:B--2---:R-:W-:Y:S05]  /*1caf0*/  @!P3 BRA `(.L_x_99) ;  /* 0xfffffffc00ecb947 */ /* 0x004fea000383ffff */
[----:B------:R-:W-:Y:S05]  /*1cb00*/  BRA `(.L_x_368) ;  /* 0xffffff5800587947 */ /* 0x000fea000383ffff */
.L_x_104:
[----:B-1----:R-:W-:-:S04]  /*1cb10*/  IMAD.U32 R13, RZ, RZ, UR47 ;  /* 0x0000002fff0d7e24 */ /* 0x002fc8000f8e00ff */
[----:B------:R1:W2:Y:S03]  /*1cb20*/  SYNCS.PHASECHK.TRANS64.TRYWAIT P3, [R13+URZ+0x344a0], R222 ;  /* 0x0344a0de0d0075a7 */ /* 0x0002a6000806017f */
[----:B--2---:R-:W-:Y:S05]  /*1cb30*/  @!P3 NANOSLEEP.SYNCS 0x989680 ;  /* 0x009896800000b95d */ /* 0x004fea0003900000 */
[----:B------:R-:W2:Y:S02]  /*1cb40*/  @!P3 SYNCS.PHASECHK.TRANS64 P3, [R13+URZ+0x344a0], R222 ;  /* 0x0344a0de0d00b5a7 */ /* 0x000ea4000806007f */
[----:B--2---:R-:W-:Y:S05]  /*1cb50*/  @!P3 BRA `(.L_x_104) ;  /* 0xfffffffc00ecb947 */ /* 0x004fea000383ffff */
[----:B------:R-:W-:Y:S05]  /*1cb60*/  BRA `(.L_x_369) ;  /* 0xffffff5c00987947 */ /* 0x000fea000383ffff */
.L_x_109:
[----:B-1----:R-:W-:-:S04]  /*1cb70*/  MOV R13, UR47 ;  /* 0x0000002f000d7c02 */ /* 0x002fc80008000f00 */
[----:B------:R1:W2:Y:S03]  /*1cb80*/  SYNCS.PHASECHK.TRANS64.TRYWAIT P3, [R13+URZ+0x344a8], R222 ;  /* 0x0344a8de0d0075a7 */ /* 0x0002a6000806017f */
[----:B--2---:R-:W-:Y:S05]  /*1cb90*/  @!P3 NANOSLEEP.SYNCS 0x989680 ;  /* 0x009896800000b95d */ /* 0x004fea0003900000 */
[----:B------:R-:W2:Y:S02]  /*1cba0*/  @!P3 SYNCS.PHASECHK.TRANS64 P3, [R13+URZ+0x344a8], R222 ;  /* 0x0344a8de0d00b5a7 */ /* 0x000ea4000806007f */
[----:B--2---:R-:W-:Y:S05]  /*1cbb0*/  @!P3 BRA `(.L_x_109) ;  /* 0xfffffffc00ecb947 */ /* 0x004fea000383ffff */
[----:B------:R-:W-:Y:S05]  /*1cbc0*/  BRA `(.L_x_370) ;  /* 0xffffff6400187947 */ /* 0x000fea000383ffff */
.L_x_114:
[----:B-1----:R-:W-:-:S04]  /*1cbd0*/  IMAD.U32 R13, RZ, RZ, UR47 ;  /* 0x0000002fff0d7e24 */ /* 0x002fc8000f8e00ff */
[----:B------:R1:W2:Y:S03]  /*1cbe0*/  SYNCS.PHASECHK.TRANS64.TRYWAIT P3, [R13+URZ+0x344b0], R222 ;  /* 0x0344b0de0d0075a7 */ /* 0x0002a6000806017f */
[----:B--2---:R-:W-:Y:S05]  /*1cbf0*/  @!P3 NANOSLEEP.SYNCS 0x989680 ;  /* 0x009896800000b95d */ /* 0x004fea0003900000 */
[----:B------:R-:W2:Y:S02]  /*1cc00*/  @!P3 SYNCS.PHASECHK.TRANS64 P3, [R13+URZ+0x344b0], R222 ;  /* 0x0344b0de0d00b5a7 */ /* 0x000ea4000806007f */
[----:B--2---:R-:W-:Y:S05]  /*1cc10*/  @!P3 BRA `(.L_x_114) ;  /* 0xfffffffc00ecb947 */ /* 0x004fea000383ffff */
[----:B------:R-:W-:Y:S05]  /*1cc20*/  BRA `(.L_x_371) ;  /* 0xffffff6800587947 */ /* 0x000fea000383ffff */
.L_x_119:
[----:B-1----:R-:W-:-:S04]  /*1cc30*/  MOV R13, UR47 ;  /* 0x0000002f000d7c02 */ /* 0x002fc80008000f00 */
[----:B------:R1:W2:Y:S03]  /*1cc40*/  SYNCS.PHASECHK.TRANS64.TRYWAIT P3, [R13+URZ+0x344b8], R222 ;  /* 0x0344b8de0d0075a7 */ /* 0x0002a6000806017f */
[----:B--2---:R-:W-:Y:S05]  /*1cc50*/  @!P3 NANOSLEEP.SYNCS 0x989680 ;  /* 0x009896800000b95d */ /* 0x004fea0003900000 */
[----:B------:R-:W2:Y:S02]  /*1cc60*/  @!P3 SYNCS.PHASECHK.TRANS64 P3, [R13+URZ+0x344b8], R222 ;  /* 0x0344b8de0d00b5a7 */ /* 0x000ea4000806007f */
[----:B--2---:R-:W-:Y:S05]  /*1cc70*/  @!P3 BRA `(.L_x_119) ;  /* 0xfffffffc00ecb947 */ /* 0x004fea000383ffff */
[----:B------:R-:W-:Y:S05]  /*1cc80*/  BRA `(.L_x_372) ;  /* 0xffffff6c00987947 */ /* 0x000fea000383ffff */
.L_x_124:
[----:B-1----:R-:W-:-:S04]  /*1cc90*/  IMAD.U32 R13, RZ, RZ, UR47 ;  /* 0x0000002fff0d7e24 */ /* 0x002fc8000f8e00ff */
[----:B------:R1:W2:Y:S03]  /*1cca0*/  SYNCS.PHASECHK.TRANS64.TRYWAIT P3, [R13+URZ+0x344a0], R20 ;  /* 0x0344a0140d0075a7 */ /* 0x0002a6000806017f */
[----:B--2---:R-:W-:Y:S05]  /*1ccb0*/  @!P3 NANOSLEEP.SYNCS 0x989680 ;  /* 0x009896800000b95d */ /* 0x004fea0003900000 */
[----:B------:R-:W2:Y:S02]  /*1ccc0*/  @!P3 SYNCS.PHASECHK.TRANS64 P3, [R13+URZ+0x344a0], R20 ;  /* 0x0344a0140d00b5a7 */ /* 0x000ea4000806007f */
[----:B--2---:R-:W-:Y:S05]  /*1ccd0*/  @!P3 BRA `(.L_x_124) ;  /* 0xfffffffc00ecb947 */ /* 0x004fea000383ffff */
[----:B------:R-:W-:Y:S05]  /*1cce0*/  BRA `(.L_x_373) ;  /* 0xffffff7000d87947 */ /* 0x000fea000383ffff */
.L_x_129:
[----:B-1----:R-:W-:-:S04]  /*1ccf0*/  MOV R13, UR47 ;  /* 0x0000002f000d7c02 */ /* 0x002fc80008000f00 */
[----:B------:R1:W2:Y:S03]  /*1cd00*/  SYNCS.PHASECHK.TRANS64.TRYWAIT P3, [R13+URZ+0x344a8], R20 ;  /* 0x0344a8140d0075a7 */ /* 0x0002a6000806017f */
[----:B--2---:R-:W-:Y:S05]  /*1cd10*/  @!P3 NANOSLEEP.SYNCS 0x989680 ;  /* 0x009896800000b95d */ /* 0x004fea0003900000 */
[----:B------:R-:W2:Y:S02]  /*1cd20*/  @!P3 SYNCS.PHASECHK.TRANS64 P3, [R13+URZ+0x344a8], R20 ;  /* 0x0344a8140d00b5a7 */ /* 0x000ea4000806007f */
[----:B--2---:R-:W-:Y:S05]  /*1cd30*/  @!P3 BRA `(.L_x_129) ;  /* 0xfffffffc00ecb947 */ /* 0x004fea000383ffff */
[----:B------:R-:W-:Y:S05]  /*1cd40*/  BRA `(.L_x_374) ;  /* 0xffffff7800587947 */ /* 0x000fea000383ffff */
.L_x_134:
[----:B-1----:R-:W-:-:S04]  /*1cd50*/  IMAD.U32 R13, RZ, RZ, UR47 ;  /* 0x0000002fff0d7e24 */ /* 0x002fc8000f8e00ff */
[----:B------:R1:W2:Y:S03]  /*1cd60*/  SYNCS.PHASECHK.TRANS64.TRYWAIT P3, [R13+URZ+0x344b0], R20 ;  /* 0x0344b0140d0075a7 */ /* 0x0002a6000806017f */
[----:B--2---:R-:W-:Y:S05]  /*1cd70*/  @!P3 NANOSLEEP.SYNCS 0x989680 ;  /* 0x009896800000b95d */ /* 0x004fea0003900000 */
[----:B------:R-:W2:Y:S02]  /*1cd80*/  @!P3 SYNCS.PHASECHK.TRANS64 P3, [R13+URZ+0x344b0], R20 ;  /* 0x0344b0140d00b5a7 */ /* 0x000ea4000806007f */
[----:B--2---:R-:W-:Y:S05]  /*1cd90*/  @!P3 BRA `(.L_x_134) ;  /* 0xfffffffc00ecb947 */ /* 0x004fea000383ffff */
[----:B------:R-:W-:Y:S05]  /*1cda0*/  BRA `(.L_x_375) ;  /* 0xffffff7c00987947 */ /* 0x000fea000383ffff */
.L_x_139:
[----:B-1----:R-:W-:-:S04]  /*1cdb0*/  MOV R13, UR47 ;  /* 0x0000002f000d7c02 */ /* 0x002fc80008000f00 */
[----:B------:R1:W2:Y:S03]  /*1cdc0*/  SYNCS.PHASECHK.TRANS64.TRYWAIT P3, [R13+URZ+0x344b8], R20 ;  /* 0x0344b8140d0075a7 */ /* 0x0002a6000806017f */
[----:B--2---:R-:W-:Y:S05]  /*1cdd0*/  @!P3 NANOSLEEP.SYNCS 0x989680 ;  /* 0x009896800000b95d */ /* 0x004fea0003900000 */
[----:B------:R-:W2:Y:S02]  /*1cde0*/  @!P3 SYNCS.PHASECHK.TRANS64 P3, [R13+URZ+0x344b8], R20 ;  /* 0x0344b8140d00b5a7 */ /* 0x000ea4000806007f */
[----:B--2---:R-:W-:Y:S05]  /*1cdf0*/  @!P3 BRA `(.L_x_139) ;  /* 0xfffffffc00ecb947 */ /* 0x004fea000383ffff */
[----:B------:R-:W-:Y:S05]  /*1ce00*/  BRA `(.L_x_376) ;  /* 0xffffff8000d87947 */ /* 0x000fea000383ffff */
.L_x_144:
[----:B-1----:R-:W-:-:S04]  /*1ce10*/  IMAD.U32 R3, RZ, RZ, UR4 ;  /* 0x00000004ff037e24 */ /* 0x002fc8000f8e00ff */
[----:B------:R1:W2:Y:S03]  /*1ce20*/  SYNCS.PHASECHK.TRANS64.TRYWAIT P2, [R3+URZ+0x34400], R0 ;  /* 0x03440000030075a7 */ /* 0x0002a6000804017f */
[----:B--2---:R-:W-:Y:S05]  /*1ce30*/  @!P2 NANOSLEEP.SYNCS 0x989680 ;  /* 0x009896800000a95d */ /* 0x004fea0003900000 */
[----:B------:R-:W2:Y:S02]  /*1ce40*/  @!P2 SYNCS.PHASECHK.TRANS64 P2, [R3+URZ+0x34400], R0 ;  /* 0x034400000300a5a7 */ /* 0x000ea4000804007f */
[----:B--2---:R-:W-:Y:S05]  /*1ce50*/  @!P2 BRA `(.L_x_144) ;  /* 0xfffffffc00eca947 */ /* 0x004fea000383ffff */
[----:B------:R-:W-:Y:S05]  /*1ce60*/  BRA `(.L_x_377) ;  /* 0xffffff8800307947 */ /* 0x000fea000383ffff */
.L_x_148:
[----:B-1----:R-:W-:-:S04]  /*1ce70*/  MOV R3, UR4 ;  /* 0x0000000400037c02 */ /* 0x002fc80008000f00 */
[----:B------:R1:W2:Y:S03]  /*1ce80*/  SYNCS.PHASECHK.TRANS64.TRYWAIT P2, [R3+URZ+0x34400], R2 ;  /* 0x03440002030075a7 */ /* 0x0002a6000804017f */
[----:B--2---:R-:W-:Y:S05]  /*1ce90*/  @!P2 NANOSLEEP.SYNCS 0x989680 ;  /* 0x009896800000a95d */ /* 0x004fea0003900000 */
[----:B------:R-:W2:Y:S02]  /*1cea0*/  @!P2 SYNCS.PHASECHK.TRANS64 P2, [R3+URZ+0x34400], R2 ;  /* 0x034400020300a5a7 */ /* 0x000ea4000804007f */
[----:B--2---:R-:W-:Y:S05]  /*1ceb0*/  @!P2 BRA `(.L_x_148) ;  /* 0xfffffffc00eca947 */ /* 0x004fea000383ffff */
[----:B------:R-:W-:Y:S05]  /*1cec0*/  BRA `(.L_x_378) ;  /* 0xffffff8800d07947 */ /* 0x000fea000383ffff */
.L_x_166:
[----:B-1----:R-:W-:-:S04]  /*1ced0*/  IMAD.U32 R3, RZ, RZ, UR6 ;  /* 0x00000006ff037e24 */ /* 0x002fc8000f8e00ff */
[----:B------:R1:W2:Y:S03]  /*1cee0*/  SYNCS.PHASECHK.TRANS64.TRYWAIT P0, [R3+URZ+0x344e8], R0 ;  /* 0x0344e800030075a7 */ /* 0x0002a6000800017f */
[----:B--2---:R-:W-:Y:S05]  /*1cef0*/  @!P0 NANOSLEEP.SYNCS 0x989680 ;  /* 0x009896800000895d */ /* 0x004fea0003900000 */
[----:B------:R-:W2:Y:S02]  /*1cf00*/  @!P0 SYNCS.PHASECHK.TRANS64 P0, [R3+URZ+0x344e8], R0 ;  /* 0x0344e800030085a7 */ /* 0x000ea4000800007f */
[----:B--2---:R-:W-:Y:S05]  /*1cf10*/  @!P0 BRA `(.L_x_166) ;  /* 0xfffffffc00ec8947 */ /* 0x004fea000383ffff */
[----:B------:R-:W-:Y:S05]  /*1cf20*/  BRA `(.L_x_379) ;  /* 0xffffff9800307947 */ /* 0x000fea000383ffff */
.L_x_168:
[----:B-1----:R-:W-:-:S04]  /*1cf30*/  MOV R6, UR7 ;  /* 0x0000000700067c02 */ /* 0x002fc80008000f00 */
[----:B------:R1:W2:Y:S03]  /*1cf40*/  SYNCS.PHASECHK.TRANS64.TRYWAIT P0, [R6+URZ+0x34400], R3 ;  /* 0x03440003060075a7 */ /* 0x0002a6000800017f */
[----:B--2---:R-:W-:Y:S05]  /*1cf50*/  @!P0 NANOSLEEP.SYNCS 0x989680 ;  /* 0x009896800000895d */ /* 0x004fea0003900000 */
[----:B------:R-:W2:Y:S02]  /*1cf60*/  @!P0 SYNCS.PHASECHK.TRANS64 P0, [R6+URZ+0x34400], R3 ;  /* 0x03440003060085a7 */ /* 0x000ea4000800007f */
[----:B--2---:R-:W-:Y:S05]  /*1cf70*/  @!P0 BRA `(.L_x_168) ;  /* 0xfffffffc00ec8947 */ /* 0x004fea000383ffff */
[----:B------:R-:W-:Y:S05]  /*1cf80*/  BRA `(.L_x_380) ;  /* 0xffffff9800587947 */ /* 0x000fea000383ffff */
.L_x_174:
[----:B--2---:R-:W-:-:S04]  /*1cf90*/  IMAD.U32 R3, RZ, RZ, UR6 ;  /* 0x00000006ff037e24 */ /* 0x004fc8000f8e00ff */
[----:B------:R2:W3:Y:S03]  /*1cfa0*/  SYNCS.PHASECHK.TRANS64.TRYWAIT P1, [R3+URZ+0x344c0], R8 ;  /* 0x0344c008030075a7 */ /* 0x0004e6000802017f */
[----:B---3--:R-:W-:Y:S05]  /*1cfb0*/  @!P1 NANOSLEEP.SYNCS 0x989680 ;  /* 0x009896800000995d */ /* 0x008fea0003900000 */
[----:B------:R-:W3:Y:S02]  /*1cfc0*/  @!P1 SYNCS.PHASECHK.TRANS64 P1, [R3+URZ+0x344c0], R8 ;  /* 0x0344c008030095a7 */ /* 0x000ee4000802007f */
[----:B---3--:R-:W-:Y:S05]  /*1cfd0*/  @!P1 BRA `(.L_x_174) ;  /* 0xfffffffc00ec9947 */ /* 0x008fea000383ffff */
[----:B------:R-:W-:Y:S05]  /*1cfe0*/  BRA `(.L_x_381) ;  /* 0xffffff9c00047947 */ /* 0x000fea000383ffff */
.L_x_180:
[----:B--2---:R-:W-:-:S04]  /*1cff0*/  MOV R3, UR6 ;  /* 0x0000000600037c02 */ /* 0x004fc80008000f00 */
[----:B------:R2:W4:Y:S03]  /*1d000*/  SYNCS.PHASECHK.TRANS64.TRYWAIT P1, [R3+URZ+0x344c8], R8 ;  /* 0x0344c808030075a7 */ /* 0x000526000802017f */
[----:B----4-:R-:W-:Y:S05]  /*1d010*/  @!P1 NANOSLEEP.SYNCS 0x989680 ;  /* 0x009896800000995d */ /* 0x010fea0003900000 */
[----:B------:R-:W4:Y:S02]  /*1d020*/  @!P1 SYNCS.PHASECHK.TRANS64 P1, [R3+URZ+0x344c8], R8 ;  /* 0x0344c808030095a7 */ /* 0x000f24000802007f */
[----:B----4-:R-:W-:Y:S05]  /*1d030*/  @!P1 BRA `(.L_x_180) ;  /* 0xfffffffc00ec9947 */ /* 0x010fea000383ffff */
[----:B------:R-:W-:Y:S05]  /*1d040*/  BRA `(.L_x_382) ;  /* 0xffffff9c00407947 */ /* 0x000fea000383ffff */
.L_x_186:
[----:B--2---:R-:W-:-:S04]  /*1d050*/  IMAD.U32 R3, RZ, RZ, UR6 ;  /* 0x00000006ff037e24 */ /* 0x004fc8000f8e00ff */
[----:B------:R2:W1:Y:S03]  /*1d060*/  SYNCS.PHASECHK.TRANS64.TRYWAIT P1, [R3+URZ+0x344d0], R8 ;  /* 0x0344d008030075a7 */ /* 0x000466000802017f */
[----:B-1----:R-:W-:Y:S05]  /*1d070*/  @!P1 NANOSLEEP.SYNCS 0x989680 ;  /* 0x009896800000995d */ /* 0x002fea0003900000 */
[----:B------:R-:W1:Y:S02]  /*1d080*/  @!P1 SYNCS.PHASECHK.TRANS64 P1, [R3+URZ+0x344d0], R8 ;  /* 0x0344d008030095a7 */ /* 0x000e64000802007f */
[----:B-1----:R-:W-:Y:S05]  /*1d090*/  @!P1 BRA `(.L_x_186) ;  /* 0xfffffffc00ec9947 */ /* 0x002fea000383ffff */
[----:B------:R-:W-:Y:S05]  /*1d0a0*/  BRA `(.L_x_383) ;  /* 0xffffff9c00847947 */ /* 0x000fea000383ffff */
.L_x_192:
[----:B--2---:R-:W-:-:S04]  /*1d0b0*/  MOV R3, UR6 ;  /* 0x0000000600037c02 */ /* 0x004fc80008000f00 */
[----:B------:R2:W1:Y:S03]  /*1d0c0*/  SYNCS.PHASECHK.TRANS64.TRYWAIT P1, [R3+URZ+0x344d8], R8 ;  /* 0x0344d808030075a7 */ /* 0x000466000802017f */
[----:B-1----:R-:W-:Y:S05]  /*1d0d0*/  @!P1 NANOSLEEP.SYNCS 0x989680 ;  /* 0x009896800000995d */ /* 0x002fea0003900000 */
[----:B------:R-:W1:Y:S02]  /*1d0e0*/  @!P1 SYNCS.PHASECHK.TRANS64 P1, [R3+URZ+0x344d8], R8 ;  /* 0x0344d808030095a7 */ /* 0x000e64000802007f */
[----:B-1----:R-:W-:Y:S05]  /*1d0f0*/  @!P1 BRA `(.L_x_192) ;  /* 0xfffffffc00ec9947 */ /* 0x002fea000383ffff */
[----:B------:R-:W-:Y:S05]  /*1d100*/  BRA `(.L_x_384) ;  /* 0xffffff9c00c87947 */ /* 0x000fea000383ffff */
.L_x_198:
[----:B-12---:R-:W-:-:S04]  /*1d110*/  IMAD.U32 R3, RZ, RZ, UR6 ;  /* 0x00000006ff037e24 */ /* 0x006fc8000f8e00ff */
[----:B------:R1:W2:Y:S03]  /*1d120*/  SYNCS.PHASECHK.TRANS64.TRYWAIT P1, [R3+URZ+0x344c0], R2 ;  /* 0x0344c002030075a7 */ /* 0x0002a6000802017f */
[----:B--2---:R-:W-:Y:S05]  /*1d130*/  @!P1 NANOSLEEP.SYNCS 0x989680 ;  /* 0x009896800000995d */ /* 0x004fea0003900000 */
[----:B------:R-:W2:Y:S02]  /*1d140*/  @!P1 SYNCS.PHASECHK.TRANS64 P1, [R3+URZ+0x344c0], R2 ;  /* 0x0344c002030095a7 */ /* 0x000ea4000802007f */
[----:B--2---:R-:W-:Y:S05]  /*1d150*/  @!P1 BRA `(.L_x_198) ;  /* 0xfffffffc00ec9947 */ /* 0x004fea000383ffff */
[----:B------:R-:W-:Y:S05]  /*1d160*/  BRA `(.L_x_385) ;  /* 0xffffffa000147947 */ /* 0x000fea000383ffff */
.L_x_204:
[----:B-123--:R-:W-:-:S04]  /*1d170*/  MOV R3, UR6 ;  /* 0x0000000600037c02 */ /* 0x00efc80008000f00 */
[----:B------:R1:W2:Y:S03]  /*1d180*/  SYNCS.PHASECHK.TRANS64.TRYWAIT P1, [R3+URZ+0x344c8], R2 ;  /* 0x0344c802030075a7 */ /* 0x0002a6000802017f */
[----:B--2---:R-:W-:Y:S05]  /*1d190*/  @!P1 NANOSLEEP.SYNCS 0x989680 ;  /* 0x009896800000995d */ /* 0x004fea0003900000 */
[----:B------:R-:W2:Y:S02]  /*1d1a0*/  @!P1 SYNCS.PHASECHK.TRANS64 P1, [R3+URZ+0x344c8], R2 ;  /* 0x0344c802030095a7 */ /* 0x000ea4000802007f */
[----:B--2---:R-:W-:Y:S05]  /*1d1b0*/  @!P1 BRA `(.L_x_204) ;  /* 0xfffffffc00ec9947 */ /* 0x004fea000383ffff */
[----:B------:R-:W-:Y:S05]  /*1d1c0*/  BRA `(.L_x_386) ;  /* 0xffffffa000487947 */ /* 0x000fea000383ffff */
.L_x_210:
[----:B-1234-:R-:W-:-:S04]  /*1d1d0*/  IMAD.U32 R3, RZ, RZ, UR6 ;  /* 0x00000006ff037e24 */ /* 0x01efc8000f8e00ff */
[----:B------:R1:W2:Y:S03]  /*1d1e0*/  SYNCS.PHASECHK.TRANS64.TRYWAIT P1, [R3+URZ+0x344d0], R2 ;  /* 0x0344d002030075a7 */ /* 0x0002a6000802017f */
[----:B--2---:R-:W-:Y:S05]  /*1d1f0*/  @!P1 NANOSLEEP.SYNCS 0x989680 ;  /* 0x009896800000995d */ /* 0x004fea0003900000 */
[----:B------:R-:W2:Y:S02]  /*1d200*/  @!P1 SYNCS.PHASECHK.TRANS64 P1, [R3+URZ+0x344d0], R2 ;  /* 0x0344d002030095a7 */ /* 0x000ea4000802007f */
[----:B--2---:R-:W-:Y:S05]  /*1d210*/  @!P1 BRA `(.L_x_210) ;  /* 0xfffffffc00ec9947 */ /* 0x004fea000383ffff */
[----:B------:R-:W-:Y:S05]  /*1d220*/  BRA `(.L_x_387) ;  /* 0xffffffa000807947 */ /* 0x000fea000383ffff */
.L_x_216:
[----:B-1234-:R-:W-:-:S04]  /*1d230*/  MOV R3, UR6 ;  /* 0x0000000600037c02 */ /* 0x01efc80008000f00 */
[----:B------:R1:W2:Y:S03]  /*1d240*/  SYNCS.PHASECHK.TRANS64.TRYWAIT P1, [R3+URZ+0x344d8], R2 ;  /* 0x0344d802030075a7 */ /* 0x0002a6000802017f */
[----:B--2---:R-:W-:Y:S05]  /*1d250*/  @!P1 NANOSLEEP.SYNCS 0x989680 ;  /* 0x009896800000995d */ /* 0x004fea0003900000 */
[----:B------:R-:W2:Y:S02]  /*1d260*/  @!P1 SYNCS.PHASECHK.TRANS64 P1, [R3+URZ+0x344d8], R2 ;  /* 0x0344d802030095a7 */ /* 0x000ea4000802007f */
[----:B--2---:R-:W-:Y:S05]  /*1d270*/  @!P1 BRA `(.L_x_216) ;  /* 0xfffffffc00ec9947 */ /* 0x004fea000383ffff */
[----:B------:R-:W-:Y:S05]  /*1d280*/  BRA `(.L_x_388) ;  /* 0xffffffa000b87947 */ /* 0x000fea000383ffff */
.L_x_222:
[----:B-1234-:R-:W-:-:S04]  /*1d290*/  IMAD.U32 R3, RZ, RZ, UR6 ;  /* 0x00000006ff037e24 */ /* 0x01efc8000f8e00ff */
[----:B------:R1:W2:Y:S03]  /*1d2a0*/  SYNCS.PHASECHK.TRANS64.TRYWAIT P1, [R3+URZ+0x344c0], R8 ;  /* 0x0344c008030075a7 */ /* 0x0002a6000802017f */
[----:B--2---:R-:W-:Y:S05]  /*1d2b0*/  @!P1 NANOSLEEP.SYNCS 0x989680 ;  /* 0x009896800000995d */ /* 0x004fea0003900000 */
[----:B------:R-:W2:Y:S02]  /*1d2c0*/  @!P1 SYNCS.PHASECHK.TRANS64 P1, [R3+URZ+0x344c0], R8 ;  /* 0x0344c008030095a7 */ /* 0x000ea4000802007f */
[----:B--2---:R-:W-:Y:S05]  /*1d2d0*/  @!P1 BRA `(.L_x_222) ;  /* 0xfffffffc00ec9947 */ /* 0x004fea000383ffff */
[----:B------:R-:W-:Y:S05]  /*1d2e0*/  BRA `(.L_x_389) ;  /* 0xffffffa000f47947 */ /* 0x000fea000383ffff */
.L_x_228:
[----:B-1234-:R-:W-:-:S04]  /*1d2f0*/  MOV R3, UR6 ;  /* 0x0000000600037c02 */ /* 0x01efc80008000f00 */
[----:B------:R1:W2:Y:S03]  /*1d300*/  SYNCS.PHASECHK.TRANS64.TRYWAIT P1, [R3+URZ+0x344c8], R8 ;  /* 0x0344c808030075a7 */ /* 0x0002a6000802017f */
[----:B--2---:R-:W-:Y:S05]  /*1d310*/  @!P1 NANOSLEEP.SYNCS 0x989680 ;  /* 0x009896800000995d */ /* 0x004fea0003900000 */
[----:B------:R-:W2:Y:S02]  /*1d320*/  @!P1 SYNCS.PHASECHK.TRANS64 P1, [R3+URZ+0x344c8], R8 ;  /* 0x0344c808030095a7 */ /* 0x000ea4000802007f */
[----:B--2---:R-:W-:Y:S05]  /*1d330*/  @!P1 BRA `(.L_x_228) ;  /* 0xfffffffc00ec9947 */ /* 0x004fea000383ffff */
[----:B------:R-:W-:Y:S05]  /*1d340*/  BRA `(.L_x_390) ;  /* 0xffffffa400287947 */ /* 0x000fea000383ffff */
.L_x_234:
[----:B-1234-:R-:W-:-:S04]  /*1d350*/  IMAD.U32 R3, RZ, RZ, UR6 ;  /* 0x00000006ff037e24 */ /* 0x01efc8000f8e00ff */
[----:B------:R1:W2:Y:S03]  /*1d360*/  SYNCS.PHASECHK.TRANS64.TRYWAIT P1, [R3+URZ+0x344d0], R8 ;  /* 0x0344d008030075a7 */ /* 0x0002a6000802017f */
[----:B--2---:R-:W-:Y:S05]  /*1d370*/  @!P1 NANOSLEEP.SYNCS 0x989680 ;  /* 0x009896800000995d */ /* 0x004fea0003900000 */
[----:B------:R-:W2:Y:S02]  /*1d380*/  @!P1 SYNCS.PHASECHK.TRANS64 P1, [R3+URZ+0x344d0], R8 ;  /* 0x0344d008030095a7 */ /* 0x000ea4000802007f */
[----:B--2---:R-:W-:Y:S05]  /*1d390*/  @!P1 BRA `(.L_x_234) ;  /* 0xfffffffc00ec9947 */ /* 0x004fea000383ffff */
[----:B------:R-:W-:Y:S05]  /*1d3a0*/  BRA `(.L_x_391) ;  /* 0xffffffa400607947 */ /* 0x000fea000383ffff */
.L_x_240:
[----:B-1234-:R-:W-:-:S04]  /*1d3b0*/  MOV R3, UR6 ;  /* 0x0000000600037c02 */ /* 0x01efc80008000f00 */
[----:B------:R1:W2:Y:S03]  /*1d3c0*/  SYNCS.PHASECHK.TRANS64.TRYWAIT P1, [R3+URZ+0x344d8], R8 ;  /* 0x0344d808030075a7 */ /* 0x0002a6000802017f */
[----:B--2---:R-:W-:Y:S05]  /*1d3d0*/  @!P1 NANOSLEEP.SYNCS 0x989680 ;  /* 0x009896800000995d */ /* 0x004fea0003900000 */
[----:B------:R-:W2:Y:S02]  /*1d3e0*/  @!P1 SYNCS.PHASECHK.TRANS64 P1, [R3+URZ+0x344d8], R8 ;  /* 0x0344d808030095a7 */ /* 0x000ea4000802007f */
[----:B--2---:R-:W-:Y:S05]  /*1d3f0*/  @!P1 BRA `(.L_x_240) ;  /* 0xfffffffc00ec9947 */ /* 0x004fea000383ffff */
[----:B------:R-:W-:Y:S05]  /*1d400*/  BRA `(.L_x_392) ;  /* 0xffffffa400987947 */ /* 0x000fea000383ffff */
.L_x_246:
[----:B-1234-:R-:W-:-:S04]  /*1d410*/  IMAD.U32 R3, RZ, RZ, UR6 ;  /* 0x00000006ff037e24 */ /* 0x01efc8000f8e00ff */
[----:B------:R1:W2:Y:S03]  /*1d420*/  SYNCS.PHASECHK.TRANS64.TRYWAIT P1, [R3+URZ+0x344c0], R2 ;  /* 0x0344c002030075a7 */ /* 0x0002a6000802017f */
[----:B--2---:R-:W-:Y:S05]  /*1d430*/  @!P1 NANOSLEEP.SYNCS 0x989680 ;  /* 0x009896800000995d */ /* 0x004fea0003900000 */
[----:B------:R-:W2:Y:S02]  /*1d440*/  @!P1 SYNCS.PHASECHK.TRANS64 P1, [R3+URZ+0x344c0], R2 ;  /* 0x0344c002030095a7 */ /* 0x000ea4000802007f */
[----:B--2---:R-:W-:Y:S05]  /*1d450*/  @!P1 BRA `(.L_x_246) ;  /* 0xfffffffc00ec9947 */ /* 0x004fea000383ffff */
[----:B------:R-:W-:Y:S05]  /*1d460*/  BRA `(.L_x_393) ;  /* 0xffffffa400d47947 */ /* 0x000fea000383ffff */
.L_x_252:
[----:B-1234-:R-:W-:-:S04]  /*1d470*/  MOV R3, UR6 ;  /* 0x0000000600037c02 */ /* 0x01efc80008000f00 */
[----:B------:R1:W2:Y:S03]  /*1d480*/  SYNCS.PHASECHK.TRANS64.TRYWAIT P1, [R3+URZ+0x344c8], R2 ;  /* 0x0344c802030075a7 */ /* 0x0002a6000802017f */
[----:B--2---:R-:W-:Y:S05]  /*1d490*/  @!P1 NANOSLEEP.SYNCS 0x989680 ;  /* 0x009896800000995d */ /* 0x004fea0003900000 */
[----:B------:R-:W2:Y:S02]  /*1d4a0*/  @!P1 SYNCS.PHASECHK.TRANS64 P1, [R3+URZ+0x344c8], R2 ;  /* 0x0344c802030095a7 */ /* 0x000ea4000802007f */
[----:B--2---:R-:W-:Y:S05]  /*1d4b0*/  @!P1 BRA `(.L_x_252) ;  /* 0xfffffffc00ec9947 */ /* 0x004fea000383ffff */
[----:B------:R-:W-:Y:S05]  /*1d4c0*/  BRA `(.L_x_394) ;  /* 0xffffffa800087947 */ /* 0x000fea000383ffff */
.L_x_258:
[----:B-1234-:R-:W-:-:S04]  /*1d4d0*/  IMAD.U32 R3, RZ, RZ, UR6 ;  /* 0x00000006ff037e24 */ /* 0x01efc8000f8e00ff */
[----:B------:R1:W2:Y:S03]  /*1d4e0*/  SYNCS.PHASECHK.TRANS64.TRYWAIT P1, [R3+URZ+0x344d0], R2 ;  /* 0x0344d002030075a7 */ /* 0x0002a6000802017f */
[----:B--2---:R-:W-:Y:S05]  /*1d4f0*/  @!P1 NANOSLEEP.SYNCS 0x989680 ;  /* 0x009896800000995d */ /* 0x004fea0003900000 */
[----:B------:R-:W2:Y:S02]  /*1d500*/  @!P1 SYNCS.PHASECHK.TRANS64 P1, [R3+URZ+0x344d0], R2 ;  /* 0x0344d002030095a7 */ /* 0x000ea4000802007f */
[----:B--2---:R-:W-:Y:S05]  /*1d510*/  @!P1 BRA `(.L_x_258) ;  /* 0xfffffffc00ec9947 */ /* 0x004fea000383ffff */
[----:B------:R-:W-:Y:S05]  /*1d520*/  BRA `(.L_x_395) ;  /* 0xffffffa800447947 */ /* 0x000fea000383ffff */
.L_x_264:
[----:B-1234-:R-:W-:-:S04]  /*1d530*/  MOV R3, UR6 ;  /* 0x0000000600037c02 */ /* 0x01efc80008000f00 */
[----:B------:R1:W2:Y:S03]  /*1d540*/  SYNCS.PHASECHK.TRANS64.TRYWAIT P1, [R3+URZ+0x344d8], R2 ;  /* 0x0344d802030075a7 */ /* 0x0002a6000802017f */
[----:B--2---:R-:W-:Y:S05]  /*1d550*/  @!P1 NANOSLEEP.SYNCS 0x989680 ;  /* 0x009896800000995d */ /* 0x004fea0003900000 */
[----:B------:R-:W2:Y:S02]  /*1d560*/  @!P1 SYNCS.PHASECHK.TRANS64 P1, [R3+URZ+0x344d8], R2 ;  /* 0x0344d802030095a7 */ /* 0x000ea4000802007f */
[----:B--2---:R-:W-:Y:S05]  /*1d570*/  @!P1 BRA `(.L_x_264) ;  /* 0xfffffffc00ec9947 */ /* 0x004fea000383ffff */
[----:B------:R-:W-:Y:S05]  /*1d580*/  BRA `(.L_x_396) ;  /* 0xffffffa800807947 */ /* 0x000fea000383ffff */
.L_x_279:
[----:B-1----:R-:W-:-:S04]  /*1d590*/  IMAD.U32 R3, RZ, RZ, UR6 ;  /* 0x00000006ff037e24 */ /* 0x002fc8000f8e00ff */
[----:B------:R1:W2:Y:S03]  /*1d5a0*/  SYNCS.PHASECHK.TRANS64.TRYWAIT P0, [R3+URZ+0x344c0], R8 ;  /* 0x0344c008030075a7 */ /* 0x0002a6000800017f */
[----:B--2---:R-:W-:Y:S05]  /*1d5b0*/  @!P0 NANOSLEEP.SYNCS 0x989680 ;  /* 0x009896800000895d */ /* 0x004fea0003900000 */
[----:B------:R-:W2:Y:S02]  /*1d5c0*/  @!P0 SYNCS.PHASECHK.TRANS64 P0, [R3+URZ+0x344c0], R8 ;  /* 0x0344c008030085a7 */ /* 0x000ea4000800007f */
[----:B--2---:R-:W-:Y:S05]  /*1d5d0*/  @!P0 BRA `(.L_x_279) ;  /* 0xfffffffc00ec8947 */ /* 0x004fea000383ffff */
[----:B------:R-:W-:Y:S05]  /*1d5e0*/  BRA `(.L_x_397) ;  /* 0xffffffb000087947 */ /* 0x000fea000383ffff */
.L_x_281:
[----:B-1----:R-:W-:-:S04]  /*1d5f0*/  MOV R3, UR6 ;  /* 0x0000000600037c02 */ /* 0x002fc80008000f00 */
[----:B------:R1:W2:Y:S03]  /*1d600*/  SYNCS.PHASECHK.TRANS64.TRYWAIT P0, [R3+URZ+0x344c8], R8 ;  /* 0x0344c808030075a7 */ /* 0x0002a6000800017f */
[----:B--2---:R-:W-:Y:S05]  /*1d610*/  @!P0 NANOSLEEP.SYNCS 0x989680 ;  /* 0x009896800000895d */ /* 0x004fea0003900000 */
[----:B------:R-:W2:Y:S02]  /*1d620*/  @!P0 SYNCS.PHASECHK.TRANS64 P0, [R3+URZ+0x344c8], R8 ;  /* 0x0344c808030085a7 */ /* 0x000ea4000800007f */
[----:B--2---:R-:W-:Y:S05]  /*1d630*/  @!P0 BRA `(.L_x_281) ;  /* 0xfffffffc00ec8947 */ /* 0x004fea000383ffff */
[----:B------:R-:W-:Y:S05]  /*1d640*/  BRA `(.L_x_398) ;  /* 0xffffffb000007947 */ /* 0x000fea000383ffff */
.L_x_283:
[----:B-1----:R-:W-:-:S04]  /*1d650*/  IMAD.U32 R3, RZ, RZ, UR6 ;  /* 0x00000006ff037e24 */ /* 0x002fc8000f8e00ff */
[----:B------:R1:W2:Y:S03]  /*1d660*/  SYNCS.PHASECHK.TRANS64.TRYWAIT P0, [R3+URZ+0x344d0], R8 ;  /* 0x0344d008030075a7 */ /* 0x0002a6000800017f */
[----:B--2---:R-:W-:Y:S05]  /*1d670*/  @!P0 NANOSLEEP.SYNCS 0x989680 ;  /* 0x009896800000895d */ /* 0x004fea0003900000 */
[----:B------:R-:W2:Y:S02]  /*1d680*/  @!P0 SYNCS.PHASECHK.TRANS64 P0, [R3+URZ+0x344d0], R8 ;  /* 0x0344d008030085a7 */ /* 0x000ea4000800007f */
[----:B--2---:R-:W-:Y:S05]  /*1d690*/  @!P0 BRA `(.L_x_283) ;  /* 0xfffffffc00ec8947 */ /* 0x004fea000383ffff */
[----:B------:R-:W-:Y:S05]  /*1d6a0*/  BRA `(.L_x_399) ;  /* 0xffffffac00f87947 */ /* 0x000fea000383ffff */
.L_x_295:
[----:B------:R-:W-:Y:S01]  /*1d6b0*/  BSSY B1, `(.L_x_400) ;  /* 0x0000006000017945 */ /* 0x000fe20003800000 */
[----:B------:R-:W-:-:S07]  /*1d6c0*/  MOV R15, 0xffffffff ;  /* 0xffffffff000f7802 */ /* 0x000fce0000000f00 */
[----:B------:R-:W-:Y:S05]  /*1d6d0*/  WARPSYNC.COLLECTIVE R15, `(.L_x_401) ;  /* 0x000000000f0c7348 */ /* 0x000fea0003c00000 */
[----:B------:R-:W-:Y:S02]  /*1d6e0*/  ELECT P6, UR62, PT ;  /* 0x00000000003e782f */ /* 0x000fe400038c0000 */
[----:B------:R-:W-:Y:S01]  /*1d6f0*/  MOV R14, UR62 ;  /* 0x0000003e000e7c02 */ /* 0x000fe20008000f00 */
[----:B------:R-:W-:Y:S10]  /*1d700*/  ENDCOLLECTIVE ;  /* 0x000000000000791b */ /* 0x000ff40003800000 */
.L_x_401:
[----:B------:R-:W-:Y:S05]  /*1d710*/  BSYNC B1 ;  /* 0x0000000000017941 */ /* 0x000fea0003800000 */
.L_x_400:
[----:B------:R-:W-:Y:S05]  /*1d720*/  BRA `(.L_x_402) ;  /* 0xffffffbc00007947 */ /* 0x000fea000383ffff */
.L_x_298:
[----:B--2---:R2:W3:Y:S02]  /*1d730*/  SYNCS.PHASECHK.TRANS64.TRYWAIT P0, [R8+URZ+0x34490], R5 ;  /* 0x03449005080075a7 */ /* 0x0044e4000800017f */
[----:B---3--:R-:W-:Y:S05]  /*1d740*/  @!P0 NANOSLEEP.SYNCS 0x989680 ;  /* 0x009896800000895d */ /* 0x008fea0003900000 */
[----:B------:R-:W3:Y:S02]  /*1d750*/  @!P0 SYNCS.PHASECHK.TRANS64 P0, [R8+URZ+0x34490], R5 ;  /* 0x03449005080085a7 */ /* 0x000ee4000800007f */
[----:B---3--:R-:W-:Y:S05]  /*1d760*/  @!P0 BRA `(.L_x_298) ;  /* 0xfffffffc00f08947 */ /* 0x008fea000383ffff */
[----:B------:R-:W-:Y:S05]  /*1d770*/  BRA `(.L_x_403) ;  /* 0xffffffbc00287947 */ /* 0x000fea000383ffff */
.L_x_304:
[----:B-1----:R1:W3:Y:S02]  /*1d780*/  SYNCS.PHASECHK.TRANS64.TRYWAIT P0, [R3+URZ+0x34400], R2 ;  /* 0x03440002030075a7 */ /* 0x0022e4000800017f */
[----:B---3--:R-:W-:Y:S05]  /*1d790*/  @!P0 NANOSLEEP.SYNCS 0x989680 ;  /* 0x009896800000895d */ /* 0x008fea0003900000 */
[----:B------:R-:W3:Y:S02]  /*1d7a0*/  @!P0 SYNCS.PHASECHK.TRANS64 P0, [R3+URZ+0x34400], R2 ;  /* 0x03440002030085a7 */ /* 0x000ee4000800007f */
[----:B---3--:R-:W-:Y:S05]  /*1d7b0*/  @!P0 BRA `(.L_x_304) ;  /* 0xfffffffc00f08947 */ /* 0x008fea000383ffff */
[----:B------:R-:W-:Y:S05]  /*1d7c0*/  BRA `(.L_x_404) ;  /* 0xffffffc0001c7947 */ /* 0x000fea000383ffff */
.L_x_307:
[----:B------:R-:W-:Y:S01]  /*1d7d0*/  BSSY B1, `(.L_x_405) ;  /* 0x0000006000017945 */ /* 0x000fe20003800000 */
[----:B------:R-:W-:-:S07]  /*1d7e0*/  IMAD.MOV.U32 R15, RZ, RZ, -0x1 ;  /* 0xffffffffff0f7424 */ /* 0x000fce00078e00ff */
[----:B-1---5:R-:W-:Y:S05]  /*1d7f0*/  WARPSYNC.COLLECTIVE R15, `(.L_x_406) ;  /* 0x000000000f0c7348 */ /* 0x022fea0003c00000 */
[----:B------:R-:W-:Y:S02]  /*1d800*/  ELECT P6, UR62, PT ;  /* 0x00000000003e782f */ /* 0x000fe400038c0000 */
[----:B------:R-:W-:Y:S01]  /*1d810*/  MOV R14, UR62 ;  /* 0x0000003e000e7c02 */ /* 0x000fe20008000f00 */
[----:B-1---5:R-:W-:Y:S10]  /*1d820*/  ENDCOLLECTIVE ;  /* 0x000000000000791b */ /* 0x022ff40003800000 */
.L_x_406:
[----:B------:R-:W-:Y:S05]  /*1d830*/  BSYNC B1 ;  /* 0x0000000000017941 */ /* 0x000fea0003800000 */
.L_x_405:
[----:B------:R-:W-:Y:S05]  /*1d840*/  BRA `(.L_x_407) ;  /* 0xffffffc000647947 */ /* 0x000fea000383ffff */
.L_x_310:
[----:B------:R-:W-:Y:S01]  /*1d850*/  BSSY B1, `(.L_x_408) ;  /* 0x0000005000017945 */ /* 0x000fe20003800000 */
[----:B--2---:R-:W-:-:S07]  /*1d860*/  MOV R15, 0xffffffff ;  /* 0xffffffff000f7802 */ /* 0x004fce0000000f00 */
[----:B-1---5:R-:W-:Y:S05]  /*1d870*/  WARPSYNC.COLLECTIVE R15, `(.L_x_409) ;  /* 0x000000000f087348 */ /* 0x022fea0003c00000 */
[----:B------:R-:W-:Y:S01]  /*1d880*/  NOP ;  /* 0x0000000000007918 */ /* 0x000fe20000000000 */
[----:B-1---5:R-:W-:Y:S01]  /*1d890*/  ENDCOLLECTIVE ;  /* 0x000000000000791b */ /* 0x022fe20003800000 */
.L_x_409:
[----:B------:R-:W-:Y:S05]  /*1d8a0*/  BSYNC B1 ;  /* 0x0000000000017941 */ /* 0x000fea0003800000 */
.L_x_408:
[----:B------:R-:W-:-:S07]  /*1d8b0*/  IMAD.MOV.U32 R15, RZ, RZ, -0x1 ;  /* 0xffffffffff0f7424 */ /* 0x000fce00078e00ff */
[----:B------:R-:W-:Y:S05]  /*1d8c0*/  WARPSYNC.COLLECTIVE R15, `(.L_x_410) ;  /* 0x000000000f0c7348 */ /* 0x000fea0003c00000 */
[----:B------:R-:W-:Y:S02]  /*1d8d0*/  ELECT P6, UR62, PT ;  /* 0x00000000003e782f */ /* 0x000fe400038c0000 */
[----:B------:R-:W-:Y:S01]  /*1d8e0*/  MOV R14, UR62 ;  /* 0x0000003e000e7c02 */ /* 0x000fe20008000f00 */
[----:B------:R-:W-:Y:S10]  /*1d8f0*/  ENDCOLLECTIVE ;  /* 0x000000000000791b */ /* 0x000ff40003800000 */
.L_x_410:
[----:B------:R-:W-:Y:S05]  /*1d900*/  BRA `(.L_x_411) ;  /* 0xffffffc400847947 */ /* 0x000fea000383ffff */
.L_x_313:
[----:B------:R-:W-:Y:S01]  /*1d910*/  BSSY B0, `(.L_x_412) ;  /* 0x0000006000007945 */ /* 0x000fe20003800000 */
[----:B------:R-:W-:-:S07]  /*1d920*/  MOV R15, 0xffffffff ;  /* 0xffffffff000f7802 */ /* 0x000fce0000000f00 */
[----:B-----5:R-:W-:Y:S05]  /*1d930*/  WARPSYNC.COLLECTIVE R15, `(.L_x_413) ;  /* 0x000000000f0c7348 */ /* 0x020fea0003c00000 */
[----:B-----5:R-:W-:Y:S02]  /*1d940*/  ELECT P6, UR62, PT ;  /* 0x00000000003e782f */ /* 0x020fe400038c0000 */
[----:B------:R-:W-:Y:S01]  /*1d950*/  MOV R14, UR62 ;  /* 0x0000003e000e7c02 */ /* 0x000fe20008000f00 */
[----:B------:R-:W-:Y:S10]  /*1d960*/  ENDCOLLECTIVE ;  /* 0x000000000000791b */ /* 0x000ff40003800000 */
.L_x_413:
[----:B------:R-:W-:Y:S05]  /*1d970*/  BSYNC B0 ;  /* 0x0000000000007941 */ /* 0x000fea0003800000 */
.L_x_412:
[----:B------:R-:W-:Y:S05]  /*1d980*/  BRA `(.L_x_414) ;  /* 0xffffffc400d47947 */ /* 0x000fea000383ffff */
.L_x_317:
[----:B-1----:R1:W2:Y:S02]  /*1d990*/  SYNCS.PHASECHK.TRANS64.TRYWAIT P0, [R7+URZ], R2 ;  /* 0x00000002070075a7 */ /* 0x0022a4000800017f */
[----:B--2---:R-:W-:Y:S05]  /*1d9a0*/  @!P0 NANOSLEEP.SYNCS 0x989680 ;  /* 0x009896800000895d */ /* 0x004fea0003900000 */
[----:B------:R-:W2:Y:S02]  /*1d9b0*/  @!P0 SYNCS.PHASECHK.TRANS64 P0, [R7+URZ], R2 ;  /* 0x00000002070085a7 */ /* 0x000ea4000800007f */
[----:B--2---:R-:W-:Y:S05]  /*1d9c0*/  @!P0 BRA `(.L_x_317) ;  /* 0xfffffffc00f08947 */ /* 0x004fea000383ffff */
[----:B------:R-:W-:Y:S05]  /*1d9d0*/  BRA `(.L_x_415) ;  /* 0xffffffc800087947 */ /* 0x000fea000383ffff */
.L_x_335:
[----:B-1----:R1:W3:Y:S02]  /*1d9e0*/  SYNCS.PHASECHK.TRANS64.TRYWAIT P2, [R12+URZ+0x34440], R3 ;  /* 0x034440030c0075a7 */ /* 0x0022e4000804017f */
[----:B---3--:R-:W-:Y:S05]  /*1d9f0*/  @!P2 NANOSLEEP.SYNCS 0x989680 ;  /* 0x009896800000a95d */ /* 0x008fea0003900000 */
[----:B------:R-:W3:Y:S02]  /*1da00*/  @!P2 SYNCS.PHASECHK.TRANS64 P2, [R12+URZ+0x34440], R3 ;  /* 0x034440030c00a5a7 */ /* 0x000ee4000804007f */
[----:B---3--:R-:W-:Y:S05]  /*1da10*/  @!P2 BRA `(.L_x_335) ;  /* 0xfffffffc00f0a947 */ /* 0x008fea000383ffff */
[----:B------:R-:W-:Y:S05]  /*1da20*/  BRA `(.L_x_416) ;  /* 0xffffffe400247947 */ /* 0x000fea000383ffff */
.L_x_341:
[----:B-1----:R1:W2:Y:S02]  /*1da30*/  SYNCS.PHASECHK.TRANS64.TRYWAIT P0, [R3+URZ+0x34440], R0 ;  /* 0x03444000030075a7 */ /* 0x0022a4000800017f */
[----:B--2---:R-:W-:Y:S05]  /*1da40*/  @!P0 NANOSLEEP.SYNCS 0x989680 ;  /* 0x009896800000895d */ /* 0x004fea0003900000 */
[----:B------:R-:W2:Y:S02]  /*1da50*/  @!P0 SYNCS.PHASECHK.TRANS64 P0, [R3+URZ+0x34440], R0 ;  /* 0x03444000030085a7 */ /* 0x000ea4000800007f */
[----:B--2---:R-:W-:Y:S05]  /*1da60*/  @!P0 BRA `(.L_x_341) ;  /* 0xfffffffc00f08947 */ /* 0x004fea000383ffff */
[----:B------:R-:W-:Y:S05]  /*1da70*/  BRA `(.L_x_417) ;  /* 0xffffffe4008c7947 */ /* 0x000fea000383ffff */
.L_x_343:
[----:B-1----:R1:W2:Y:S02]  /*1da80*/  SYNCS.PHASECHK.TRANS64.TRYWAIT P0, [R3+URZ+0x34440], R0 ;  /* 0x03444000030075a7 */ /* 0x0022a4000800017f */
[----:B--2---:R-:W-:Y:S05]  /*1da90*/  @!P0 NANOSLEEP.SYNCS 0x989680 ;  /* 0x009896800000895d */ /* 0x004fea0003900000 */
[----:B------:R-:W2:Y:S02]  /*1daa0*/  @!P0 SYNCS.PHASECHK.TRANS64 P0, [R3+URZ+0x34440], R0 ;  /* 0x03444000030085a7 */ /* 0x000ea4000800007f */
[----:B--2---:R-:W-:Y:S05]  /*1dab0*/  @!P0 BRA `(.L_x_343) ;  /* 0xfffffffc00f08947 */ /* 0x004fea000383ffff */
[----:B------:R-:W-:Y:S05]  /*1dac0*/  BRA `(.L_x_418) ;  /* 0xffffffe400a47947 */ /* 0x000fea000383ffff */
.L_x_345:
[----:B-1----:R1:W2:Y:S02]  /*1dad0*/  SYNCS.PHASECHK.TRANS64.TRYWAIT P0, [R3+URZ+0x34440], R0 ;  /* 0x03444000030075a7 */ /* 0x0022a4000800017f */
[----:B--2---:R-:W-:Y:S05]  /*1dae0*/  @!P0 NANOSLEEP.SYNCS 0x989680 ;  /* 0x009896800000895d */ /* 0x004fea0003900000 */
[----:B------:R-:W2:Y:S02]  /*1daf0*/  @!P0 SYNCS.PHASECHK.TRANS64 P0, [R3+URZ+0x34440], R0 ;  /* 0x03444000030085a7 */ /* 0x000ea4000800007f */
[----:B--2---:R-:W-:Y:S05]  /*1db00*/  @!P0 BRA `(.L_x_345) ;  /* 0xfffffffc00f08947 */ /* 0x004fea000383ffff */
[----:B------:R-:W-:Y:S05]  /*1db10*/  BRA `(.L_x_419) ;  /* 0xffffffe400bc7947 */ /* 0x000fea000383ffff */
.L_x_347:
[----:B-1----:R1:W2:Y:S02]  /*1db20*/  SYNCS.PHASECHK.TRANS64.TRYWAIT P0, [R3+URZ+0x34440], R0 ;  /* 0x03444000030075a7 */ /* 0x0022a4000800017f */
[----:B--2---:R-:W-:Y:S05]  /*1db30*/  @!P0 NANOSLEEP.SYNCS 0x989680 ;  /* 0x009896800000895d */ /* 0x004fea0003900000 */
[----:B------:R-:W2:Y:S02]  /*1db40*/  @!P0 SYNCS.PHASECHK.TRANS64 P0, [R3+URZ+0x34440], R0 ;  /* 0x03444000030085a7 */ /* 0x000ea4000800007f */
[----:B--2---:R-:W-:Y:S05]  /*1db50*/  @!P0 BRA `(.L_x_347) ;  /* 0xfffffffc00f08947 */ /* 0x004fea000383ffff */
[----:B------:R-:W-:Y:S05]  /*1db60*/  BRA `(.L_x_420) ;  /* 0xffffffe400d47947 */ /* 0x000fea000383ffff */
.L_x_349:
[----:B-1----:R1:W2:Y:S02]  /*1db70*/  SYNCS.PHASECHK.TRANS64.TRYWAIT P0, [R3+URZ+0x34440], R0 ;  /* 0x03444000030075a7 */ /* 0x0022a4000800017f */
[----:B--2---:R-:W-:Y:S05]  /*1db80*/  @!P0 NANOSLEEP.SYNCS 0x989680 ;  /* 0x009896800000895d */ /* 0x004fea0003900000 */
[----:B------:R-:W2:Y:S02]  /*1db90*/  @!P0 SYNCS.PHASECHK.TRANS64 P0, [R3+URZ+0x34440], R0 ;  /* 0x03444000030085a7 */ /* 0x000ea4000800007f */
[----:B--2---:R-:W-:Y:S05]  /*1dba0*/  @!P0 BRA `(.L_x_349) ;  /* 0xfffffffc00f08947 */ /* 0x004fea000383ffff */
[----:B------:R-:W-:Y:S05]  /*1dbb0*/  BRA `(.L_x_421) ;  /* 0xffffffe400ec7947 */ /* 0x000fea000383ffff */
.L_x_351:
[----:B-1----:R1:W2:Y:S02]  /*1dbc0*/  SYNCS.PHASECHK.TRANS64.TRYWAIT P0, [R3+URZ+0x34440], R0 ;  /* 0x03444000030075a7 */ /* 0x0022a4000800017f */
[----:B--2---:R-:W-:Y:S05]  /*1dbd0*/  @!P0 NANOSLEEP.SYNCS 0x989680 ;  /* 0x009896800000895d */ /* 0x004fea0003900000 */
[----:B------:R-:W2:Y:S02]  /*1dbe0*/  @!P0 SYNCS.PHASECHK.TRANS64 P0, [R3+URZ+0x34440], R0 ;  /* 0x03444000030085a7 */ /* 0x000ea4000800007f */
[----:B--2---:R-:W-:Y:S05]  /*1dbf0*/  @!P0 BRA `(.L_x_351) ;  /* 0xfffffffc00f08947 */ /* 0x004fea000383ffff */
[----:B------:R-:W-:Y:S05]  /*1dc00*/  BRA `(.L_x_422) ;  /* 0xffffffe800047947 */ /* 0x000fea000383ffff */
.L_x_353:
[----:B-1----:R1:W2:Y:S02]  /*1dc10*/  SYNCS.PHASECHK.TRANS64.TRYWAIT P0, [R3+URZ+0x34440], R0 ;  /* 0x03444000030075a7 */ /* 0x0022a4000800017f */
[----:B--2---:R-:W-:Y:S05]  /*1dc20*/  @!P0 NANOSLEEP.SYNCS 0x989680 ;  /* 0x009896800000895d */ /* 0x004fea0003900000 */
[----:B------:R-:W2:Y:S02]  /*1dc30*/  @!P0 SYNCS.PHASECHK.TRANS64 P0, [R3+URZ+0x34440], R0 ;  /* 0x03444000030085a7 */ /* 0x000ea4000800007f */
[----:B--2---:R-:W-:Y:S05]  /*1dc40*/  @!P0 BRA `(.L_x_353) ;  /* 0xfffffffc00f08947 */ /* 0x004fea000383ffff */
[----:B------:R-:W-:Y:S05]  /*1dc50*/  BRA `(.L_x_423) ;  /* 0xffffffe8001c7947 */ /* 0x000fea000383ffff */
        .weak           $__internal_0_$__cuda_sm20_div_u64
        .type           $__internal_0_$__cuda_sm20_div_u64,@function
        .size           $__internal_0_$__cuda_sm20_div_u64,(.L_x_332 - $__internal_0_$__cuda_sm20_div_u64)
$__internal_0_$__cuda_sm20_div_u64:
[----:B------:R-:W1:Y:S08]  /*1dc60*/  I2F.U64.RP R3, R22 ;  /* 0x0000001600037312 */ /* 0x000e700000309000 */
[----:B-1----:R-:W1:Y:S02]  /*1dc70*/  MUFU.RCP R3, R3 ;  /* 0x0000000300037308 */ /* 0x002e640000001000 */
[----:B-1----:R-:W-:-:S06]  /*1dc80*/  VIADD R16, R3, 0x1ffffffe ;  /* 0x1ffffffe03107836 */ /* 0x002fcc0000000000 */
[----:B------:R-:W1:Y:S02]  /*1dc90*/  F2I.U64.TRUNC R16, R16 ;  /* 0x0000001000107311 */ /* 0x000e64000020d800 */
[----:B-1----:R-:W-:-:S04]  /*1dca0*/  IMAD.WIDE.U32 R18, R16, R22, RZ ;  /* 0x0000001610127225 */ /* 0x002fc800078e00ff */
[C---:B------:R-:W-:Y:S01]  /*1dcb0*/  IMAD R11, R16.reuse, R23, R19 ;  /* 0x00000017100b7224 */ /* 0x040fe200078e0213 */
[----:B------:R-:W-:Y:S01]  /*1dcc0*/  IADD3 R13, P1, RZ, -R18, RZ ;  /* 0x80000012ff0d7210 */ /* 0x000fe20007f3e0ff */
[----:B------:R-:W-:Y:S02]  /*1dcd0*/  IMAD.MOV.U32 R19, RZ, RZ, R16 ;  /* 0x000000ffff137224 */ /* 0x000fe400078e0010 */
[----:B------:R-:W-:Y:S02]  /*1dce0*/  IMAD R11, R17, R22, R11 ;  /* 0x00000016110b7224 */ /* 0x000fe400078e020b */
[----:B------:R-:W-:-:S03]  /*1dcf0*/  IMAD.HI.U32 R18, R16, R13, RZ ;  /* 0x0000000d10127227 */ /* 0x000fc600078e00ff */
[----:B------:R-:W-:-:S05]  /*1dd00*/  IADD3.X R11, RZ, ~R11, RZ, P1, !PT ;  /* 0x8000000bff0b7210 */ /* 0x000fca0000ffe4ff */
[----:B------:R-:W-:-:S04]  /*1dd10*/  IMAD.WIDE.U32 R18, P1, R16, R11, R18 ;  /* 0x0000000b10127225 */ /* 0x000fc80007820012 */
[C---:B------:R-:W-:Y:S02]  /*1dd20*/  IMAD R25, R17.reuse, R11, RZ ;  /* 0x0000000b11197224 */ /* 0x040fe400078e02ff */
[----:B------:R-:W-:-:S04]  /*1dd30*/  IMAD.HI.U32 R18, P2, R17, R13, R18 ;  /* 0x0000000d11127227 */ /* 0x000fc80007840012 */
[----:B------:R-:W-:Y:S01]  /*1dd40*/  IMAD.HI.U32 R3, R17, R11, RZ ;  /* 0x0000000b11037227 */ /* 0x000fe200078e00ff */
[----:B------:R-:W-:-:S04]  /*1dd50*/  IADD3 R19, P3, R25, R18, RZ ;  /* 0x0000001219137210 */ /* 0x000fc80007f7e0ff */
[----:B------:R-:W-:Y:S01]  /*1dd60*/  IADD3.X R3, R3, R17, RZ, P1, !PT ;  /* 0x0000001103037210 */ /* 0x000fe20000ffe4ff */
[----:B------:R-:W-:-:S03]  /*1dd70*/  IMAD.WIDE.U32 R16, R19, R22, RZ ;  /* 0x0000001613107225 */ /* 0x000fc600078e00ff */
[----:B------:R-:W-:Y:S01]  /*1dd80*/  IADD3.X R3, RZ, RZ, R3, P3, P2 ;  /* 0x000000ffff037210 */ /* 0x000fe20001fe4403 */
[----:B------:R-:W-:Y:S01]  /*1dd90*/  IMAD R14, R19, R23, R17 ;  /* 0x00000017130e7224 */ /* 0x000fe200078e0211 */
[----:B------:R-:W-:Y:S01]  /*1dda0*/  IADD3 R11, P1, RZ, -R16, RZ ;  /* 0x80000010ff0b7210 */ /* 0x000fe20007f3e0ff */
[----:B------:R-:W-:Y:S02]  /*1ddb0*/  IMAD.MOV.U32 R17, RZ, RZ, RZ ;  /* 0x000000ffff117224 */ /* 0x000fe400078e00ff */
[----:B------:R-:W-:Y:S02]  /*1ddc0*/  IMAD R14, R3, R22, R14 ;  /* 0x00000016030e7224 */ /* 0x000fe400078e020e */
[----:B------:R-:W-:-:S04]  /*1ddd0*/  IMAD.HI.U32 R18, R19, R11, RZ ;  /* 0x0000000b13127227 */ /* 0x000fc800078e00ff */
[----:B------:R-:W-:-:S04]  /*1dde0*/  IMAD.X R14, RZ, RZ, ~R14, P1 ;  /* 0x000000ffff0e7224 */ /* 0x000fc800008e0e0e */
[----:B------:R-:W-:-:S04]  /*1ddf0*/  IMAD.WIDE.U32 R18, P1, R19, R14, R18 ;  /* 0x0000000e13127225 */ /* 0x000fc80007820012 */
[C---:B------:R-:W-:Y:S02]  /*1de00*/  IMAD R16, R3.reuse, R14, RZ ;  /* 0x0000000e03107224 */ /* 0x040fe400078e02ff */
[----:B------:R-:W-:-:S04]  /*1de10*/  IMAD.HI.U32 R11, P2, R3, R11, R18 ;  /* 0x0000000b030b7227 */ /* 0x000fc80007840012 */
[----:B------:R-:W-:Y:S01]  /*1de20*/  IMAD.HI.U32 R14, R3, R14, RZ ;  /* 0x0000000e030e7227 */ /* 0x000fe200078e00ff */
[----:B------:R-:W-:-:S04]  /*1de30*/  IADD3 R11, P3, R16, R11, RZ ;  /* 0x0000000b100b7210 */ /* 0x000fc80007f7e0ff */
[----:B------:R-:W-:Y:S01]  /*1de40*/  IADD3.X R3, R14, R3, RZ, P1, !PT ;  /* 0x000000030e037210 */ /* 0x000fe20000ffe4ff */
[----:B------:R-:W-:-:S03]  /*1de50*/  IMAD.HI.U32 R16, R11, UR14, RZ ;  /* 0x0000000e0b107c27 */ /* 0x000fc6000f8e00ff */
[----:B------:R-:W-:Y:S01]  /*1de60*/  IADD3.X R3, RZ, RZ, R3, P3, P2 ;  /* 0x000000ffff037210 */ /* 0x000fe20001fe4403 */
[----:B------:R-:W-:-:S04]  /*1de70*/  IMAD.WIDE.U32 R16, R11, UR21, R16 ;  /* 0x000000150b107c25 */ /* 0x000fc8000f8e0010 */
[C---:B------:R-:W-:Y:S02]  /*1de80*/  IMAD R14, R3.reuse, UR21, RZ ;  /* 0x00000015030e7c24 */ /* 0x040fe4000f8e02ff */
[----:B------:R-:W-:-:S04]  /*1de90*/  IMAD.HI.U32 R11, P1, R3, UR14, R16 ;  /* 0x0000000e030b7c27 */ /* 0x000fc8000f820010 */
[----:B------:R-:W-:Y:S01]  /*1dea0*/  IMAD.HI.U32 R3, R3, UR21, RZ ;  /* 0x0000001503037c27 */ /* 0x000fe2000f8e00ff */
[----:B------:R-:W-:-:S04]  /*1deb0*/  IADD3 R11, P2, R14, R11, RZ ;  /* 0x0000000b0e0b7210 */ /* 0x000fc80007f5e0ff */
[----:B------:R-:W-:Y:S01]  /*1dec0*/  IADD3.X R3, R3, RZ, RZ, P1, !PT ;  /* 0x000000ff03037210 */ /* 0x000fe20000ffe4ff */
[----:B------:R-:W-:-:S04]  /*1ded0*/  IMAD.WIDE.U32 R16, R11, R22, RZ ;  /* 0x000000160b107225 */ /* 0x000fc800078e00ff */
[----:B------:R-:W-:Y:S01]  /*1dee0*/  IMAD.X R3, RZ, RZ, R3, P2 ;  /* 0x000000ffff037224 */ /* 0x000fe200010e0603 */
[----:B------:R-:W-:Y:S01]  /*1def0*/  IADD3 R16, P2, -R16, UR14, RZ ;  /* 0x0000000e10107c10 */ /* 0x000fe2000ff5e1ff */
[----:B------:R-:W-:-:S03]  /*1df00*/  IMAD R14, R11, R23, R17 ;  /* 0x000000170b0e7224 */ /* 0x000fc600078e0211 */
[-C--:B------:R-:W-:Y:S01]  /*1df10*/  ISETP.GE.U32.AND P1, PT, R16, R22.reuse, PT ;  /* 0x000000161000720c */ /* 0x080fe20003f26070 */
[----:B------:R-:W-:Y:S02]  /*1df20*/  IMAD R3, R3, R22, R14 ;  /* 0x0000001603037224 */ /* 0x000fe400078e020e */
[----:B------:R-:W-:-:S03]  /*1df30*/  VIADD R14, R11, 0x1 ;  /* 0x000000010b0e7836 */ /* 0x000fc60000000000 */
[----:B------:R-:W-:Y:S02]  /*1df40*/  IADD3.X R18, ~R3, UR21, RZ, P2, !PT ;  /* 0x0000001503127c10 */ /* 0x000fe400097fe5ff */
[----:B------:R-:W-:Y:S02]  /*1df50*/  IADD3 R3, P2, -R22, R16, RZ ;  /* 0x0000001016037210 */ /* 0x000fe40007f5e1ff */
[----:B------:R-:W-:Y:S02]  /*1df60*/  ISETP.GE.U32.AND.EX P1, PT, R18, R23, PT, P1 ;  /* 0x000000171200720c */ /* 0x000fe40003f26110 */
[----:B------:R-:W-:Y:S02]  /*1df70*/  IADD3.X R13, ~R23, R18, RZ, P2, !PT ;  /* 0x00000012170d7210 */ /* 0x000fe400017fe5ff */
[----:B------:R-:W-:Y:S02]  /*1df80*/  SEL R3, R3, R16, P1 ;  /* 0x0000001003037207 */ /* 0x000fe40000800000 */
[----:B------:R-:W-:-:S02]  /*1df90*/  SEL R13, R13, R18, P1 ;  /* 0x000000120d0d7207 */ /* 0x000fc40000800000 */
[----:B------:R-:W-:Y:S02]  /*1dfa0*/  SEL R14, R14, R11, P1 ;  /* 0x0000000b0e0e7207 */ /* 0x000fe40000800000 */
[----:B------:R-:W-:Y:S02]  /*1dfb0*/  ISETP.GE.U32.AND P1, PT, R3, R22, PT ;  /* 0x000000160300720c */ /* 0x000fe40003f26070 */
[----:B------:R-:W-:Y:S02]  /*1dfc0*/  ISETP.NE.U32.AND P2, PT, R22, RZ, PT ;  /* 0x000000ff1600720c */ /* 0x000fe40003f45070 */
[----:B------:R-:W-:Y:S02]  /*1dfd0*/  IADD3 R3, R14, 0x1, RZ ;  /* 0x000000010e037810 */ /* 0x000fe40007ffe0ff */
[----:B------:R-:W-:Y:S01]  /*1dfe0*/  ISETP.GE.U32.AND.EX P1, PT, R13, R23, PT, P1 ;  /* 0x000000170d00720c */ /* 0x000fe20003f26110 */
[----:B------:R-:W-:Y:S01]  /*1dff0*/  IMAD.MOV.U32 R13, RZ, RZ, 0x0 ;  /* 0x00000000ff0d7424 */ /* 0x000fe200078e00ff */
[----:B------:R-:W-:-:S02]  /*1e000*/  ISETP.NE.AND.EX P2, PT, R23, RZ, PT, P2 ;  /* 0x000000ff1700720c */ /* 0x000fc40003f45320 */
[----:B------:R-:W-:-:S04]  /*1e010*/  SEL R3, R3, R14, P1 ;  /* 0x0000000e03037207 */ /* 0x000fc80000800000 */
[----:B------:R-:W-:Y:S01]  /*1e020*/  SEL R3, R3, 0xffffffff, P2 ;  /* 0xffffffff03037807 */ /* 0x000fe20001000000 */
[----:B------:R-:W-:Y:S06]  /*1e030*/  RET.REL.NODEC R12 `(_ZN7cutlass13device_kernelINS_4gemm6kernel13GemmUniversalINS1_17GroupProblemShapeIN4cute5tupleIJiiiEEEEENS1_10collective13CollectiveMmaINS1_39MainloopSm90ArrayTmaGmmaWarpSpecializedILi2ENS6_IJNS5_1CILi1EEESD_SD_EEENS1_40KernelPtrArrayTmaWarpSpecializedPingpongEEENS6_IJNSC_ILi256EEENSC_ILi128EEESI_EEENS_6half_tEPNS6_IJlSD_NSC_ILi0EEEEEESK_SN_NS5_8TiledMMAINS5_8MMA_AtomIJNS5_4SM904GMMA26MMA_64x128x16_F32F16F16_SSILNSR_5MajorE0ELST_0ELNSR_7ScaleInE1ELSU_1EEEEEENS5_6LayoutISE_NS6_IJSL_SL_SL_EEEEENS6_IJNS5_10UnderscoreES10_S10_EEEEENS5_13SM90_TMA_LOADENS5_14ComposedLayoutINS5_7SwizzleILi3ELi4ELi3EEENS5_18smem_ptr_flag_bitsILi16EEENSX_INS6_IJNSC_ILi8EEENSC_ILi64EEEEEENS6_IJS1A_SD_EEEEEEEvNS5_8identityES13_S1E_vS1F_EENS_8epilogue10collective18CollectiveEpilogueINS1H_30Sm90PtrArrayTmaWarpSpecializedILi4ELi2ELi16ELb1ELb0ELi2EEEJSJ_NS6_IJS1A_NSC_ILi32EEEEEESK_PNS6_IJSD_lSL_EEESK_S1P_NS1H_6fusion15FusionCallbacksIS1L_NS1Q_17LinearCombinationISK_fSK_fLNS_15FloatRoundStyleE2EEESJ_S1N_JEEES13_NS14_IS16_S18_NSX_INS6_IJS1A_S19_EEENS6_IJSD_S1A_EEEEEEENS5_17SM75_U16x8_LDSM_TENS5_14SM90_TMA_STOREES1Z_NS5_17SM90_U16x8_STSM_TENS5_9Copy_AtomIJNS5_17SM90_U32x4_STSM_NESK_EEEvEEEvvEEEEvNT_6ParamsE) ;  /* 0xfffffe1c0cf07950 */ /* 0x000fec0003c3ffff */
.L_x_332:
[----:B------:R-:W-:Y:S01]  /*1e040*/  UMOV UR30, UR24 ;  /* 0x00000018001e7c82 */ /* 0x000fe20008000000 */
[----:B------:R-:W-:Y:S02]  /*1e050*/  UMOV UR31, UR27 ;  /* 0x0000001b001f7c82 */ /* 0x000fe40008000000 */
[----:B------:R-:W1:Y:S08]  /*1e060*/  I2F.U64.RP R11, UR30 ;  /* 0x0000001e000b7d12 */ /* 0x000e700008309000 */
[----:B-1----:R-:W1:Y:S02]  /*1e070*/  MUFU.RCP R11, R11 ;  /* 0x0000000b000b7308 */ /* 0x002e640000001000 */
[----:B-1----:R-:W-:-:S06]  /*1e080*/  IADD3 R2, R11, 0x1ffffffe, RZ ;  /* 0x1ffffffe0b027810 */ /* 0x002fcc0007ffe0ff */
[----:B------:R-:W1:Y:S02]  /*1e090*/  F2I.U64.TRUNC R2, R2 ;  /* 0x0000000200027311 */ /* 0x000e64000020d800 */
[----:B-1----:R-:W-:Y:S01]  /*1e0a0*/  R2UR UR30, R2 ;  /* 0x00000000021e72ca */ /* 0x002fe200000e0000 */
[----:B------:R-:W-:Y:S01]  /*1e0b0*/  IMAD.MOV.U32 R2, RZ, RZ, R12 ;  /* 0x000000ffff027224 */ /* 0x000fe200078e000c */
[----:B------:R-:W-:Y:S02]  /*1e0c0*/  R2UR UR31, R3 ;  /* 0x00000000031f72ca */ /* 0x000fe400000e0000 */
[----:B------:R-:W-:-:S09]  /*1e0d0*/  MOV R3, 0x0 ;  /* 0x0000000000037802 */ /* 0x000fd20000000f00 */
[----:B------:R-:W-:-:S04]  /*1e0e0*/  UIMAD.WIDE.U32 UR32, UR30, UR24, URZ ;  /* 0x000000181e2072a5 */ /* 0x000fc8000f8e003f */
[----:B------:R-:W-:Y:S02]  /*1e0f0*/  UIMAD UR33, UR30, UR27, UR33 ;  /* 0x0000001b1e2172a4 */ /* 0x000fe4000f8e0221 */
[----:B------:R-:W-:Y:S02]  /*1e100*/  UIADD3 UR36, UP1, URZ, -UR32, URZ ;  /* 0x800000203f247290 */ /* 0x000fe4000ff3e03f */
[----:B------:R-:W-:Y:S02]  /*1e110*/  UIMAD UR34, UR31, UR24, UR33 ;  /* 0x000000181f2272a4 */ /* 0x000fe4000f8e0221 */
[----:B------:R-:W-:Y:S02]  /*1e120*/  UIMAD.WIDE.U32 UR32, UR30, UR36, URZ ;  /* 0x000000241e2072a5 */ /* 0x000fe4000f8e003f */
[----:B------:R-:W-:-:S05]  /*1e130*/  UIADD3.X UR37, URZ, ~UR34, URZ, UP1, !UPT ;  /* 0x800000223f257290 */ /* 0x000fca0008ffe43f */
[----:B------:R-:W-:Y:S01]  /*1e140*/  UMOV UR32, UR33 ;  /* 0x0000002100207c82 */ /* 0x000fe20008000000 */
[----:B------:R-:W-:Y:S02]  /*1e150*/  UMOV UR33, UR30 ;  /* 0x0000001e00217c82 */ /* 0x000fe40008000000 */
[----:B------:R-:W-:Y:S02]  /*1e160*/  UIMAD.WIDE.U32 UR34, UP1, UR30, UR37, UR32 ;  /* 0x000000251e2272a5 */ /* 0x000fe4000f820020 */
[----:B------:R-:W-:Y:S02]  /*1e170*/  UIMAD.WIDE.U32 UR32, UR31, UR37, URZ ;  /* 0x000000251f2072a5 */ /* 0x000fe4000f8e003f */
[----:B------:R-:W-:Y:S02]  /*1e180*/  UIMAD.WIDE.U32 UR34, UP2, UR31, UR36, UR34 ;  /* 0x000000241f2272a5 */ /* 0x000fe4000f840022 */
[----:B------:R-:W-:Y:S02]  /*1e190*/  UIMAD UR37, UR31, UR37, URZ ;  /* 0x000000251f2572a4 */ /* 0x000fe4000f8e023f */
[----:B------:R-:W-:-:S02]  /*1e1a0*/  UIADD3.X UR32, UR33, UR31, URZ, UP1, !UPT ;  /* 0x0000001f21207290 */ /* 0x000fc40008ffe43f */
[----:B------:R-:W-:-:S04]  /*1e1b0*/  UIADD3 UR35, UP4, UR37, UR35, URZ ;  /* 0x0000002325237290 */ /* 0x000fc8000ff9e03f */
[----:B------:R-:W-:Y:S02]  /*1e1c0*/  UIMAD.WIDE.U32 UR30, UR35, UR24, URZ ;  /* 0x00000018231e72a5 */ /* 0x000fe4000f8e003f */
[----:B------:R-:W-:Y:S02]  /*1e1d0*/  UIADD3.X UR36, URZ, URZ, UR32, UP4, UP2 ;  /* 0x0000003f3f247290 */ /* 0x000fe4000a7e4420 */
[----:B------:R-:W-:Y:S02]  /*1e1e0*/  UIMAD UR31, UR35, UR27, UR31 ;  /* 0x0000001b231f72a4 */ /* 0x000fe4000f8e021f */
[----:B------:R-:W-:Y:S02]  /*1e1f0*/  UIADD3 UR37, UP1, URZ, -UR30, URZ ;  /* 0x8000001e3f257290 */ /* 0x000fe4000ff3e03f */
[----:B------:R-:W-:Y:S02]  /*1e200*/  UIMAD UR32, UR36, UR24, UR31 ;  /* 0x00000018242072a4 */ /* 0x000fe4000f8e021f */
[----:B------:R-:W-:-:S02]  /*1e210*/  UIMAD.WIDE.U32 UR30, UR35, UR37, URZ ;  /* 0x00000025231e72a5 */ /* 0x000fc4000f8e003f */
[----:B------:R-:W-:-:S05]  /*1e220*/  UIADD3.X UR40, URZ, ~UR32, URZ, UP1, !UPT ;  /* 0x800000203f287290 */ /* 0x000fca0008ffe43f */
[----:B------:R-:W-:Y:S01]  /*1e230*/  UMOV UR34, UR31 ;  /* 0x0000001f00227c82 */ /* 0x000fe20008000000 */
[----:B------:R-:W-:Y:S02]  /*1e240*/  UIMAD.WIDE.U32 UR30, UR36, UR40, URZ ;  /* 0x00000028241e72a5 */ /* 0x000fe4000f8e003f */
[----:B------:R-:W-:Y:S02]  /*1e250*/  UIMAD.WIDE.U32 UR32, UP1, UR35, UR40, UR34 ;  /* 0x00000028232072a5 */ /* 0x000fe4000f820022 */
[----:B------:R-:W-:Y:S02]  /*1e260*/  UIMAD UR34, UR36, UR40, URZ ;  /* 0x00000028242272a4 */ /* 0x000fe4000f8e023f */
[----:B------:R-:W-:Y:S02]  /*1e270*/  UIMAD.WIDE.U32 UR32, UP2, UR36, UR37, UR32 ;  /* 0x00000025242072a5 */ /* 0x000fe4000f840020 */
[----:B------:R-:W-:Y:S02]  /*1e280*/  UIADD3.X UR36, UR31, UR36, URZ, UP1, !UPT ;  /* 0x000000241f247290 */ /* 0x000fe40008ffe43f */
[----:B------:R-:W-:-:S04]  /*1e290*/  UIADD3 UR34, UP4, UR34, UR33, URZ ;  /* 0x0000002122227290 */ /* 0x000fc8000ff9e03f */
[----:B------:R-:W-:Y:S02]  /*1e2a0*/  UIMAD.WIDE.U32 UR32, UR34, UR25, URZ ;  /* 0x00000019222072a5 */ /* 0x000fe4000f8e003f */
[----:B------:R-:W-:-:S05]  /*1e2b0*/  UIADD3.X UR36, URZ, URZ, UR36, UP4, UP2 ;  /* 0x0000003f3f247290 */ /* 0x000fca000a7e4424 */
[----:B------:R-:W-:Y:S01]  /*1e2c0*/  UMOV UR32, UR33 ;  /* 0x0000002100207c82 */ /* 0x000fe20008000000 */
[----:B------:R-:W-:Y:S02]  /*1e2d0*/  UMOV UR33, URZ ;  /* 0x0000003f00217c82 */ /* 0x000fe40008000000 */
[----:B------:R-:W-:Y:S02]  /*1e2e0*/  UIMAD.WIDE.U32 UR30, UR34, UR26, UR32 ;  /* 0x0000001a221e72a5 */ /* 0x000fe4000f8e0020 */
[----:B------:R-:W-:Y:S02]  /*1e2f0*/  UIMAD UR34, UR36, UR26, URZ ;  /* 0x0000001a242272a4 */ /* 0x000fe4000f8e023f */
[----:B------:R-:W-:Y:S02]  /*1e300*/  UIMAD.WIDE.U32 UR30, UP1, UR36, UR25, UR30 ;  /* 0x00000019241e72a5 */ /* 0x000fe4000f82001e */
[----:B------:R-:W-:Y:S02]  /*1e310*/  UIMAD.WIDE.U32 UR32, UR36, UR26, URZ ;  /* 0x0000001a242072a5 */ /* 0x000fe4000f8e003f */
[----:B------:R-:W-:-:S02]  /*1e320*/  UIADD3 UR34, UP2, UR34, UR31, URZ ;  /* 0x0000001f22227290 */ /* 0x000fc4000ff5e03f */
[----:B------:R-:W-:Y:S02]  /*1e330*/  UIADD3.X UR32, UR33, URZ, URZ, UP1, !UPT ;  /* 0x0000003f21207290 */ /* 0x000fe40008ffe43f */
[----:B------:R-:W-:Y:S02]  /*1e340*/  UIMAD.WIDE.U32 UR30, UR34, UR24, URZ ;  /* 0x00000018221e72a5 */ /* 0x000fe4000f8e003f */
[----:B------:R-:W-:Y:S02]  /*1e350*/  UIADD3.X UR32, URZ, UR32, URZ, UP2, !UPT ;  /* 0x000000203f207290 */ /* 0x000fe400097fe43f */
[----:B------:R-:W-:Y:S02]  /*1e360*/  UIMAD UR31, UR34, UR27, UR31 ;  /* 0x0000001b221f72a4 */ /* 0x000fe4000f8e021f */
[----:B------:R-:W-:Y:S02]  /*1e370*/  UIADD3 UR33, UP2, -UR30, UR25, URZ ;  /* 0x000000191e217290 */ /* 0x000fe4000ff5e13f */
[----:B------:R-:W-:-:S02]  /*1e380*/  UIMAD UR31, UR32, UR24, UR31 ;  /* 0x00000018201f72a4 */ /* 0x000fc4000f8e021f */
[----:B------:R-:W-:Y:S02]  /*1e390*/  UISETP.GE.U32.AND UP1, UPT, UR33, UR24, UPT ;  /* 0x000000182100728c */ /* 0x000fe4000bf26070 */
[----:B------:R-:W-:Y:S02]  /*1e3a0*/  UIADD3.X UR32, ~UR31, UR26, URZ, UP2, !UPT ;  /* 0x0000001a1f207290 */ /* 0x000fe400097fe53f */
[----:B------:R-:W-:Y:S02]  /*1e3b0*/  UIADD3 UR26, UP2, -UR24, UR33, URZ ;  /* 0x00000021181a7290 */ /* 0x000fe4000ff5e13f */
[----:B------:R-:W-:Y:S02]  /*1e3c0*/  UISETP.GE.U32.AND.EX UP1, UPT, UR32, UR27, UPT, UP1 ;  /* 0x0000001b2000728c */ /* 0x000fe4000bf26110 */
[----:B------:R-:W-:Y:S02]  /*1e3d0*/  UIADD3 UR30, UR34, 0x1, URZ ;  /* 0x00000001221e7890 */ /* 0x000fe4000fffe03f */
[----:B------:R-:W-:-:S02]  /*1e3e0*/  UIADD3.X UR31, ~UR27, UR32, URZ, UP2, !UPT ;  /* 0x000000201b1f7290 */ /* 0x000fc400097fe53f */
[----:B------:R-:W-:Y:S02]  /*1e3f0*/  USEL UR26, UR26, UR33, UP1 ;  /* 0x000000211a1a7287 */ /* 0x000fe40008800000 */
[----:B------:R-:W-:Y:S02]  /*1e400*/  USEL UR31, UR31, UR32, UP1 ;  /* 0x000000201f1f7287 */ /* 0x000fe40008800000 */
[----:B------:R-:W-:Y:S02]  /*1e410*/  USEL UR34, UR30, UR34, UP1 ;  /* 0x000000221e227287 */ /* 0x000fe40008800000 */
[----:B------:R-:W-:Y:S02]  /*1e420*/  UISETP.GE.U32.AND UP1, UPT, UR26, UR24, UPT ;  /* 0x000000181a00728c */ /* 0x000fe4000bf26070 */
[----:B------:R-:W-:Y:S02]  /*1e430*/  UISETP.NE.U32.AND UP2, UPT, UR24, URZ, UPT ;  /* 0x0000003f1800728c */ /* 0x000fe4000bf45070 */
[----:B------:R-:W-:-:S02]  /*1e440*/  UIADD3 UR26, UR34, 0x1, URZ ;  /* 0x00000001221a7890 */ /* 0x000fc4000fffe03f */
[----:B------:R-:W-:Y:S02]  /*1e450*/  UISETP.GE.U32.AND.EX UP1, UPT, UR31, UR27, UPT, UP1 ;  /* 0x0000001b1f00728c */ /* 0x000fe4000bf26110 */
[----:B------:R-:W-:Y:S02]  /*1e460*/  UISETP.NE.AND.EX UP2, UPT, UR27, URZ, UPT, UP2 ;  /* 0x0000003f1b00728c */ /* 0x000fe4000bf45320 */
[----:B------:R-:W-:-:S04]  /*1e470*/  USEL UR26, UR26, UR34, UP1 ;  /* 0x000000221a1a7287 */ /* 0x000fc80008800000 */
[----:B------:R-:W-:Y:S01]  /*1e480*/  USEL UR27, UR26, 0xffffffff, UP2 ;  /* 0xffffffff1a1b7887 */ /* 0x000fe20009000000 */
[----:B------:R-:W-:Y:S11]  /*1e490*/  RET.REL.NODEC R2 `(_ZN7cutlass13device_kernelINS_4gemm6kernel13GemmUniversalINS1_17GroupProblemShapeIN4cute5tupleIJiiiEEEEENS1_10collective13CollectiveMmaINS1_39MainloopSm90ArrayTmaGmmaWarpSpecializedILi2ENS6_IJNS5_1CILi1EEESD_SD_EEENS1_40KernelPtrArrayTmaWarpSpecializedPingpongEEENS6_IJNSC_ILi256EEENSC_ILi128EEESI_EEENS_6half_tEPNS6_IJlSD_NSC_ILi0EEEEEESK_SN_NS5_8TiledMMAINS5_8MMA_AtomIJNS5_4SM904GMMA26MMA_64x128x16_F32F16F16_SSILNSR_5MajorE0ELST_0ELNSR_7ScaleInE1ELSU_1EEEEEENS5_6LayoutISE_NS6_IJSL_SL_SL_EEEEENS6_IJNS5_10UnderscoreES10_S10_EEEEENS5_13SM90_TMA_LOADENS5_14ComposedLayoutINS5_7SwizzleILi3ELi4ELi3EEENS5_18smem_ptr_flag_bitsILi16EEENSX_INS6_IJNSC_ILi8EEENSC_ILi64EEEEEENS6_IJS1A_SD_EEEEEEEvNS5_8identityES13_S1E_vS1F_EENS_8epilogue10collective18CollectiveEpilogueINS1H_30Sm90PtrArrayTmaWarpSpecializedILi4ELi2ELi16ELb1ELb0ELi2EEEJSJ_NS6_IJS1A_NSC_ILi32EEEEEESK_PNS6_IJSD_lSL_EEESK_S1P_NS1H_6fusion15FusionCallbacksIS1L_NS1Q_17LinearCombinationISK_fSK_fLNS_15FloatRoundStyleE2EEESJ_S1N_JEEES13_NS14_IS16_S18_NSX_INS6_IJS1A_S19_EEENS6_IJSD_S1A_EEEEEEENS5_17SM75_U16x8_LDSM_TENS5_14SM90_TMA_STOREES1Z_NS5_17SM90_U16x8_STSM_TENS5_9Copy_AtomIJNS5_17SM90_U32x4_STSM_NESK_EEEvEEEvvEEEEvNT_6ParamsE) ;  /* 0xfffffe1802d87950 */ /* 0x000ff60003c3ffff */
.L_x_424:
[----:B------:R-:W-:-:S00]  /*1e4a0*/  BRA `(.L_x_424) ;  /* 0xfffffffc00fc7947 */ /* 0x000fc0000383ffff */
[----:B------:R-:W-:-:S00]  /*1e4b0*/  NOP ;  /* 0x0000000000007918 */ /* 0x000fc00000000000 */
        /* <DEDUP_REMOVED lines=12> */
.L_x_425:


//--------------------- .nv.global.init           --------------------------
	.section	.nv.global.init,"aw",@progbits
.nv.global.init:
	.type		$str$24,@object
	.size		$str$24,($str$25 - $str$24)
$str$24:
        /*0000*/ 	.byte	0x28, 0x61, 0x64, 0x64, 0x72, 0x65, 0x73, 0x73, 0x20, 0x26, 0x20, 0x6d, 0x61, 0x73, 0x6b, 0x29
        /*0010*/ 	.byte	0x20, 0x3d, 0x3d, 0x20, 0x30, 0x00
	.type		$str$25,@object
	.size		$str$25,(__unnamed_1 - $str$25)
$str$25:
        /*0016*/ 	.byte	0x2f, 0x74, 0x6d, 0x70, 0x2f, 0x63, 0x75, 0x74, 0x6c, 0x61, 0x73, 0x73, 0x5f, 0x73, 0x77, 0x65
        /*0026*/ 	.byte	0x65, 0x70, 0x5f, 0x73, 0x72, 0x63, 0x2f, 0x69, 0x6e, 0x63, 0x6c, 0x75, 0x64, 0x65, 0x2f, 0x63
        /*0036*/ 	.byte	0x75, 0x74, 0x65, 0x2f, 0x70, 0x6f, 0x69, 0x6e, 0x74, 0x65, 0x72, 0x5f, 0x66, 0x6c, 0x61, 0x67
        /*0046*/ 	.byte	0x67, 0x65, 0x64, 0x2e, 0x68, 0x70, 0x70, 0x00
	.type		__unnamed_1,@object
	.size		__unnamed_1,(.L_0 - __unnamed_1)
__unnamed_1:
        /* <DEDUP_REMOVED lines=28> */
        /*020e*/ 	.byte	0x3e, 0x3e, 0x3e, 0x3e, 0x3e, 0x5d, 0x00
.L_0:


//--------------------- .nv.shared._ZN7cutlass13device_kernelINS_4gemm6kernel13GemmUniversalINS1_17GroupProblemShapeIN4cute5tupleIJiiiEEEEENS1_10collective13CollectiveMmaINS1_39MainloopSm90ArrayTmaGmmaWarpSpecializedILi2ENS6_IJNS5_1CILi1EEESD_SD_EEENS1_40KernelPtrArrayTmaWarpSpecializedPingpongEEENS6_IJNSC_ILi256EEENSC_ILi128EEESI_EEENS_6half_tEPNS6_IJlSD_NSC_ILi0EEEEEESK_SN_NS5_8TiledMMAINS5_8MMA_AtomIJNS5_4SM904GMMA26MMA_64x128x16_F32F16F16_SSILNSR_5MajorE0ELST_0ELNSR_7ScaleInE1ELSU_1EEEEEENS5_6LayoutISE_NS6_IJSL_SL_SL_EEEEENS6_IJNS5_10UnderscoreES10_S10_EEEEENS5_13SM90_TMA_LOADENS5_14ComposedLayoutINS5_7SwizzleILi3ELi4ELi3EEENS5_18smem_ptr_flag_bitsILi16EEENSX_INS6_IJNSC_ILi8EEENSC_ILi64EEEEEENS6_IJS1A_SD_EEEEEEEvNS5_8identityES13_S1E_vS1F_EENS_8epilogue10collective18CollectiveEpilogueINS1H_30Sm90PtrArrayTmaWarpSpecializedILi4ELi2ELi16ELb1ELb0ELi2EEEJSJ_NS6_IJS1A_NSC_ILi32EEEEEESK_PNS6_IJSD_lSL_EEESK_S1P_NS1H_6fusion15FusionCallbacksIS1L_NS1Q_17LinearCombinationISK_fSK_fLNS_15FloatRoundStyleE2EEESJ_S1N_JEEES13_NS14_IS16_S18_NSX_INS6_IJS1A_S19_EEENS6_IJSD_S1A_EEEEEEENS5_17SM75_U16x8_LDSM_TENS5_14SM90_TMA_STOREES1Z_NS5_17SM90_U16x8_STSM_TENS5_9Copy_AtomIJNS5_17SM90_U32x4_STSM_NESK_EEEvEEEvvEEEEvNT_6ParamsE --------------------------
	.section	.nv.shared._ZN7cutlass13device_kernelINS_4gemm6kernel13GemmUniversalINS1_17GroupProblemShapeIN4cute5tupleIJiiiEEEEENS1_10collective13CollectiveMmaINS1_39MainloopSm90ArrayTmaGmmaWarpSpecializedILi2ENS6_IJNS5_1CILi1EEESD_SD_EEENS1_40KernelPtrArrayTmaWarpSpecializedPingpongEEENS6_IJNSC_ILi256EEENSC_ILi128EEESI_EEENS_6half_tEPNS6_IJlSD_NSC_ILi0EEEEEESK_SN_NS5_8TiledMMAINS5_8MMA_AtomIJNS5_4SM904GMMA26MMA_64x128x16_F32F16F16_SSILNSR_5MajorE0ELST_0ELNSR_7ScaleInE1ELSU_1EEEEEENS5_6LayoutISE_NS6_IJSL_SL_SL_EEEEENS6_IJNS5_10UnderscoreES10_S10_EEEEENS5_13SM90_TMA_LOADENS5_14ComposedLayoutINS5_7SwizzleILi3ELi4ELi3EEENS5_18smem_ptr_flag_bitsILi16EEENSX_INS6_IJNSC_ILi8EEENSC_ILi64EEEEEENS6_IJS1A_SD_EEEEEEEvNS5_8identityES13_S1E_vS1F_EENS_8epilogue10collective18CollectiveEpilogueINS1H_30Sm90PtrArrayTmaWarpSpecializedILi4ELi2ELi16ELb1ELb0ELi2EEEJSJ_NS6_IJS1A_NSC_ILi32EEEEEESK_PNS6_IJSD_lSL_EEESK_S1P_NS1H_6fusion15FusionCallbacksIS1L_NS1Q_17LinearCombinationISK_fSK_fLNS_15FloatRoundStyleE2EEESJ_S1N_JEEES13_NS14_IS16_S18_NSX_INS6_IJS1A_S19_EEENS6_IJSD_S1A_EEEEEEENS5_17SM75_U16x8_LDSM_TENS5_14SM90_TMA_STOREES1Z_NS5_17SM90_U16x8_STSM_TENS5_9Copy_AtomIJNS5_17SM90_U32x4_STSM_NESK_EEEvEEEvvEEEEvNT_6ParamsE,"aw",@nobits
	.sectionflags	@""
	.align	16
	.zero		1024


//--------------------- .nv.shared.reserved.0     --------------------------
	.section	.nv.shared.reserved.0,"aw",@nobits
	.weak		__nv_reservedSMEM_offset_0_alias
	.size		__nv_reservedSMEM_offset_0_alias, 0, 0
	.other		__nv_reservedSMEM_offset_0_alias,@"STO_CUDA_RESERVED_SHARED STV_DEFAULT"
__nv_reservedSMEM_offset_0_alias:
	.zero		0


//--------------------- .nv.global                --------------------------
	.section	.nv.global,"aw",@nobits
.nv.global:
	.type		_ZN39_INTERNAL_12742917_4_k_cu_cbdd5f16_31294cute1_E,@object
	.size		_ZN39_INTERNAL_12742917_4_k_cu_cbdd5f16_31294cute1_E,(_ZN39_INTERNAL_12742917_4_k_cu_cbdd5f16_31294cuda3std3__45__cpo6cbeginE - _ZN39_INTERNAL_12742917_4_k_cu_cbdd5f16_31294cute1_E)
_ZN39_INTERNAL_12742917_4_k_cu_cbdd5f16_31294cute1_E:
	.zero		1
	.type		_ZN39_INTERNAL_12742917_4_k_cu_cbdd5f16_31294cuda3std3__45__cpo6cbeginE,@object
	.size		_ZN39_INTERNAL_12742917_4_k_cu_cbdd5f16_31294cuda3std3__45__cpo6cbeginE,(_ZN39_INTERNAL_12742917_4_k_cu_cbdd5f16_31294cuda3std3__48in_placeE - _ZN39_INTERNAL_12742917_4_k_cu_cbdd5f16_31294cuda3std3__45__cpo6cbeginE)
_ZN39_INTERNAL_12742917_4_k_cu_cbdd5f16_31294cuda3std3__45__cpo6cbeginE:
	.zero		1
	.type		_ZN39_INTERNAL_12742917_4_k_cu_cbdd5f16_31294cuda3std3__48in_placeE,@object
	.size		_ZN39_INTERNAL_12742917_4_k_cu_cbdd5f16_31294cuda3std3__48in_placeE,(_ZN39_INTERNAL_12742917_4_k_cu_cbdd5f16_31294cuda3std6ranges3__45__cpo9iter_moveE - _ZN39_INTERNAL_12742917_4_k_cu_cbdd5f16_31294cuda3std3__48in_placeE)
_ZN39_INTERNAL_12742917_4_k_cu_cbdd5f16_31294cuda3std3__48in_placeE:
	.zero		1
	.type		_ZN39_INTERNAL_12742917_4_k_cu_cbdd5f16_31294cuda3std6ranges3__45__cpo9iter_moveE,@object
	.size		_ZN39_INTERNAL_12742917_4_k_cu_cbdd5f16_31294cuda3std6ranges3__45__cpo9iter_moveE,(_ZN39_INTERNAL_12742917_4_k_cu_cbdd5f16_31294cuda3std3__45__cpo5beginE - _ZN39_INTERNAL_12742917_4_k_cu_cbdd5f16_31294cuda3std6ranges3__45__cpo9iter_moveE)
_ZN39_INTERNAL_12742917_4_k_cu_cbdd5f16_31294cuda3std6ranges3__45__cpo9iter_moveE:
	.zero		1
	.type		_ZN39_INTERNAL_12742917_4_k_cu_cbdd5f16_31294cuda3std3__45__cpo5beginE,@object
	.size		_ZN39_INTERNAL_12742917_4_k_cu_cbdd5f16_31294cuda3std3__45__cpo5beginE,(_ZN39_INTERNAL_12742917_4_k_cu_cbdd5f16_31294cuda3std3__441_GLOBAL__N__12742917_4_k_cu_cbdd5f16_31296ignoreE - _ZN39_INTERNAL_12742917_4_k_cu_cbdd5f16_31294cuda3std3__45__cpo5beginE)
_ZN39_INTERNAL_12742917_4_k_cu_cbdd5f16_31294cuda3std3__45__cpo5beginE:
	.zero		1
	.type		_ZN39_INTERNAL_12742917_4_k_cu_cbdd5f16_31294cuda3std3__441_GLOBAL__N__12742917_4_k_cu_cbdd5f16_31296ignoreE,@object
	.size		_ZN39_INTERNAL_12742917_4_k_cu_cbdd5f16_31294cuda3std3__441_GLOBAL__N__12742917_4_k_cu_cbdd5f16_31296ignoreE,(_ZN39_INTERNAL_12742917_4_k_cu_cbdd5f16_31294cute7productE - _ZN39_INTERNAL_12742917_4_k_cu_cbdd5f16_31294cuda3std3__441_GLOBAL__N__12742917_4_k_cu_cbdd5f16_31296ignoreE)
_ZN39_INTERNAL_12742917_4_k_cu_cbdd5f16_31294cuda3std3__441_GLOBAL__N__12742917_4_k_cu_cbdd5f16_31296ignoreE:
	.zero		1
	.type		_ZN39_INTERNAL_12742917_4_k_cu_cbdd5f16_31294cute7productE,@object
	.size		_ZN39_INTERNAL_12742917_4_k_cu_cbdd5f16_31294cute7productE,(_ZN39_INTERNAL_12742917_4_k_cu_cbdd5f16_31294cuda3std3__45__cpo3endE - _ZN39_INTERNAL_12742917_4_k_cu_cbdd5f16_31294cute7productE)
_ZN39_INTERNAL_12742917_4_k_cu_cbdd5f16_31294cute7productE:
	.zero		1
	.type		_ZN39_INTERNAL_12742917_4_k_cu_cbdd5f16_31294cuda3std3__45__cpo3endE,@object
	.size		_ZN39_INTERNAL_12742917_4_k_cu_cbdd5f16_31294cuda3std3__45__cpo3endE,(_ZN39_INTERNAL_12742917_4_k_cu_cbdd5f16_31294cuda3std3__419piecewise_constructE - _ZN39_INTERNAL_12742917_4_k_cu_cbdd5f16_31294cuda3std3__45__cpo3endE)
_ZN39_INTERNAL_12742917_4_k_cu_cbdd5f16_31294cuda3std3__45__cpo3endE:
	.zero		1
	.type		_ZN39_INTERNAL_12742917_4_k_cu_cbdd5f16_31294cuda3std3__419piecewise_constructE,@object
	.size		_ZN39_INTERNAL_12742917_4_k_cu_cbdd5f16_31294cuda3std3__419piecewise_constructE,(_ZN39_INTERNAL_12742917_4_k_cu_cbdd5f16_31294cuda3std3__45__cpo4cendE - _ZN39_INTERNAL_12742917_4_k_cu_cbdd5f16_31294cuda3std3__419piecewise_constructE)
_ZN39_INTERNAL_12742917_4_k_cu_cbdd5f16_31294cuda3std3__419piecewise_constructE:
	.zero		1
	.type		_ZN39_INTERNAL_12742917_4_k_cu_cbdd5f16_31294cuda3std3__45__cpo4cendE,@object
	.size		_ZN39_INTERNAL_12742917_4_k_cu_cbdd5f16_31294cuda3std3__45__cpo4cendE,(_ZN39_INTERNAL_12742917_4_k_cu_cbdd5f16_31294cuda3std6ranges3__45__cpo4swapE - _ZN39_INTERNAL_12742917_4_k_cu_cbdd5f16_31294cuda3std3__45__cpo4cendE)
_ZN39_INTERNAL_12742917_4_k_cu_cbdd5f16_31294cuda3std3__45__cpo4cendE:
	.zero		1
	.type		_ZN39_INTERNAL_12742917_4_k_cu_cbdd5f16_31294cuda3std6ranges3__45__cpo4swapE,@object
	.size		_ZN39_INTERNAL_12742917_4_k_cu_cbdd5f16_31294cuda3std6ranges3__45__cpo4swapE,(.L_8 - _ZN39_INTERNAL_12742917_4_k_cu_cbdd5f16_31294cuda3std6ranges3__45__cpo4swapE)
_ZN39_INTERNAL_12742917_4_k_cu_cbdd5f16_31294cuda3std6ranges3__45__cpo4swapE:
	.zero		1
.L_8:


//--------------------- .nv.constant0._ZN7cutlass13device_kernelINS_4gemm6kernel13GemmUniversalINS1_17GroupProblemShapeIN4cute5tupleIJiiiEEEEENS1_10collective13CollectiveMmaINS1_39MainloopSm90ArrayTmaGmmaWarpSpecializedILi2ENS6_IJNS5_1CILi1EEESD_SD_EEENS1_40KernelPtrArrayTmaWarpSpecializedPingpongEEENS6_IJNSC_ILi256EEENSC_ILi128EEESI_EEENS_6half_tEPNS6_IJlSD_NSC_ILi0EEEEEESK_SN_NS5_8TiledMMAINS5_8MMA_AtomIJNS5_4SM904GMMA26MMA_64x128x16_F32F16F16_SSILNSR_5MajorE0ELST_0ELNSR_7ScaleInE1ELSU_1EEEEEENS5_6LayoutISE_NS6_IJSL_SL_SL_EEEEENS6_IJNS5_10UnderscoreES10_S10_EEEEENS5_13SM90_TMA_LOADENS5_14ComposedLayoutINS5_7SwizzleILi3ELi4ELi3EEENS5_18smem_ptr_flag_bitsILi16EEENSX_INS6_IJNSC_ILi8EEENSC_ILi64EEEEEENS6_IJS1A_SD_EEEEEEEvNS5_8identityES13_S1E_vS1F_EENS_8epilogue10collective18CollectiveEpilogueINS1H_30Sm90PtrArrayTmaWarpSpecializedILi4ELi2ELi16ELb1ELb0ELi2EEEJSJ_NS6_IJS1A_NSC_ILi32EEEEEESK_PNS6_IJSD_lSL_EEESK_S1P_NS1H_6fusion15FusionCallbacksIS1L_NS1Q_17LinearCombinationISK_fSK_fLNS_15FloatRoundStyleE2EEESJ_S1N_JEEES13_NS14_IS16_S18_NSX_INS6_IJS1A_S19_EEENS6_IJSD_S1A_EEEEEEENS5_17SM75_U16x8_LDSM_TENS5_14SM90_TMA_STOREES1Z_NS5_17SM90_U16x8_STSM_TENS5_9Copy_AtomIJNS5_17SM90_U32x4_STSM_NESK_EEEvEEEvvEEEEvNT_6ParamsE --------------------------
	.section	.nv.constant0._ZN7cutlass13device_kernelINS_4gemm6kernel13GemmUniversalINS1_17GroupProblemShapeIN4cute5tupleIJiiiEEEEENS1_10collective13CollectiveMmaINS1_39MainloopSm90ArrayTmaGmmaWarpSpecializedILi2ENS6_IJNS5_1CILi1EEESD_SD_EEENS1_40KernelPtrArrayTmaWarpSpecializedPingpongEEENS6_IJNSC_ILi256EEENSC_ILi128EEESI_EEENS_6half_tEPNS6_IJlSD_NSC_ILi0EEEEEESK_SN_NS5_8TiledMMAINS5_8MMA_AtomIJNS5_4SM904GMMA26MMA_64x128x16_F32F16F16_SSILNSR_5MajorE0ELST_0ELNSR_7ScaleInE1ELSU_1EEEEEENS5_6LayoutISE_NS6_IJSL_SL_SL_EEEEENS6_IJNS5_10UnderscoreES10_S10_EEEEENS5_13SM90_TMA_LOADENS5_14ComposedLayoutINS5_7SwizzleILi3ELi4ELi3EEENS5_18smem_ptr_flag_bitsILi16EEENSX_INS6_IJNSC_ILi8EEENSC_ILi64EEEEEENS6_IJS1A_SD_EEEEEEEvNS5_8identityES13_S1E_vS1F_EENS_8epilogue10collective18CollectiveEpilogueINS1H_30Sm90PtrArrayTmaWarpSpecializedILi4ELi2ELi16ELb1ELb0ELi2EEEJSJ_NS6_IJS1A_NSC_ILi32EEEEEESK_PNS6_IJSD_lSL_EEESK_S1P_NS1H_6fusion15FusionCallbacksIS1L_NS1Q_17LinearCombinationISK_fSK_fLNS_15FloatRoundStyleE2EEESJ_S1N_JEEES13_NS14_IS16_S18_NSX_INS6_IJS1A_S19_EEENS6_IJSD_S1A_EEEEEEENS5_17SM75_U16x8_LDSM_TENS5_14SM90_TMA_STOREES1Z_NS5_17SM90_U16x8_STSM_TENS5_9Copy_AtomIJNS5_17SM90_U32x4_STSM_NESK_EEEvEEEvvEEEEvNT_6ParamsE,"a",@progbits
	.sectionflags	@""
	.align	4
.nv.constant0._ZN7cutlass13device_kernelINS_4gemm6kernel13GemmUniversalINS1_17GroupProblemShapeIN4cute5tupleIJiiiEEEEENS1_10collective13CollectiveMmaINS1_39MainloopSm90ArrayTmaGmmaWarpSpecializedILi2ENS6_IJNS5_1CILi1EEESD_SD_EEENS1_40KernelPtrArrayTmaWarpSpecializedPingpongEEENS6_IJNSC_ILi256EEENSC_ILi128EEESI_EEENS_6half_tEPNS6_IJlSD_NSC_ILi0EEEEEESK_SN_NS5_8TiledMMAINS5_8MMA_AtomIJNS5_4SM904GMMA26MMA_64x128x16_F32F16F16_SSILNSR_5MajorE0ELST_0ELNSR_7ScaleInE1ELSU_1EEEEEENS5_6LayoutISE_NS6_IJSL_SL_SL_EEEEENS6_IJNS5_10UnderscoreES10_S10_EEEEENS5_13SM90_TMA_LOADENS5_14ComposedLayoutINS5_7SwizzleILi3ELi4ELi3EEENS5_18smem_ptr_flag_bitsILi16EEENSX_INS6_IJNSC_ILi8EEENSC_ILi64EEEEEENS6_IJS1A_SD_EEEEEEEvNS5_8identityES13_S1E_vS1F_EENS_8epilogue10collective18CollectiveEpilogueINS1H_30Sm90PtrArrayTmaWarpSpecializedILi4ELi2ELi16ELb1ELb0ELi2EEEJSJ_NS6_IJS1A_NSC_ILi32EEEEEESK_PNS6_IJSD_lSL_EEESK_S1P_NS1H_6fusion15FusionCallbacksIS1L_NS1Q_17LinearCombinationISK_fSK_fLNS_15FloatRoundStyleE2EEESJ_S1N_JEEES13_NS14_IS16_S18_NSX_INS6_IJS1A_S19_EEENS6_IJSD_S1A_EEEEEEENS5_17SM75_U16x8_LDSM_TENS5_14SM90_TMA_STOREES1Z_NS5_17SM90_U16x8_STSM_TENS5_9Copy_AtomIJNS5_17SM90_U32x4_STSM_NESK_EEEvEEEvvEEEEvNT_6ParamsE:
	.zero		2432


//--------------------- SYMBOLS --------------------------

	.type		.nv.reservedSmem.offset0,@object
	.size		.nv.reservedSmem.offset0,0x4
	.type		__assertfail,@function
